	.target	sm_100a

	.elftype	@"ET_EXEC"


//--------------------- .note.nv.tkinfo           --------------------------
	.section	.note.nv.tkinfo,"",@"SHT_NOTE"
	.sectionflags	@"SHF_NOTE_NV_TKINFO"
	.tkinfo
        /*0018*/ 	.word	0x00000002
        /*0030*/ 	.string	""
        /*0030*/ 	.string	"ptxas"
        /*0030*/ 	.string	"Cuda compilation tools, release 13.0, V13.0.88"
        /*0030*/ 	.string	"Build cuda_13.0.r13.0/compiler.36424714_0"
        /*0030*/ 	.string	"-arch sm_100a -m 64 "



//--------------------- .note.nv.cuinfo           --------------------------
	.section	.note.nv.cuinfo,"",@"SHT_NOTE"
	.sectionflags	@"SHF_NOTE_NV_CUINFO"
        /*0018*/ 	.short	0x0002
        /*001a*/ 	.short	0x0064
        /*001c*/ 	.short	0x0082
	.zero		2


//--------------------- .nv.info                  --------------------------
	.section	.nv.info,"",@"SHT_CUDA_INFO"
	.align	4


	//----- nvinfo : EIATTR_REGCOUNT
	.align		4
        /*0000*/ 	.byte	0x04, 0x2f
        /*0002*/ 	.short	(.L_19 - .L_18)
	.align		4
.L_18:
        /*0004*/ 	.word	index@(_ZN7cutlass13device_kernelINS_4conv6kernel13ConvUniversalINS1_16ConvProblemShapeILNS1_8OperatorE1ELi3EEENS1_10collective14CollectiveConvINS1_47MainloopSm100TmaUmmaWarpSpecializedImplicitGemmILS5_1ELi26ELi3ELi1ELi2EN4cute5tupleIJNSA_1CILi2EEENSC_ILi1EEESE_EEEEENSB_IJNSC_ILi128EEESH_NSB_IJNSC_ILi32EEEEEEEEENS_6half_tESL_NSA_8TiledMMAINSA_8MMA_AtomIJNSA_26SM100_MMA_F16BF16_2x1SM_SSISL_SL_fLi128ELi128ELNSA_4UMMA5MajorE0ELSQ_1ELNSP_7ScaleInE0ELSR_0EEEEEENSA_6LayoutINSB_IJSE_SE_SE_EEENSB_IJNSC_ILi0EEESW_SW_EEEEENSB_IJNSA_10UnderscoreESZ_SZ_EEEEENS7_6detail27Sm100ImplicitGemmTileTraitsINSA_25SM100_TMA_2SM_LOAD_IM2COLENSA_14ComposedLayoutINSA_7SwizzleILi2ELi4ELi3EEENSA_18smem_ptr_flag_bitsILi16EEENSU_INSB_IJNSC_ILi8EEESI_EEENSB_IJSI_SE_EEEEEEEvEENS13_INSA_18SM100_TMA_2SM_LOADENS15_INS16_ILi3ELi4ELi3EEES19_NSU_INSB_IJNSC_ILi64EEES1A_EEENSB_IJSE_S1I_EEEEEEEvEEEENS_8epilogue10collective18CollectiveEpilogueINS1P_23Sm100TmaWarpSpecializedILi4ELi2ELi16ELb1ELb0EEEJNSB_IJS1I_SH_SJ_EEENSB_IJNSU_IS1I_SE_EENSU_INSB_IJNSC_ILi16EEESD_EEES1K_EEEEESL_NSB_IJNSB_IJllllEEESE_SW_EEESL_S21_NS1P_6fusion15FusionCallbacksIS1T_NS22_17LinearCombinationISL_fSL_fLNS_15FloatRoundStyleE2EEES1U_S1Z_JEEENSA_5SM1004TMEM4LOAD26SM100_TMEM_LOAD_32dp32b16xENSA_20SM90_TMA_LOAD_IM2COLENS15_INS16_ILi1ELi4ELi3EEES19_NSU_INSB_IJS1A_S1W_EEENSB_IJS1W_SE_EEEEEEENSA_39AutoVectorizingCopyWithAssumedAlignmentILi128EEENSA_21SM90_TMA_STORE_IM2COLES2H_S2J_S2J_EEEvvEEEEvNT_6ParamsE)
        /*0008*/ 	.word	0x0000004b


	//----- nvinfo : EIATTR_FRAME_SIZE
	.align		4
.L_19:
        /*000c*/ 	.byte	0x04, 0x11
        /*000e*/ 	.short	(.L_21 - .L_20)
	.align		4
.L_20:
        /*0010*/ 	.word	index@($__internal_2_$__cuda_sm10x_tcgen05_guardrail_trap_unallocated_columns_being_dealloced)
        /*0014*/ 	.word	0x00000008


	//----- nvinfo : EIATTR_FRAME_SIZE
	.align		4
.L_21:
        /*0018*/ 	.byte	0x04, 0x11
        /*001a*/ 	.short	(.L_23 - .L_22)
	.align		4
.L_22:
        /*001c*/ 	.word	index@($__internal_1_$__cuda_sm10x_tcgen05_guardrail_trap_phase_invalid_during_alloc)
        /*0020*/ 	.word	0x00000008


	//----- nvinfo : EIATTR_FRAME_SIZE
	.align		4
.L_23:
        /*0024*/ 	.byte	0x04, 0x11
        /*0026*/ 	.short	(.L_25 - .L_24)
	.align		4
.L_24:
        /*0028*/ 	.word	index@($__internal_0_$__cuda_sm10x_tcgen05_guardrail_trap_col_being_dealloced_not_returned_by_alloc)
        /*002c*/ 	.word	0x00000008


	//----- nvinfo : EIATTR_FRAME_SIZE
	.align		4
.L_25:
        /*0030*/ 	.byte	0x04, 0x11
        /*0032*/ 	.short	(.L_27 - .L_26)
	.align		4
.L_26:
        /*0034*/ 	.word	index@(_ZN7cutlass13device_kernelINS_4conv6kernel13ConvUniversalINS1_16ConvProblemShapeILNS1_8OperatorE1ELi3EEENS1_10collective14CollectiveConvINS1_47MainloopSm100TmaUmmaWarpSpecializedImplicitGemmILS5_1ELi26ELi3ELi1ELi2EN4cute5tupleIJNSA_1CILi2EEENSC_ILi1EEESE_EEEEENSB_IJNSC_ILi128EEESH_NSB_IJNSC_ILi32EEEEEEEEENS_6half_tESL_NSA_8TiledMMAINSA_8MMA_AtomIJNSA_26SM100_MMA_F16BF16_2x1SM_SSISL_SL_fLi128ELi128ELNSA_4UMMA5MajorE0ELSQ_1ELNSP_7ScaleInE0ELSR_0EEEEEENSA_6LayoutINSB_IJSE_SE_SE_EEENSB_IJNSC_ILi0EEESW_SW_EEEEENSB_IJNSA_10UnderscoreESZ_SZ_EEEEENS7_6detail27Sm100ImplicitGemmTileTraitsINSA_25SM100_TMA_2SM_LOAD_IM2COLENSA_14ComposedLayoutINSA_7SwizzleILi2ELi4ELi3EEENSA_18smem_ptr_flag_bitsILi16EEENSU_INSB_IJNSC_ILi8EEESI_EEENSB_IJSI_SE_EEEEEEEvEENS13_INSA_18SM100_TMA_2SM_LOADENS15_INS16_ILi3ELi4ELi3EEES19_NSU_INSB_IJNSC_ILi64EEES1A_EEENSB_IJSE_S1I_EEEEEEEvEEEENS_8epilogue10collective18CollectiveEpilogueINS1P_23Sm100TmaWarpSpecializedILi4ELi2ELi16ELb1ELb0EEEJNSB_IJS1I_SH_SJ_EEENSB_IJNSU_IS1I_SE_EENSU_INSB_IJNSC_ILi16EEESD_EEES1K_EEEEESL_NSB_IJNSB_IJllllEEESE_SW_EEESL_S21_NS1P_6fusion15FusionCallbacksIS1T_NS22_17LinearCombinationISL_fSL_fLNS_15FloatRoundStyleE2EEES1U_S1Z_JEEENSA_5SM1004TMEM4LOAD26SM100_TMEM_LOAD_32dp32b16xENSA_20SM90_TMA_LOAD_IM2COLENS15_INS16_ILi1ELi4ELi3EEES19_NSU_INSB_IJS1A_S1W_EEENSB_IJS1W_SE_EEEEEEENSA_39AutoVectorizingCopyWithAssumedAlignmentILi128EEENSA_21SM90_TMA_STORE_IM2COLES2H_S2J_S2J_EEEvvEEEEvNT_6ParamsE)
        /*0038*/ 	.word	0x00000008


	//----- nvinfo : EIATTR_MIN_STACK_SIZE
	.align		4
.L_27:
        /*003c*/ 	.byte	0x04, 0x12
        /*003e*/ 	.short	(.L_29 - .L_28)
	.align		4
.L_28:
        /*0040*/ 	.word	index@(_ZN7cutlass13device_kernelINS_4conv6kernel13ConvUniversalINS1_16ConvProblemShapeILNS1_8OperatorE1ELi3EEENS1_10collective14CollectiveConvINS1_47MainloopSm100TmaUmmaWarpSpecializedImplicitGemmILS5_1ELi26ELi3ELi1ELi2EN4cute5tupleIJNSA_1CILi2EEENSC_ILi1EEESE_EEEEENSB_IJNSC_ILi128EEESH_NSB_IJNSC_ILi32EEEEEEEEENS_6half_tESL_NSA_8TiledMMAINSA_8MMA_AtomIJNSA_26SM100_MMA_F16BF16_2x1SM_SSISL_SL_fLi128ELi128ELNSA_4UMMA5MajorE0ELSQ_1ELNSP_7ScaleInE0ELSR_0EEEEEENSA_6LayoutINSB_IJSE_SE_SE_EEENSB_IJNSC_ILi0EEESW_SW_EEEEENSB_IJNSA_10UnderscoreESZ_SZ_EEEEENS7_6detail27Sm100ImplicitGemmTileTraitsINSA_25SM100_TMA_2SM_LOAD_IM2COLENSA_14ComposedLayoutINSA_7SwizzleILi2ELi4ELi3EEENSA_18smem_ptr_flag_bitsILi16EEENSU_INSB_IJNSC_ILi8EEESI_EEENSB_IJSI_SE_EEEEEEEvEENS13_INSA_18SM100_TMA_2SM_LOADENS15_INS16_ILi3ELi4ELi3EEES19_NSU_INSB_IJNSC_ILi64EEES1A_EEENSB_IJSE_S1I_EEEEEEEvEEEENS_8epilogue10collective18CollectiveEpilogueINS1P_23Sm100TmaWarpSpecializedILi4ELi2ELi16ELb1ELb0EEEJNSB_IJS1I_SH_SJ_EEENSB_IJNSU_IS1I_SE_EENSU_INSB_IJNSC_ILi16EEESD_EEES1K_EEEEESL_NSB_IJNSB_IJllllEEESE_SW_EEESL_S21_NS1P_6fusion15FusionCallbacksIS1T_NS22_17LinearCombinationISL_fSL_fLNS_15FloatRoundStyleE2EEES1U_S1Z_JEEENSA_5SM1004TMEM4LOAD26SM100_TMEM_LOAD_32dp32b16xENSA_20SM90_TMA_LOAD_IM2COLENS15_INS16_ILi1ELi4ELi3EEES19_NSU_INSB_IJS1A_S1W_EEENSB_IJS1W_SE_EEEEEEENSA_39AutoVectorizingCopyWithAssumedAlignmentILi128EEENSA_21SM90_TMA_STORE_IM2COLES2H_S2J_S2J_EEEvvEEEEvNT_6ParamsE)
        /*0044*/ 	.word	0x00000008
.L_29:


//--------------------- .nv.compat                --------------------------
	.section	.nv.compat,"",@"SHT_CUDA_COMPAT_INFO"
	.align	4
        /*0000*/ 	.byte	0x02, 0x09, 0x01, 0x00, 0x02, 0x02, 0x02, 0x00, 0x02, 0x05, 0x05, 0x00, 0x03, 0x07, 0x01, 0x01
        /*0010*/ 	.byte	0x02, 0x03, 0x01, 0x00, 0x02, 0x06, 0x01, 0x00, 0x04, 0x0b, 0x08, 0x00, 0x09, 0x00, 0x00, 0x00
        /*0020*/ 	.byte	0x00, 0x00, 0x00, 0x00


//--------------------- .nv.info._ZN7cutlass13device_kernelINS_4conv6kernel13ConvUniversalINS1_16ConvProblemShapeILNS1_8OperatorE1ELi3EEENS1_10collective14CollectiveConvINS1_47MainloopSm100TmaUmmaWarpSpecializedImplicitGemmILS5_1ELi26ELi3ELi1ELi2EN4cute5tupleIJNSA_1CILi2EEENSC_ILi1EEESE_EEEEENSB_IJNSC_ILi128EEESH_NSB_IJNSC_ILi32EEEEEEEEENS_6half_tESL_NSA_8TiledMMAINSA_8MMA_AtomIJNSA_26SM100_MMA_F16BF16_2x1SM_SSISL_SL_fLi128ELi128ELNSA_4UMMA5MajorE0ELSQ_1ELNSP_7ScaleInE0ELSR_0EEEEEENSA_6LayoutINSB_IJSE_SE_SE_EEENSB_IJNSC_ILi0EEESW_SW_EEEEENSB_IJNSA_10UnderscoreESZ_SZ_EEEEENS7_6detail27Sm100ImplicitGemmTileTraitsINSA_25SM100_TMA_2SM_LOAD_IM2COLENSA_14ComposedLayoutINSA_7SwizzleILi2ELi4ELi3EEENSA_18smem_ptr_flag_bitsILi16EEENSU_INSB_IJNSC_ILi8EEESI_EEENSB_IJSI_SE_EEEEEEEvEENS13_INSA_18SM100_TMA_2SM_LOADENS15_INS16_ILi3ELi4ELi3EEES19_NSU_INSB_IJNSC_ILi64EEES1A_EEENSB_IJSE_S1I_EEEEEEEvEEEENS_8epilogue10collective18CollectiveEpilogueINS1P_23Sm100TmaWarpSpecializedILi4ELi2ELi16ELb1ELb0EEEJNSB_IJS1I_SH_SJ_EEENSB_IJNSU_IS1I_SE_EENSU_INSB_IJNSC_ILi16EEESD_EEES1K_EEEEESL_NSB_IJNSB_IJllllEEESE_SW_EEESL_S21_NS1P_6fusion15FusionCallbacksIS1T_NS22_17LinearCombinationISL_fSL_fLNS_15FloatRoundStyleE2EEES1U_S1Z_JEEENSA_5SM1004TMEM4LOAD26SM100_TMEM_LOAD_32dp32b16xENSA_20SM90_TMA_LOAD_IM2COLENS15_INS16_ILi1ELi4ELi3EEES19_NSU_INSB_IJS1A_S1W_EEENSB_IJS1W_SE_EEEEEEENSA_39AutoVectorizingCopyWithAssumedAlignmentILi128EEENSA_21SM90_TMA_STORE_IM2COLES2H_S2J_S2J_EEEvvEEEEvNT_6ParamsE --------------------------
	.section	.nv.info._ZN7cutlass13device_kernelINS_4conv6kernel13ConvUniversalINS1_16ConvProblemShapeILNS1_8OperatorE1ELi3EEENS1_10collective14CollectiveConvINS1_47MainloopSm100TmaUmmaWarpSpecializedImplicitGemmILS5_1ELi26ELi3ELi1ELi2EN4cute5tupleIJNSA_1CILi2EEENSC_ILi1EEESE_EEEEENSB_IJNSC_ILi128EEESH_NSB_IJNSC_ILi32EEEEEEEEENS_6half_tESL_NSA_8TiledMMAINSA_8MMA_AtomIJNSA_26SM100_MMA_F16BF16_2x1SM_SSISL_SL_fLi128ELi128ELNSA_4UMMA5MajorE0ELSQ_1ELNSP_7ScaleInE0ELSR_0EEEEEENSA_6LayoutINSB_IJSE_SE_SE_EEENSB_IJNSC_ILi0EEESW_SW_EEEEENSB_IJNSA_10UnderscoreESZ_SZ_EEEEENS7_6detail27Sm100ImplicitGemmTileTraitsINSA_25SM100_TMA_2SM_LOAD_IM2COLENSA_14ComposedLayoutINSA_7SwizzleILi2ELi4ELi3EEENSA_18smem_ptr_flag_bitsILi16EEENSU_INSB_IJNSC_ILi8EEESI_EEENSB_IJSI_SE_EEEEEEEvEENS13_INSA_18SM100_TMA_2SM_LOADENS15_INS16_ILi3ELi4ELi3EEES19_NSU_INSB_IJNSC_ILi64EEES1A_EEENSB_IJSE_S1I_EEEEEEEvEEEENS_8epilogue10collective18CollectiveEpilogueINS1P_23Sm100TmaWarpSpecializedILi4ELi2ELi16ELb1ELb0EEEJNSB_IJS1I_SH_SJ_EEENSB_IJNSU_IS1I_SE_EENSU_INSB_IJNSC_ILi16EEESD_EEES1K_EEEEESL_NSB_IJNSB_IJllllEEESE_SW_EEESL_S21_NS1P_6fusion15FusionCallbacksIS1T_NS22_17LinearCombinationISL_fSL_fLNS_15FloatRoundStyleE2EEES1U_S1Z_JEEENSA_5SM1004TMEM4LOAD26SM100_TMEM_LOAD_32dp32b16xENSA_20SM90_TMA_LOAD_IM2COLENS15_INS16_ILi1ELi4ELi3EEES19_NSU_INSB_IJS1A_S1W_EEENSB_IJS1W_SE_EEEEEEENSA_39AutoVectorizingCopyWithAssumedAlignmentILi128EEENSA_21SM90_TMA_STORE_IM2COLES2H_S2J_S2J_EEEvvEEEEvNT_6ParamsE,"",@"SHT_CUDA_INFO"
	.sectionflags	@""
	.align	4


	//----- nvinfo : EIATTR_CUDA_API_VERSION
	.align		4
        /*0000*/ 	.byte	0x04, 0x37
        /*0002*/ 	.short	(.L_31 - .L_30)
.L_30:
        /*0004*/ 	.word	0x00000082


	//----- nvinfo : EIATTR_KPARAM_INFO
	.align		4
.L_31:
        /*0008*/ 	.byte	0x04, 0x17
        /*000a*/ 	.short	(.L_33 - .L_32)
.L_32:
        /*000c*/ 	.word	0x00000000
        /*0010*/ 	.short	0x0000
        /*0012*/ 	.short	0x0000
        /*0014*/ 	.byte	0x00, 0xf0, 0x01, 0x24


	//----- nvinfo : EIATTR_AT_ENTRY_FRAGMENTS
	.align		4
.L_33:
        /*0018*/ 	.byte	0x04, 0x4f
        /*001a*/ 	.short	(.L_35 - .L_34)


	//   ....[0]....
.L_34:
        /*001c*/ 	.word	0x00000007


	//----- nvinfo : EIATTR_RESERVED_SMEM_USED
	.align		4
.L_35:
        /*0020*/ 	.byte	0x01, 0x41
	.zero		2


	//----- nvinfo : EIATTR_SPARSE_MMA_MASK
	.align		4
        /*0024*/ 	.byte	0x03, 0x50
        /*0026*/ 	.short	0x0000


	//----- nvinfo : EIATTR_TCGEN05_2CTA_USED
	.align		4
        /*0028*/ 	.byte	0x01, 0x52
	.zero		2


	//----- nvinfo : EIATTR_MAXREG_COUNT
	.align		4
        /*002c*/ 	.byte	0x03, 0x1b
        /*002e*/ 	.short	0x00ff


	//----- nvinfo : EIATTR_NUM_BARRIERS
	.align		4
        /*0030*/ 	.byte	0x02, 0x4c
        /*0032*/ 	.byte	0x07
	.zero		1


	//----- nvinfo : EIATTR_EXTERNS
	.align		4
        /*0034*/ 	.byte	0x04, 0x0f
        /*0036*/ 	.short	(.L_37 - .L_36)


	//   ....[0]....
	.align		4
.L_36:
        /*0038*/ 	.word	index@(__assertfail)


	//----- nvinfo : EIATTR_MERCURY_ISA_VERSION
	.align		4
.L_37:
        /*003c*/ 	.byte	0x03, 0x5f
        /*003e*/ 	.short	0x0101


	//----- nvinfo : EIATTR_INT_WARP_WIDE_INSTR_OFFSETS
	.align		4
        /*0040*/ 	.byte	0x04, 0x31
        /*0042*/ 	.short	(.L_39 - .L_38)


	//   ....[0]....
.L_38:
        /*0044*/ 	.word	0x00000f40


	//   ....[1]....
        /*0048*/ 	.word	0x00000ff0


	//   ....[2]....
        /*004c*/ 	.word	0x00005390


	//   ....[3]....
        /*0050*/ 	.word	0x000053b0


	//   ....[4]....
        /*0054*/ 	.word	0x000053e0


	//   ....[5]....
        /*0058*/ 	.word	0x00006150


	//   ....[6]....
        /*005c*/ 	.word	0x00006200


	//   ....[7]....
        /*0060*/ 	.word	0x00006280


	//   ....[8]....
        /*0064*/ 	.word	0x00006340


	//   ....[9]....
        /*0068*/ 	.word	0x00006420


	//   ....[10]....
        /*006c*/ 	.word	0x000064b0


	//   ....[11]....
        /*0070*/ 	.word	0x00006540


	//   ....[12]....
        /*0074*/ 	.word	0x00006640


	//   ....[13]....
        /*0078*/ 	.word	0x000066d0


	//   ....[14]....
        /*007c*/ 	.word	0x00006770


	//   ....[15]....
        /*0080*/ 	.word	0x000068c0


	//   ....[16]....
        /*0084*/ 	.word	0x00006930


	//----- nvinfo : EIATTR_COOP_GROUP_MASK_REGIDS
	.align		4
.L_39:
        /*0088*/ 	.byte	0x04, 0x29
        /*008a*/ 	.short	(.L_41 - .L_40)


	//   ....[0]....
.L_40:
        /*008c*/ 	.word	0xffffffff


	//   ....[1]....
        /*0090*/ 	.word	0xffffffff


	//   ....[2]....
        /*0094*/ 	.word	0xffffffff


	//   ....[3]....
        /*0098*/ 	.word	0xffffffff


	//   ....[4]....
        /*009c*/ 	.word	0xffffffff


	//   ....[5]....
        /*00a0*/ 	.word	0xffffffff


	//   ....[6]....
        /*00a4*/ 	.word	0xffffffff


	//   ....[7]....
        /*00a8*/ 	.word	0xffffffff


	//   ....[8]....
        /*00ac*/ 	.word	0xffffffff


	//   ....[9]....
        /*00b0*/ 	.word	0xffffffff


	//   ....[10]....
        /*00b4*/ 	.word	0xffffffff


	//   ....[11]....
        /*00b8*/ 	.word	0xffffffff


	//   ....[12]....
        /*00bc*/ 	.word	0xffffffff


	//----- nvinfo : EIATTR_COOP_GROUP_INSTR_OFFSETS
	.align		4
.L_41:
        /*00c0*/ 	.byte	0x04, 0x28
        /*00c2*/ 	.short	(.L_43 - .L_42)


	//   ....[0]....
.L_42:
        /*00c4*/ 	.word	0x000000d0


	//   ....[1]....
        /*00c8*/ 	.word	0x00000540


	//   ....[2]....
        /*00cc*/ 	.word	0x000009d0


	//   ....[3]....
        /*00d0*/ 	.word	0x00000b70


	//   ....[4]....
        /*00d4*/ 	.word	0x00000c70


	//   ....[5]....
        /*00d8*/ 	.word	0x00000dc0


	//   ....[6]....
        /*00dc*/ 	.word	0x00001060


	//   ....[7]....
        /*00e0*/ 	.word	0x00002950


	//   ....[8]....
        /*00e4*/ 	.word	0x00004360


	//   ....[9]....
        /*00e8*/ 	.word	0x00004830


	//   ....[10]....
        /*00ec*/ 	.word	0x00004860


	//   ....[11]....
        /*00f0*/ 	.word	0x000052a0


	//   ....[12]....
        /*00f4*/ 	.word	0x000054b0


	//----- nvinfo : EIATTR_VRC_CTA_INIT_COUNT
	.align		4
.L_43:
        /*00f8*/ 	.byte	0x02, 0x4a
        /*00fa*/ 	.byte	0x80
	.zero		1


	//----- nvinfo : EIATTR_SYSCALL_OFFSETS
	.align		4
        /*00fc*/ 	.byte	0x04, 0x46
        /*00fe*/ 	.short	(.L_45 - .L_44)


	//   ....[0]....
.L_44:
        /*0100*/ 	.word	0x00007510


	//   ....[1]....
        /*0104*/ 	.word	0x00007600


	//   ....[2]....
        /*0108*/ 	.word	0x00007f70


	//   ....[3]....
        /*010c*/ 	.word	0x000088e0


	//   ....[4]....
        /*0110*/ 	.word	0x000091c0


	//   ....[5]....
        /*0114*/ 	.word	0x00009a90


	//----- nvinfo : EIATTR_MBARRIER_INSTR_OFFSETS
	.align		4
.L_45:
        /*0118*/ 	.byte	0x04, 0x39
        /*011a*/ 	.short	(.L_47 - .L_46)


	//   ....[0]....
.L_46:
        /*011c*/ 	.word	0x00000670
        /*0120*/ 	.word	0x000000ff
        /*0124*/ 	.word	0x00000000
        /*0128*/ 	.short	0x0100
        /*012a*/ 	.byte	0x04
	.zero		1


	//   ....[1]....
        /*012c*/ 	.word	0x00000680
        /*0130*/ 	.word	0x000000ff
        /*0134*/ 	.word	0x000000d0
        /*0138*/ 	.short	0x0100
        /*013a*/ 	.byte	0x04
	.zero		1


	//   ....[2]....
        /*013c*/ 	.word	0x00000690
        /*0140*/ 	.word	0x000000ff
        /*0144*/ 	.word	0x00000008
        /*0148*/ 	.short	0x0100
        /*014a*/ 	.byte	0x04
	.zero		1


	//   ....[3]....
        /*014c*/ 	.word	0x000006a0
        /*0150*/ 	.word	0x000000ff
        /*0154*/ 	.word	0x000000d8
        /*0158*/ 	.short	0x0100
        /*015a*/ 	.byte	0x04
	.zero		1


	//   ....[4]....
        /*015c*/ 	.word	0x000006b0
        /*0160*/ 	.word	0x000000ff
        /*0164*/ 	.word	0x00000010
        /*0168*/ 	.short	0x0100
        /*016a*/ 	.byte	0x04
	.zero		1


	//   ....[5]....
        /*016c*/ 	.word	0x000006c0
        /*0170*/ 	.word	0x000000ff
        /*0174*/ 	.word	0x000000e0
        /*0178*/ 	.short	0x0100
        /*017a*/ 	.byte	0x04
	.zero		1


	//   ....[6]....
        /*017c*/ 	.word	0x000006d0
        /*0180*/ 	.word	0x000000ff
        /*0184*/ 	.word	0x00000018
        /*0188*/ 	.short	0x0100
        /*018a*/ 	.byte	0x04
	.zero		1


	//   ....[7]....
        /*018c*/ 	.word	0x000006e0
        /*0190*/ 	.word	0x000000ff
        /*0194*/ 	.word	0x000000e8
        /*0198*/ 	.short	0x0100
        /*019a*/ 	.byte	0x04
	.zero		1


	//   ....[8]....
        /*019c*/ 	.word	0x000006f0
        /*01a0*/ 	.word	0x000000ff
        /*01a4*/ 	.word	0x00000020
        /*01a8*/ 	.short	0x0100
        /*01aa*/ 	.byte	0x04
	.zero		1


	//   ....[9]....
        /*01ac*/ 	.word	0x00000700
        /*01b0*/ 	.word	0x000000ff
        /*01b4*/ 	.word	0x000000f0
        /*01b8*/ 	.short	0x0100
        /*01ba*/ 	.byte	0x04
	.zero		1


	//   ....[10]....
        /*01bc*/ 	.word	0x00000710
        /*01c0*/ 	.word	0x000000ff
        /*01c4*/ 	.word	0x00000028
        /*01c8*/ 	.short	0x0100
        /*01ca*/ 	.byte	0x04
	.zero		1


	//   ....[11]....
        /*01cc*/ 	.word	0x00000720
        /*01d0*/ 	.word	0x000000ff
        /*01d4*/ 	.word	0x000000f8
        /*01d8*/ 	.short	0x0100
        /*01da*/ 	.byte	0x04
	.zero		1


	//   ....[12]....
        /*01dc*/ 	.word	0x00000730
        /*01e0*/ 	.word	0x000000ff
        /*01e4*/ 	.word	0x00000030
        /*01e8*/ 	.short	0x0100
        /*01ea*/ 	.byte	0x04
	.zero		1


	//   ....[13]....
        /*01ec*/ 	.word	0x00000740
        /*01f0*/ 	.word	0x000000ff
        /*01f4*/ 	.word	0x00000100
        /*01f8*/ 	.short	0x0100
        /*01fa*/ 	.byte	0x04
	.zero		1


	//   ....[14]....
        /*01fc*/ 	.word	0x00000750
        /*0200*/ 	.word	0x000000ff
        /*0204*/ 	.word	0x00000038
        /*0208*/ 	.short	0x0100
        /*020a*/ 	.byte	0x04
	.zero		1


	//   ....[15]....
        /*020c*/ 	.word	0x00000760
        /*0210*/ 	.word	0x000000ff
        /*0214*/ 	.word	0x00000108
        /*0218*/ 	.short	0x0100
        /*021a*/ 	.byte	0x04
	.zero		1


	//   ....[16]....
        /*021c*/ 	.word	0x00000770
        /*0220*/ 	.word	0x000000ff
        /*0224*/ 	.word	0x00000040
        /*0228*/ 	.short	0x0100
        /*022a*/ 	.byte	0x04
	.zero		1


	//   ....[17]....
        /*022c*/ 	.word	0x00000780
        /*0230*/ 	.word	0x000000ff
        /*0234*/ 	.word	0x00000110
        /*0238*/ 	.short	0x0100
        /*023a*/ 	.byte	0x04
	.zero		1


	//   ....[18]....
        /*023c*/ 	.word	0x00000790
        /*0240*/ 	.word	0x000000ff
        /*0244*/ 	.word	0x00000048
        /*0248*/ 	.short	0x0100
        /*024a*/ 	.byte	0x04
	.zero		1


	//   ....[19]....
        /*024c*/ 	.word	0x000007a0
        /*0250*/ 	.word	0x000000ff
        /*0254*/ 	.word	0x00000118
        /*0258*/ 	.short	0x0100
        /*025a*/ 	.byte	0x04
	.zero		1


	//   ....[20]....
        /*025c*/ 	.word	0x000007b0
        /*0260*/ 	.word	0x000000ff
        /*0264*/ 	.word	0x00000050
        /*0268*/ 	.short	0x0100
        /*026a*/ 	.byte	0x04
	.zero		1


	//   ....[21]....
        /*026c*/ 	.word	0x000007c0
        /*0270*/ 	.word	0x000000ff
        /*0274*/ 	.word	0x00000120
        /*0278*/ 	.short	0x0100
        /*027a*/ 	.byte	0x04
	.zero		1


	//   ....[22]....
        /*027c*/ 	.word	0x000007d0
        /*0280*/ 	.word	0x000000ff
        /*0284*/ 	.word	0x00000058
        /*0288*/ 	.short	0x0100
        /*028a*/ 	.byte	0x04
	.zero		1


	//   ....[23]....
        /*028c*/ 	.word	0x000007e0
        /*0290*/ 	.word	0x000000ff
        /*0294*/ 	.word	0x00000128
        /*0298*/ 	.short	0x0100
        /*029a*/ 	.byte	0x04
	.zero		1


	//   ....[24]....
        /*029c*/ 	.word	0x000007f0
        /*02a0*/ 	.word	0x000000ff
        /*02a4*/ 	.word	0x00000060
        /*02a8*/ 	.short	0x0100
        /*02aa*/ 	.byte	0x04
	.zero		1


	//   ....[25]....
        /*02ac*/ 	.word	0x00000800
        /*02b0*/ 	.word	0x000000ff
        /*02b4*/ 	.word	0x00000130
        /*02b8*/ 	.short	0x0100
        /*02ba*/ 	.byte	0x04
	.zero		1


	//   ....[26]....
        /*02bc*/ 	.word	0x00000810
        /*02c0*/ 	.word	0x000000ff
        /*02c4*/ 	.word	0x00000068
        /*02c8*/ 	.short	0x0100
        /*02ca*/ 	.byte	0x04
	.zero		1


	//   ....[27]....
        /*02cc*/ 	.word	0x00000820
        /*02d0*/ 	.word	0x000000ff
        /*02d4*/ 	.word	0x00000138
        /*02d8*/ 	.short	0x0100
        /*02da*/ 	.byte	0x04
	.zero		1


	//   ....[28]....
        /*02dc*/ 	.word	0x00000830
        /*02e0*/ 	.word	0x000000ff
        /*02e4*/ 	.word	0x00000070
        /*02e8*/ 	.short	0x0100
        /*02ea*/ 	.byte	0x04
	.zero		1


	//   ....[29]....
        /*02ec*/ 	.word	0x00000840
        /*02f0*/ 	.word	0x000000ff
        /*02f4*/ 	.word	0x00000140
        /*02f8*/ 	.short	0x0100
        /*02fa*/ 	.byte	0x04
	.zero		1


	//   ....[30]....
        /*02fc*/ 	.word	0x00000850
        /*0300*/ 	.word	0x000000ff
        /*0304*/ 	.word	0x00000078
        /*0308*/ 	.short	0x0100
        /*030a*/ 	.byte	0x04
	.zero		1


	//   ....[31]....
        /*030c*/ 	.word	0x00000860
        /*0310*/ 	.word	0x000000ff
        /*0314*/ 	.word	0x00000148
        /*0318*/ 	.short	0x0100
        /*031a*/ 	.byte	0x04
	.zero		1


	//   ....[32]....
        /*031c*/ 	.word	0x00000870
        /*0320*/ 	.word	0x000000ff
        /*0324*/ 	.word	0x00000080
        /*0328*/ 	.short	0x0100
        /*032a*/ 	.byte	0x04
	.zero		1


	//   ....[33]....
        /*032c*/ 	.word	0x00000880
        /*0330*/ 	.word	0x000000ff
        /*0334*/ 	.word	0x00000150
        /*0338*/ 	.short	0x0100
        /*033a*/ 	.byte	0x04
	.zero		1


	//   ....[34]....
        /*033c*/ 	.word	0x00000890
        /*0340*/ 	.word	0x000000ff
        /*0344*/ 	.word	0x00000088
        /*0348*/ 	.short	0x0100
        /*034a*/ 	.byte	0x04
	.zero		1


	//   ....[35]....
        /*034c*/ 	.word	0x000008a0
        /*0350*/ 	.word	0x000000ff
        /*0354*/ 	.word	0x00000158
        /*0358*/ 	.short	0x0100
        /*035a*/ 	.byte	0x04
	.zero		1


	//   ....[36]....
        /*035c*/ 	.word	0x000008b0
        /*0360*/ 	.word	0x000000ff
        /*0364*/ 	.word	0x00000090
        /*0368*/ 	.short	0x0100
        /*036a*/ 	.byte	0x04
	.zero		1


	//   ....[37]....
        /*036c*/ 	.word	0x000008c0
        /*0370*/ 	.word	0x000000ff
        /*0374*/ 	.word	0x00000160
        /*0378*/ 	.short	0x0100
        /*037a*/ 	.byte	0x04
	.zero		1


	//   ....[38]....
        /*037c*/ 	.word	0x000008d0
        /*0380*/ 	.word	0x000000ff
        /*0384*/ 	.word	0x00000098
        /*0388*/ 	.short	0x0100
        /*038a*/ 	.byte	0x04
	.zero		1


	//   ....[39]....
        /*038c*/ 	.word	0x000008e0
        /*0390*/ 	.word	0x000000ff
        /*0394*/ 	.word	0x00000168
        /*0398*/ 	.short	0x0100
        /*039a*/ 	.byte	0x04
	.zero		1


	//   ....[40]....
        /*039c*/ 	.word	0x000008f0
        /*03a0*/ 	.word	0x000000ff
        /*03a4*/ 	.word	0x000000a0
        /*03a8*/ 	.short	0x0100
        /*03aa*/ 	.byte	0x04
	.zero		1


	//   ....[41]....
        /*03ac*/ 	.word	0x00000900
        /*03b0*/ 	.word	0x000000ff
        /*03b4*/ 	.word	0x00000170
        /*03b8*/ 	.short	0x0100
        /*03ba*/ 	.byte	0x04
	.zero		1


	//   ....[42]....
        /*03bc*/ 	.word	0x00000910
        /*03c0*/ 	.word	0x000000ff
        /*03c4*/ 	.word	0x000000a8
        /*03c8*/ 	.short	0x0100
        /*03ca*/ 	.byte	0x04
	.zero		1


	//   ....[43]....
        /*03cc*/ 	.word	0x00000920
        /*03d0*/ 	.word	0x000000ff
        /*03d4*/ 	.word	0x00000178
        /*03d8*/ 	.short	0x0100
        /*03da*/ 	.byte	0x04
	.zero		1


	//   ....[44]....
        /*03dc*/ 	.word	0x00000930
        /*03e0*/ 	.word	0x000000ff
        /*03e4*/ 	.word	0x000000b0
        /*03e8*/ 	.short	0x0100
        /*03ea*/ 	.byte	0x04
	.zero		1


	//   ....[45]....
        /*03ec*/ 	.word	0x00000940
        /*03f0*/ 	.word	0x000000ff
        /*03f4*/ 	.word	0x00000180
        /*03f8*/ 	.short	0x0100
        /*03fa*/ 	.byte	0x04
	.zero		1


	//   ....[46]....
        /*03fc*/ 	.word	0x00000950
        /*0400*/ 	.word	0x000000ff
        /*0404*/ 	.word	0x000000b8
        /*0408*/ 	.short	0x0100
        /*040a*/ 	.byte	0x04
	.zero		1


	//   ....[47]....
        /*040c*/ 	.word	0x00000960
        /*0410*/ 	.word	0x000000ff
        /*0414*/ 	.word	0x00000188
        /*0418*/ 	.short	0x0100
        /*041a*/ 	.byte	0x04
	.zero		1


	//   ....[48]....
        /*041c*/ 	.word	0x00000970
        /*0420*/ 	.word	0x000000ff
        /*0424*/ 	.word	0x000000c0
        /*0428*/ 	.short	0x0100
        /*042a*/ 	.byte	0x04
	.zero		1


	//   ....[49]....
        /*042c*/ 	.word	0x00000980
        /*0430*/ 	.word	0x000000ff
        /*0434*/ 	.word	0x00000190
        /*0438*/ 	.short	0x0100
        /*043a*/ 	.byte	0x04
	.zero		1


	//   ....[50]....
        /*043c*/ 	.word	0x00000990
        /*0440*/ 	.word	0x000000ff
        /*0444*/ 	.word	0x000000c8
        /*0448*/ 	.short	0x0100
        /*044a*/ 	.byte	0x04
	.zero		1


	//   ....[51]....
        /*044c*/ 	.word	0x000009a0
        /*0450*/ 	.word	0x000000ff
        /*0454*/ 	.word	0x00000198
        /*0458*/ 	.short	0x0100
        /*045a*/ 	.byte	0x04
	.zero		1


	//   ....[52]....
        /*045c*/ 	.word	0x00000ae0
        /*0460*/ 	.word	0x000000ff
        /*0464*/ 	.word	0x000001a0
        /*0468*/ 	.short	0x0100
        /*046a*/ 	.byte	0x04
	.zero		1


	//   ....[53]....
        /*046c*/ 	.word	0x00000af0
        /*0470*/ 	.word	0x000000ff
        /*0474*/ 	.word	0x000001c0
        /*0478*/ 	.short	0x0100
        /*047a*/ 	.byte	0x04
	.zero		1


	//   ....[54]....
        /*047c*/ 	.word	0x00000b00
        /*0480*/ 	.word	0x000000ff
        /*0484*/ 	.word	0x000001a8
        /*0488*/ 	.short	0x0100
        /*048a*/ 	.byte	0x04
	.zero		1


	//   ....[55]....
        /*048c*/ 	.word	0x00000b10
        /*0490*/ 	.word	0x000000ff
        /*0494*/ 	.word	0x000001c8
        /*0498*/ 	.short	0x0100
        /*049a*/ 	.byte	0x04
	.zero		1


	//   ....[56]....
        /*049c*/ 	.word	0x00000b20
        /*04a0*/ 	.word	0x000000ff
        /*04a4*/ 	.word	0x000001b0
        /*04a8*/ 	.short	0x0100
        /*04aa*/ 	.byte	0x04
	.zero		1


	//   ....[57]....
        /*04ac*/ 	.word	0x00000b30
        /*04b0*/ 	.word	0x000000ff
        /*04b4*/ 	.word	0x000001d0
        /*04b8*/ 	.short	0x0100
        /*04ba*/ 	.byte	0x04
	.zero		1


	//   ....[58]....
        /*04bc*/ 	.word	0x00000b40
        /*04c0*/ 	.word	0x000000ff
        /*04c4*/ 	.word	0x000001b8
        /*04c8*/ 	.short	0x0100
        /*04ca*/ 	.byte	0x04
	.zero		1


	//   ....[59]....
        /*04cc*/ 	.word	0x00000b50
        /*04d0*/ 	.word	0x000000ff
        /*04d4*/ 	.word	0x000001d8
        /*04d8*/ 	.short	0x0100
        /*04da*/ 	.byte	0x04
	.zero		1


	//   ....[60]....
        /*04dc*/ 	.word	0x00000c40
        /*04e0*/ 	.word	0x000000ff
        /*04e4*/ 	.word	0x000001e0
        /*04e8*/ 	.short	0x0100
        /*04ea*/ 	.byte	0x04
	.zero		1


	//   ....[61]....
        /*04ec*/ 	.word	0x00000c50
        /*04f0*/ 	.word	0x000000ff
        /*04f4*/ 	.word	0x000001e8
        /*04f8*/ 	.short	0x0100
        /*04fa*/ 	.byte	0x04
	.zero		1


	//   ....[62]....
        /*04fc*/ 	.word	0x00000d90
        /*0500*/ 	.word	0x000000ff
        /*0504*/ 	.word	0x000001f0
        /*0508*/ 	.short	0x0100
        /*050a*/ 	.byte	0x06
	.zero		1


	//   ....[63]....
        /*050c*/ 	.word	0x00000da0
        /*0510*/ 	.word	0x000000ff
        /*0514*/ 	.word	0x000001f8
        /*0518*/ 	.short	0x0100
        /*051a*/ 	.byte	0x06
	.zero		1


	//   ....[64]....
        /*051c*/ 	.word	0x00000ee0
        /*0520*/ 	.word	0x000000ff
        /*0524*/ 	.word	0x00000200
        /*0528*/ 	.short	0x0100
        /*052a*/ 	.byte	0x04
	.zero		1


	//   ....[65]....
        /*052c*/ 	.word	0x00000ef0
        /*0530*/ 	.word	0x000000ff
        /*0534*/ 	.word	0x00000210
        /*0538*/ 	.short	0x0100
        /*053a*/ 	.byte	0x04
	.zero		1


	//   ....[66]....
        /*053c*/ 	.word	0x00000f00
        /*0540*/ 	.word	0x000000ff
        /*0544*/ 	.word	0x00000208
        /*0548*/ 	.short	0x0100
        /*054a*/ 	.byte	0x04
	.zero		1


	//   ....[67]....
        /*054c*/ 	.word	0x00000f10
        /*0550*/ 	.word	0x000000ff
        /*0554*/ 	.word	0x00000218
        /*0558*/ 	.short	0x0100
        /*055a*/ 	.byte	0x04
	.zero		1


	//   ....[68]....
        /*055c*/ 	.word	0x00001010
        /*0560*/ 	.word	0x000000ff
        /*0564*/ 	.word	0x00000220
        /*0568*/ 	.short	0x0100
        /*056a*/ 	.byte	0x06
	.zero		1


	//   ....[69]....
        /*056c*/ 	.word	0x00001b60
        /*0570*/ 	.word	0x000000ff
        /*0574*/ 	.word	0x000000d0
        /*0578*/ 	.short	0x010a
        /*057a*/ 	.byte	0x04
	.zero		1


	//   ....[70]....
        /*057c*/ 	.word	0x00001ea0
        /*0580*/ 	.word	0x000000ff
        /*0584*/ 	.word	0x000000d0
        /*0588*/ 	.short	0x010a
        /*058a*/ 	.byte	0x09
	.zero		1


	//   ....[71]....
        /*058c*/ 	.word	0x00002050
        /*0590*/ 	.word	0x000000ff
        /*0594*/ 	.word	0x000000d0
        /*0598*/ 	.short	0x010a
        /*059a*/ 	.byte	0x08
	.zero		1


	//   ....[72]....
        /*059c*/ 	.word	0x00002270
        /*05a0*/ 	.word	0x000000ff
        /*05a4*/ 	.word	0x000001e8
        /*05a8*/ 	.short	0x0101
        /*05aa*/ 	.byte	0x24
	.zero		1


	//   ....[73]....
        /*05ac*/ 	.word	0x000022a0
        /*05b0*/ 	.word	0x000000ff
        /*05b4*/ 	.word	0x000000d0
        /*05b8*/ 	.short	0x010a
        /*05ba*/ 	.byte	0x04
	.zero		1


	//   ....[74]....
        /*05bc*/ 	.word	0x00002580
        /*05c0*/ 	.word	0x000000ff
        /*05c4*/ 	.word	0x000000d0
        /*05c8*/ 	.short	0x010a
        /*05ca*/ 	.byte	0x09
	.zero		1


	//   ....[75]....
        /*05cc*/ 	.word	0x00002730
        /*05d0*/ 	.word	0x000000ff
        /*05d4*/ 	.word	0x000000d0
        /*05d8*/ 	.short	0x010a
        /*05da*/ 	.byte	0x08
	.zero		1


	//   ....[76]....
        /*05dc*/ 	.word	0x00002960
        /*05e0*/ 	.word	0x000000ff
        /*05e4*/ 	.word	0x000001f0
        /*05e8*/ 	.short	0x010a
        /*05ea*/ 	.byte	0x24
	.zero		1


	//   ....[77]....
        /*05ec*/ 	.word	0x00002a20
        /*05f0*/ 	.word	0x000000ff
        /*05f4*/ 	.word	0x00000000
        /*05f8*/ 	.short	0x0101
        /*05fa*/ 	.byte	0x04
	.zero		1


	//   ....[78]....
        /*05fc*/ 	.word	0x00003020
        /*0600*/ 	.word	0x000000ff
        /*0604*/ 	.word	0x00000000
        /*0608*/ 	.short	0x010a
        /*060a*/ 	.byte	0x04
	.zero		1


	//   ....[79]....
        /*060c*/ 	.word	0x000030c0
        /*0610*/ 	.word	0x000000ff
        /*0614*/ 	.word	0x00000000
        /*0618*/ 	.short	0x010a
        /*061a*/ 	.byte	0x05
	.zero		1


	//   ....[80]....
        /*061c*/ 	.word	0x00003160
        /*0620*/ 	.word	0x000000ff
        /*0624*/ 	.word	0x00000000
        /*0628*/ 	.short	0x010a
        /*062a*/ 	.byte	0x05
	.zero		1


	//   ....[81]....
        /*062c*/ 	.word	0x00003200
        /*0630*/ 	.word	0x000000ff
        /*0634*/ 	.word	0x00000000
        /*0638*/ 	.short	0x010a
        /*063a*/ 	.byte	0x05
	.zero		1


	//   ....[82]....
        /*063c*/ 	.word	0x000032a0
        /*0640*/ 	.word	0x000000ff
        /*0644*/ 	.word	0x00000000
        /*0648*/ 	.short	0x010a
        /*064a*/ 	.byte	0x05
	.zero		1


	//   ....[83]....
        /*064c*/ 	.word	0x00003340
        /*0650*/ 	.word	0x000000ff
        /*0654*/ 	.word	0x00000000
        /*0658*/ 	.short	0x010a
        /*065a*/ 	.byte	0x05
	.zero		1


	//   ....[84]....
        /*065c*/ 	.word	0x000033e0
        /*0660*/ 	.word	0x000000ff
        /*0664*/ 	.word	0x00000000
        /*0668*/ 	.short	0x010a
        /*066a*/ 	.byte	0x05
	.zero		1


	//   ....[85]....
        /*066c*/ 	.word	0x00003480
        /*0670*/ 	.word	0x000000ff
        /*0674*/ 	.word	0x00000000
        /*0678*/ 	.short	0x010a
        /*067a*/ 	.byte	0x05
	.zero		1


	//   ....[86]....
        /*067c*/ 	.word	0x00003520
        /*0680*/ 	.word	0x000000ff
        /*0684*/ 	.word	0x00000000
        /*0688*/ 	.short	0x010a
        /*068a*/ 	.byte	0x05
	.zero		1


	//   ....[87]....
        /*068c*/ 	.word	0x000035c0
        /*0690*/ 	.word	0x000000ff
        /*0694*/ 	.word	0x00000000
        /*0698*/ 	.short	0x010a
        /*069a*/ 	.byte	0x05
	.zero		1


	//   ....[88]....
        /*069c*/ 	.word	0x00003660
        /*06a0*/ 	.word	0x000000ff
        /*06a4*/ 	.word	0x00000000
        /*06a8*/ 	.short	0x010a
        /*06aa*/ 	.byte	0x05
	.zero		1


	//   ....[89]....
        /*06ac*/ 	.word	0x00003700
        /*06b0*/ 	.word	0x000000ff
        /*06b4*/ 	.word	0x00000000
        /*06b8*/ 	.short	0x010a
        /*06ba*/ 	.byte	0x05
	.zero		1


	//   ....[90]....
        /*06bc*/ 	.word	0x000037a0
        /*06c0*/ 	.word	0x000000ff
        /*06c4*/ 	.word	0x00000000
        /*06c8*/ 	.short	0x010a
        /*06ca*/ 	.byte	0x05
	.zero		1


	//   ....[91]....
        /*06cc*/ 	.word	0x00003840
        /*06d0*/ 	.word	0x000000ff
        /*06d4*/ 	.word	0x00000000
        /*06d8*/ 	.short	0x010a
        /*06da*/ 	.byte	0x05
	.zero		1


	//   ....[92]....
        /*06dc*/ 	.word	0x000038e0
        /*06e0*/ 	.word	0x000000ff
        /*06e4*/ 	.word	0x00000000
        /*06e8*/ 	.short	0x010a
        /*06ea*/ 	.byte	0x05
	.zero		1


	//   ....[93]....
        /*06ec*/ 	.word	0x00003980
        /*06f0*/ 	.word	0x000000ff
        /*06f4*/ 	.word	0x00000000
        /*06f8*/ 	.short	0x010a
        /*06fa*/ 	.byte	0x05
	.zero		1


	//   ....[94]....
        /*06fc*/ 	.word	0x00003a20
        /*0700*/ 	.word	0x000000ff
        /*0704*/ 	.word	0x00000000
        /*0708*/ 	.short	0x010a
        /*070a*/ 	.byte	0x05
	.zero		1


	//   ....[95]....
        /*070c*/ 	.word	0x00003ac0
        /*0710*/ 	.word	0x000000ff
        /*0714*/ 	.word	0x00000000
        /*0718*/ 	.short	0x010a
        /*071a*/ 	.byte	0x05
	.zero		1


	//   ....[96]....
        /*071c*/ 	.word	0x00003b60
        /*0720*/ 	.word	0x000000ff
        /*0724*/ 	.word	0x00000000
        /*0728*/ 	.short	0x010a
        /*072a*/ 	.byte	0x05
	.zero		1


	//   ....[97]....
        /*072c*/ 	.word	0x00003c00
        /*0730*/ 	.word	0x000000ff
        /*0734*/ 	.word	0x00000000
        /*0738*/ 	.short	0x010a
        /*073a*/ 	.byte	0x05
	.zero		1


	//   ....[98]....
        /*073c*/ 	.word	0x00003ca0
        /*0740*/ 	.word	0x000000ff
        /*0744*/ 	.word	0x00000000
        /*0748*/ 	.short	0x010a
        /*074a*/ 	.byte	0x05
	.zero		1


	//   ....[99]....
        /*074c*/ 	.word	0x00003d40
        /*0750*/ 	.word	0x000000ff
        /*0754*/ 	.word	0x00000000
        /*0758*/ 	.short	0x010a
        /*075a*/ 	.byte	0x05
	.zero		1


	//   ....[100]....
        /*075c*/ 	.word	0x00003de0
        /*0760*/ 	.word	0x000000ff
        /*0764*/ 	.word	0x00000000
        /*0768*/ 	.short	0x010a
        /*076a*/ 	.byte	0x05
	.zero		1


	//   ....[101]....
        /*076c*/ 	.word	0x00003e80
        /*0770*/ 	.word	0x000000ff
        /*0774*/ 	.word	0x00000000
        /*0778*/ 	.short	0x010a
        /*077a*/ 	.byte	0x05
	.zero		1


	//   ....[102]....
        /*077c*/ 	.word	0x00003f20
        /*0780*/ 	.word	0x000000ff
        /*0784*/ 	.word	0x00000000
        /*0788*/ 	.short	0x010a
        /*078a*/ 	.byte	0x05
	.zero		1


	//   ....[103]....
        /*078c*/ 	.word	0x00003fd0
        /*0790*/ 	.word	0x00000000
        /*0794*/ 	.word	0x00000000
        /*0798*/ 	.short	0x010a
        /*079a*/ 	.byte	0xff
	.zero		1


	//   ....[104]....
        /*079c*/ 	.word	0x00004120
        /*07a0*/ 	.word	0x000000ff
        /*07a4*/ 	.word	0x000001f8
        /*07a8*/ 	.short	0x010a
        /*07aa*/ 	.byte	0x04
	.zero		1


	//   ....[105]....
        /*07ac*/ 	.word	0x000041c0
        /*07b0*/ 	.word	0x000000ff
        /*07b4*/ 	.word	0x000001f0
        /*07b8*/ 	.short	0x010a
        /*07ba*/ 	.byte	0x04
	.zero		1


	//   ....[106]....
        /*07bc*/ 	.word	0x00004260
        /*07c0*/ 	.word	0x000000ff
        /*07c4*/ 	.word	0x00000000
        /*07c8*/ 	.short	0x0101
        /*07ca*/ 	.byte	0x05
	.zero		1


	//   ....[107]....
        /*07cc*/ 	.word	0x000042a0
        /*07d0*/ 	.word	0x000000ff
        /*07d4*/ 	.word	0x000001f8
        /*07d8*/ 	.short	0x0106
        /*07da*/ 	.byte	0x04
	.zero		1


	//   ....[108]....
        /*07dc*/ 	.word	0x000042e0
        /*07e0*/ 	.word	0x00000000
        /*07e4*/ 	.word	0x000001f8
        /*07e8*/ 	.short	0x010a
        /*07ea*/ 	.byte	0xff
	.zero		1


	//   ....[109]....
        /*07ec*/ 	.word	0x00004530
        /*07f0*/ 	.word	0x000000ff
        /*07f4*/ 	.word	0x00000008
        /*07f8*/ 	.short	0x010a
        /*07fa*/ 	.byte	0x05
	.zero		1


	//   ....[110]....
        /*07fc*/ 	.word	0x00004550
        /*0800*/ 	.word	0x000000ff
        /*0804*/ 	.word	0x00000008
        /*0808*/ 	.short	0x010a
        /*080a*/ 	.byte	0x05
	.zero		1


	//   ....[111]....
        /*080c*/ 	.word	0x000046e0
        /*0810*/ 	.word	0x000000ff
        /*0814*/ 	.word	0x00000008
        /*0818*/ 	.short	0x010a
        /*081a*/ 	.byte	0x05
	.zero		1


	//   ....[112]....
        /*081c*/ 	.word	0x00004700
        /*0820*/ 	.word	0x000000ff
        /*0824*/ 	.word	0x00000008
        /*0828*/ 	.short	0x010a
        /*082a*/ 	.byte	0x05
	.zero		1


	//   ....[113]....
        /*082c*/ 	.word	0x000047c0
        /*0830*/ 	.word	0x000000ff
        /*0834*/ 	.word	0x00000000
        /*0838*/ 	.short	0x0101
        /*083a*/ 	.byte	0x04
	.zero		1


	//   ....[114]....
        /*083c*/ 	.word	0x00004b10
        /*0840*/ 	.word	0x000000ff
        /*0844*/ 	.word	0x000001f0
        /*0848*/ 	.short	0x010a
        /*084a*/ 	.byte	0x11
	.zero		1


	//   ....[115]....
        /*084c*/ 	.word	0x00004bb0
        /*0850*/ 	.word	0x000000ff
        /*0854*/ 	.word	0x00000000
        /*0858*/ 	.short	0x0101
        /*085a*/ 	.byte	0x17
	.zero		1


	//   ....[116]....
        /*085c*/ 	.word	0x00004bf0
        /*0860*/ 	.word	0x000000ff
        /*0864*/ 	.word	0x00000210
        /*0868*/ 	.short	0x010a
        /*086a*/ 	.byte	0x16
	.zero		1


	//   ....[117]....
        /*086c*/ 	.word	0x00004ca0
        /*0870*/ 	.word	0x000000ff
        /*0874*/ 	.word	0x00000000
        /*0878*/ 	.short	0x010a
        /*087a*/ 	.byte	0x04
	.zero		1


	//   ....[118]....
        /*087c*/ 	.word	0x00004ce0
        /*0880*/ 	.word	0x000000ff
        /*0884*/ 	.word	0x00000000
        /*0888*/ 	.short	0x010a
        /*088a*/ 	.byte	0x0a
	.zero		1


	//   ....[119]....
        /*088c*/ 	.word	0x00004e00
        /*0890*/ 	.word	0x000000ff
        /*0894*/ 	.word	0x00000000
        /*0898*/ 	.short	0x010a
        /*089a*/ 	.byte	0x04
	.zero		1


	//   ....[120]....
        /*089c*/ 	.word	0x000050a0
        /*08a0*/ 	.word	0x000000ff
        /*08a4*/ 	.word	0x00000000
        /*08a8*/ 	.short	0x010a
        /*08aa*/ 	.byte	0x04
	.zero		1


	//   ....[121]....
        /*08ac*/ 	.word	0x00005140
        /*08b0*/ 	.word	0x00000000
        /*08b4*/ 	.word	0x00000000
        /*08b8*/ 	.short	0x010a
        /*08ba*/ 	.byte	0xff
	.zero		1


	//   ....[122]....
        /*08bc*/ 	.word	0x00005180
        /*08c0*/ 	.word	0x00000000
        /*08c4*/ 	.word	0x00000000
        /*08c8*/ 	.short	0x010a
        /*08ca*/ 	.byte	0xff
	.zero		1


	//   ....[123]....
        /*08cc*/ 	.word	0x000051f0
        /*08d0*/ 	.word	0x000000ff
        /*08d4*/ 	.word	0x00000000
        /*08d8*/ 	.short	0x0101
        /*08da*/ 	.byte	0x04
	.zero		1


	//   ....[124]....
        /*08dc*/ 	.word	0x00005230
        /*08e0*/ 	.word	0x000000ff
        /*08e4*/ 	.word	0x00000220
        /*08e8*/ 	.short	0x010a
        /*08ea*/ 	.byte	0x11
	.zero		1


	//   ....[125]....
        /*08ec*/ 	.word	0x00005290
        /*08f0*/ 	.word	0x000000ff
        /*08f4*/ 	.word	0x00000000
        /*08f8*/ 	.short	0x0101
        /*08fa*/ 	.byte	0x04
	.zero		1


	//   ....[126]....
        /*08fc*/ 	.word	0x00005800
        /*0900*/ 	.word	0x000000ff
        /*0904*/ 	.word	0x000001f0
        /*0908*/ 	.short	0x010a
        /*090a*/ 	.byte	0x2a
	.zero		1


	//   ....[127]....
        /*090c*/ 	.word	0x000058a0
        /*0910*/ 	.word	0x000000ff
        /*0914*/ 	.word	0x00000000
        /*0918*/ 	.short	0x0101
        /*091a*/ 	.byte	0x32
	.zero		1


	//   ....[128]....
        /*091c*/ 	.word	0x00005df0
        /*0920*/ 	.word	0x000000ff
        /*0924*/ 	.word	0x000001e8
        /*0928*/ 	.short	0x010a
        /*092a*/ 	.byte	0x2a
	.zero		1


	//   ....[129]....
        /*092c*/ 	.word	0x00005f90
        /*0930*/ 	.word	0x000000ff
        /*0934*/ 	.word	0x000001c0
        /*0938*/ 	.short	0x010a
        /*093a*/ 	.byte	0x2a
	.zero		1


	//   ....[130]....
        /*093c*/ 	.word	0x000062d0
        /*0940*/ 	.word	0x000000ff
        /*0944*/ 	.word	0x000001a0
        /*0948*/ 	.short	0x010b
        /*094a*/ 	.byte	0x2a
	.zero		1


	//   ....[131]....
        /*094c*/ 	.word	0x000062e0
        /*0950*/ 	.word	0x000000ff
        /*0954*/ 	.word	0x00000000
        /*0958*/ 	.short	0x0101
        /*095a*/ 	.byte	0x42
	.zero		1


	//   ....[132]....
        /*095c*/ 	.word	0x00006300
        /*0960*/ 	.word	0x000000ff
        /*0964*/ 	.word	0x000001c8
        /*0968*/ 	.short	0x010a
        /*096a*/ 	.byte	0x2a
	.zero		1


	//   ....[133]....
        /*096c*/ 	.word	0x000064d0
        /*0970*/ 	.word	0x000000ff
        /*0974*/ 	.word	0x000001a8
        /*0978*/ 	.short	0x010b
        /*097a*/ 	.byte	0x2a
	.zero		1


	//   ....[134]....
        /*097c*/ 	.word	0x000064e0
        /*0980*/ 	.word	0x000000ff
        /*0984*/ 	.word	0x00000000
        /*0988*/ 	.short	0x0101
        /*098a*/ 	.byte	0x41
	.zero		1


	//   ....[135]....
        /*098c*/ 	.word	0x00006500
        /*0990*/ 	.word	0x000000ff
        /*0994*/ 	.word	0x000001d0
        /*0998*/ 	.short	0x010a
        /*099a*/ 	.byte	0x2a
	.zero		1


	//   ....[136]....
        /*099c*/ 	.word	0x000066f0
        /*09a0*/ 	.word	0x000000ff
        /*09a4*/ 	.word	0x000001b0
        /*09a8*/ 	.short	0x010b
        /*09aa*/ 	.byte	0x2a
	.zero		1


	//   ....[137]....
        /*09ac*/ 	.word	0x00006700
        /*09b0*/ 	.word	0x000000ff
        /*09b4*/ 	.word	0x00000000
        /*09b8*/ 	.short	0x0101
        /*09ba*/ 	.byte	0x40
	.zero		1


	//   ....[138]....
        /*09bc*/ 	.word	0x00006710
        /*09c0*/ 	.word	0x000000ff
        /*09c4*/ 	.word	0x000001d8
        /*09c8*/ 	.short	0x010a
        /*09ca*/ 	.byte	0x2a
	.zero		1


	//   ....[139]....
        /*09cc*/ 	.word	0x00006950
        /*09d0*/ 	.word	0x000000ff
        /*09d4*/ 	.word	0x000001b8
        /*09d8*/ 	.short	0x010b
        /*09da*/ 	.byte	0x2a
	.zero		1


	//   ....[140]....
        /*09dc*/ 	.word	0x00006960
        /*09e0*/ 	.word	0x000000ff
        /*09e4*/ 	.word	0x00000000
        /*09e8*/ 	.short	0x0101
        /*09ea*/ 	.byte	0x33
	.zero		1


	//   ....[141]....
        /*09ec*/ 	.word	0x000069a0
        /*09f0*/ 	.word	0x000000ff
        /*09f4*/ 	.word	0x000001c0
        /*09f8*/ 	.short	0x010a
        /*09fa*/ 	.byte	0x2a
	.zero		1


	//   ....[142]....
        /*09fc*/ 	.word	0x000069c0
        /*0a00*/ 	.word	0x000000ff
        /*0a04*/ 	.word	0x000001c8
        /*0a08*/ 	.short	0x010a
        /*0a0a*/ 	.byte	0x2a
	.zero		1


	//   ....[143]....
        /*0a0c*/ 	.word	0x000069e0
        /*0a10*/ 	.word	0x000000ff
        /*0a14*/ 	.word	0x000001d0
        /*0a18*/ 	.short	0x010a
        /*0a1a*/ 	.byte	0x2a
	.zero		1


	//   ....[144]....
        /*0a1c*/ 	.word	0x00006a20
        /*0a20*/ 	.word	0x00000000
        /*0a24*/ 	.word	0x000001d8
        /*0a28*/ 	.short	0x010a
        /*0a2a*/ 	.byte	0xff
	.zero		1


	//   ....[145]....
        /*0a2c*/ 	.word	0x00006db0
        /*0a30*/ 	.word	0x000000ff
        /*0a34*/ 	.word	0x000001f0
        /*0a38*/ 	.short	0x010a
        /*0a3a*/ 	.byte	0x2c
	.zero		1


	//   ....[146]....
        /*0a3c*/ 	.word	0x00006e80
        /*0a40*/ 	.word	0x000000ff
        /*0a44*/ 	.word	0x00000000
        /*0a48*/ 	.short	0x0101
        /*0a4a*/ 	.byte	0x04
	.zero		1


	//   ....[147]....
        /*0a4c*/ 	.word	0x00007ac0
        /*0a50*/ 	.word	0x000000ff
        /*0a54*/ 	.word	0x000001a0
        /*0a58*/ 	.short	0x010a
        /*0a5a*/ 	.byte	0x2c
	.zero		1


	//   ....[148]....
        /*0a5c*/ 	.word	0x00007b70
        /*0a60*/ 	.word	0x00000040
        /*0a64*/ 	.word	0x00000200
        /*0a68*/ 	.short	0x010a
        /*0a6a*/ 	.byte	0xff
	.zero		1


	//   ....[149]....
        /*0a6c*/ 	.word	0x00007d80
        /*0a70*/ 	.word	0x000000ff
        /*0a74*/ 	.word	0x000001a0
        /*0a78*/ 	.short	0x010a
        /*0a7a*/ 	.byte	0x2c
	.zero		1


	//   ....[150]....
        /*0a7c*/ 	.word	0x00007e50
        /*0a80*/ 	.word	0x00000040
        /*0a84*/ 	.word	0x00000200
        /*0a88*/ 	.short	0x010a
        /*0a8a*/ 	.byte	0xff
	.zero		1


	//   ....[151]....
        /*0a8c*/ 	.word	0x00008650
        /*0a90*/ 	.word	0x00000000
        /*0a94*/ 	.word	0x00000000
        /*0a98*/ 	.short	0x0101
        /*0a9a*/ 	.byte	0xff
	.zero		1


	//   ....[152]....
        /*0a9c*/ 	.word	0x00008660
        /*0aa0*/ 	.word	0x00000004
        /*0aa4*/ 	.word	0x000001a0
        /*0aa8*/ 	.short	0x010a
        /*0aaa*/ 	.byte	0xff
	.zero		1


	//   ....[153]....
        /*0aac*/ 	.word	0x00008720
        /*0ab0*/ 	.word	0x00000004
        /*0ab4*/ 	.word	0x000001a0
        /*0ab8*/ 	.short	0x010a
        /*0aba*/ 	.byte	0xff
	.zero		1


	//   ....[154]....
        /*0abc*/ 	.word	0x00008f30
        /*0ac0*/ 	.word	0x00000000
        /*0ac4*/ 	.word	0x00000000
        /*0ac8*/ 	.short	0x0101
        /*0aca*/ 	.byte	0xff
	.zero		1


	//   ....[155]....
        /*0acc*/ 	.word	0x00008f50
        /*0ad0*/ 	.word	0x00000002
        /*0ad4*/ 	.word	0x000001a0
        /*0ad8*/ 	.short	0x010a
        /*0ada*/ 	.byte	0xff
	.zero		1


	//   ....[156]....
        /*0adc*/ 	.word	0x00009000
        /*0ae0*/ 	.word	0x00000002
        /*0ae4*/ 	.word	0x000001a0
        /*0ae8*/ 	.short	0x010a
        /*0aea*/ 	.byte	0xff
	.zero		1


	//   ....[157]....
        /*0aec*/ 	.word	0x00009800
        /*0af0*/ 	.word	0x00000000
        /*0af4*/ 	.word	0x00000000
        /*0af8*/ 	.short	0x0101
        /*0afa*/ 	.byte	0xff
	.zero		1


	//   ....[158]....
        /*0afc*/ 	.word	0x00009820
        /*0b00*/ 	.word	0x00000003
        /*0b04*/ 	.word	0x000001a0
        /*0b08*/ 	.short	0x010a
        /*0b0a*/ 	.byte	0xff
	.zero		1


	//   ....[159]....
        /*0b0c*/ 	.word	0x000098d0
        /*0b10*/ 	.word	0x00000003
        /*0b14*/ 	.word	0x000001a0
        /*0b18*/ 	.short	0x010a
        /*0b1a*/ 	.byte	0xff
	.zero		1


	//   ....[160]....
        /*0b1c*/ 	.word	0x00009b80
        /*0b20*/ 	.word	0x00000040
        /*0b24*/ 	.word	0x00000000
        /*0b28*/ 	.short	0x0101
        /*0b2a*/ 	.byte	0xff
	.zero		1


	//   ....[161]....
        /*0b2c*/ 	.word	0x0000a120
        /*0b30*/ 	.word	0x00000000
        /*0b34*/ 	.word	0x00000000
        /*0b38*/ 	.short	0x0101
        /*0b3a*/ 	.byte	0xff
	.zero		1


	//   ....[162]....
        /*0b3c*/ 	.word	0x0000a3a0
        /*0b40*/ 	.word	0x000000ff
        /*0b44*/ 	.word	0x00000000
        /*0b48*/ 	.short	0x0101
        /*0b4a*/ 	.byte	0x04
	.zero		1


	//   ....[163]....
        /*0b4c*/ 	.word	0x0000a3d0
        /*0b50*/ 	.word	0x00000000
        /*0b54*/ 	.word	0x000000d0
        /*0b58*/ 	.short	0x010a
        /*0b5a*/ 	.byte	0xff
	.zero		1


	//   ....[164]....
        /*0b5c*/ 	.word	0x0000a430
        /*0b60*/ 	.word	0x00000000
        /*0b64*/ 	.word	0x000000d0
        /*0b68*/ 	.short	0x010a
        /*0b6a*/ 	.byte	0xff
	.zero		1


	//   ....[165]....
        /*0b6c*/ 	.word	0x0000a490
        /*0b70*/ 	.word	0x00000000
        /*0b74*/ 	.word	0x000001f0
        /*0b78*/ 	.short	0x010a
        /*0b7a*/ 	.byte	0xff
	.zero		1


	//   ....[166]....
        /*0b7c*/ 	.word	0x0000a4f0
        /*0b80*/ 	.word	0x00000000
        /*0b84*/ 	.word	0x00000000
        /*0b88*/ 	.short	0x010a
        /*0b8a*/ 	.byte	0xff
	.zero		1


	//   ....[167]....
        /*0b8c*/ 	.word	0x0000a550
        /*0b90*/ 	.word	0x00000000
        /*0b94*/ 	.word	0x00000000
        /*0b98*/ 	.short	0x010a
        /*0b9a*/ 	.byte	0xff
	.zero		1


	//   ....[168]....
        /*0b9c*/ 	.word	0x0000a5b0
        /*0ba0*/ 	.word	0x00000000
        /*0ba4*/ 	.word	0x00000000
        /*0ba8*/ 	.short	0x010a
        /*0baa*/ 	.byte	0xff
	.zero		1


	//   ....[169]....
        /*0bac*/ 	.word	0x0000a610
        /*0bb0*/ 	.word	0x00000000
        /*0bb4*/ 	.word	0x00000000
        /*0bb8*/ 	.short	0x010a
        /*0bba*/ 	.byte	0xff
	.zero		1


	//   ....[170]....
        /*0bbc*/ 	.word	0x0000a670
        /*0bc0*/ 	.word	0x00000000
        /*0bc4*/ 	.word	0x00000000
        /*0bc8*/ 	.short	0x010a
        /*0bca*/ 	.byte	0xff
	.zero		1


	//   ....[171]....
        /*0bcc*/ 	.word	0x0000a6d0
        /*0bd0*/ 	.word	0x00000000
        /*0bd4*/ 	.word	0x00000000
        /*0bd8*/ 	.short	0x010a
        /*0bda*/ 	.byte	0xff
	.zero		1


	//   ....[172]....
        /*0bdc*/ 	.word	0x0000a730
        /*0be0*/ 	.word	0x00000000
        /*0be4*/ 	.word	0x00000000
        /*0be8*/ 	.short	0x010a
        /*0bea*/ 	.byte	0xff
	.zero		1


	//   ....[173]....
        /*0bec*/ 	.word	0x0000a790
        /*0bf0*/ 	.word	0x00000000
        /*0bf4*/ 	.word	0x00000000
        /*0bf8*/ 	.short	0x010a
        /*0bfa*/ 	.byte	0xff
	.zero		1


	//   ....[174]....
        /*0bfc*/ 	.word	0x0000a7f0
        /*0c00*/ 	.word	0x00000000
        /*0c04*/ 	.word	0x00000000
        /*0c08*/ 	.short	0x010a
        /*0c0a*/ 	.byte	0xff
	.zero		1


	//   ....[175]....
        /*0c0c*/ 	.word	0x0000a850
        /*0c10*/ 	.word	0x00000000
        /*0c14*/ 	.word	0x00000000
        /*0c18*/ 	.short	0x010a
        /*0c1a*/ 	.byte	0xff
	.zero		1


	//   ....[176]....
        /*0c1c*/ 	.word	0x0000a8b0
        /*0c20*/ 	.word	0x00000000
        /*0c24*/ 	.word	0x00000000
        /*0c28*/ 	.short	0x010a
        /*0c2a*/ 	.byte	0xff
	.zero		1


	//   ....[177]....
        /*0c2c*/ 	.word	0x0000a910
        /*0c30*/ 	.word	0x00000000
        /*0c34*/ 	.word	0x00000000
        /*0c38*/ 	.short	0x010a
        /*0c3a*/ 	.byte	0xff
	.zero		1


	//   ....[178]....
        /*0c3c*/ 	.word	0x0000a970
        /*0c40*/ 	.word	0x00000000
        /*0c44*/ 	.word	0x00000000
        /*0c48*/ 	.short	0x010a
        /*0c4a*/ 	.byte	0xff
	.zero		1


	//   ....[179]....
        /*0c4c*/ 	.word	0x0000a9d0
        /*0c50*/ 	.word	0x00000000
        /*0c54*/ 	.word	0x00000000
        /*0c58*/ 	.short	0x010a
        /*0c5a*/ 	.byte	0xff
	.zero		1


	//   ....[180]....
        /*0c5c*/ 	.word	0x0000aa30
        /*0c60*/ 	.word	0x00000000
        /*0c64*/ 	.word	0x00000000
        /*0c68*/ 	.short	0x010a
        /*0c6a*/ 	.byte	0xff
	.zero		1


	//   ....[181]....
        /*0c6c*/ 	.word	0x0000aa90
        /*0c70*/ 	.word	0x00000000
        /*0c74*/ 	.word	0x00000000
        /*0c78*/ 	.short	0x010a
        /*0c7a*/ 	.byte	0xff
	.zero		1


	//   ....[182]....
        /*0c7c*/ 	.word	0x0000aaf0
        /*0c80*/ 	.word	0x00000000
        /*0c84*/ 	.word	0x00000000
        /*0c88*/ 	.short	0x010a
        /*0c8a*/ 	.byte	0xff
	.zero		1


	//   ....[183]....
        /*0c8c*/ 	.word	0x0000ab50
        /*0c90*/ 	.word	0x00000000
        /*0c94*/ 	.word	0x00000000
        /*0c98*/ 	.short	0x010a
        /*0c9a*/ 	.byte	0xff
	.zero		1


	//   ....[184]....
        /*0c9c*/ 	.word	0x0000abb0
        /*0ca0*/ 	.word	0x00000000
        /*0ca4*/ 	.word	0x00000000
        /*0ca8*/ 	.short	0x010a
        /*0caa*/ 	.byte	0xff
	.zero		1


	//   ....[185]....
        /*0cac*/ 	.word	0x0000ac10
        /*0cb0*/ 	.word	0x00000000
        /*0cb4*/ 	.word	0x00000000
        /*0cb8*/ 	.short	0x010a
        /*0cba*/ 	.byte	0xff
	.zero		1


	//   ....[186]....
        /*0cbc*/ 	.word	0x0000ac70
        /*0cc0*/ 	.word	0x00000000
        /*0cc4*/ 	.word	0x00000000
        /*0cc8*/ 	.short	0x010a
        /*0cca*/ 	.byte	0xff
	.zero		1


	//   ....[187]....
        /*0ccc*/ 	.word	0x0000acd0
        /*0cd0*/ 	.word	0x00000000
        /*0cd4*/ 	.word	0x00000000
        /*0cd8*/ 	.short	0x010a
        /*0cda*/ 	.byte	0xff
	.zero		1


	//   ....[188]....
        /*0cdc*/ 	.word	0x0000ad30
        /*0ce0*/ 	.word	0x00000000
        /*0ce4*/ 	.word	0x00000000
        /*0ce8*/ 	.short	0x010a
        /*0cea*/ 	.byte	0xff
	.zero		1


	//   ....[189]....
        /*0cec*/ 	.word	0x0000ad90
        /*0cf0*/ 	.word	0x00000000
        /*0cf4*/ 	.word	0x00000000
        /*0cf8*/ 	.short	0x010a
        /*0cfa*/ 	.byte	0xff
	.zero		1


	//   ....[190]....
        /*0cfc*/ 	.word	0x0000adf0
        /*0d00*/ 	.word	0x00000000
        /*0d04*/ 	.word	0x00000000
        /*0d08*/ 	.short	0x010a
        /*0d0a*/ 	.byte	0xff
	.zero		1


	//   ....[191]....
        /*0d0c*/ 	.word	0x0000ae50
        /*0d10*/ 	.word	0x00000004
        /*0d14*/ 	.word	0x000001f8
        /*0d18*/ 	.short	0x010a
        /*0d1a*/ 	.byte	0xff
	.zero		1


	//   ....[192]....
        /*0d1c*/ 	.word	0x0000aeb0
        /*0d20*/ 	.word	0x00000004
        /*0d24*/ 	.word	0x000001f0
        /*0d28*/ 	.short	0x010a
        /*0d2a*/ 	.byte	0xff
	.zero		1


	//   ....[193]....
        /*0d2c*/ 	.word	0x0000af10
        /*0d30*/ 	.word	0x00000005
        /*0d34*/ 	.word	0x00000008
        /*0d38*/ 	.short	0x010a
        /*0d3a*/ 	.byte	0xff
	.zero		1


	//   ....[194]....
        /*0d3c*/ 	.word	0x0000aff0
        /*0d40*/ 	.word	0x00000003
        /*0d44*/ 	.word	0x00000008
        /*0d48*/ 	.short	0x010a
        /*0d4a*/ 	.byte	0xff
	.zero		1


	//   ....[195]....
        /*0d4c*/ 	.word	0x0000b050
        /*0d50*/ 	.word	0x00000004
        /*0d54*/ 	.word	0x000001f0
        /*0d58*/ 	.short	0x010a
        /*0d5a*/ 	.byte	0xff
	.zero		1


	//   ....[196]....
        /*0d5c*/ 	.word	0x0000b0b0
        /*0d60*/ 	.word	0x00000004
        /*0d64*/ 	.word	0x00000210
        /*0d68*/ 	.short	0x010a
        /*0d6a*/ 	.byte	0xff
	.zero		1


	//   ....[197]....
        /*0d6c*/ 	.word	0x0000b110
        /*0d70*/ 	.word	0x00000004
        /*0d74*/ 	.word	0x00000000
        /*0d78*/ 	.short	0x010a
        /*0d7a*/ 	.byte	0xff
	.zero		1


	//   ....[198]....
        /*0d7c*/ 	.word	0x0000b170
        /*0d80*/ 	.word	0x00000000
        /*0d84*/ 	.word	0x00000000
        /*0d88*/ 	.short	0x010a
        /*0d8a*/ 	.byte	0xff
	.zero		1


	//   ....[199]....
        /*0d8c*/ 	.word	0x0000b1d0
        /*0d90*/ 	.word	0x00000000
        /*0d94*/ 	.word	0x00000220
        /*0d98*/ 	.short	0x010a
        /*0d9a*/ 	.byte	0xff
	.zero		1


	//   ....[200]....
        /*0d9c*/ 	.word	0x0000b230
        /*0da0*/ 	.word	0x00000000
        /*0da4*/ 	.word	0x000001f0
        /*0da8*/ 	.short	0x010a
        /*0daa*/ 	.byte	0xff
	.zero		1


	//   ....[201]....
        /*0dac*/ 	.word	0x0000b290
        /*0db0*/ 	.word	0x00000000
        /*0db4*/ 	.word	0x000001e8
        /*0db8*/ 	.short	0x010a
        /*0dba*/ 	.byte	0xff
	.zero		1


	//   ....[202]....
        /*0dbc*/ 	.word	0x0000b2f0
        /*0dc0*/ 	.word	0x00000002
        /*0dc4*/ 	.word	0x000001c0
        /*0dc8*/ 	.short	0x010a
        /*0dca*/ 	.byte	0xff
	.zero		1


	//   ....[203]....
        /*0dcc*/ 	.word	0x0000b350
        /*0dd0*/ 	.word	0x00000002
        /*0dd4*/ 	.word	0x000001c8
        /*0dd8*/ 	.short	0x010a
        /*0dda*/ 	.byte	0xff
	.zero		1


	//   ....[204]....
        /*0ddc*/ 	.word	0x0000b3b0
        /*0de0*/ 	.word	0x00000002
        /*0de4*/ 	.word	0x000001d0
        /*0de8*/ 	.short	0x010a
        /*0dea*/ 	.byte	0xff
	.zero		1


	//   ....[205]....
        /*0dec*/ 	.word	0x0000b410
        /*0df0*/ 	.word	0x00000000
        /*0df4*/ 	.word	0x000001d8
        /*0df8*/ 	.short	0x010a
        /*0dfa*/ 	.byte	0xff
	.zero		1


	//   ....[206]....
        /*0dfc*/ 	.word	0x0000b470
        /*0e00*/ 	.word	0x00000000
        /*0e04*/ 	.word	0x000001c0
        /*0e08*/ 	.short	0x010a
        /*0e0a*/ 	.byte	0xff
	.zero		1


	//   ....[207]....
        /*0e0c*/ 	.word	0x0000b4d0
        /*0e10*/ 	.word	0x00000000
        /*0e14*/ 	.word	0x000001c8
        /*0e18*/ 	.short	0x010a
        /*0e1a*/ 	.byte	0xff
	.zero		1


	//   ....[208]....
        /*0e1c*/ 	.word	0x0000b530
        /*0e20*/ 	.word	0x00000000
        /*0e24*/ 	.word	0x000001d0
        /*0e28*/ 	.short	0x010a
        /*0e2a*/ 	.byte	0xff
	.zero		1


	//   ....[209]....
        /*0e2c*/ 	.word	0x0000b590
        /*0e30*/ 	.word	0x00000000
        /*0e34*/ 	.word	0x000001f0
        /*0e38*/ 	.short	0x010a
        /*0e3a*/ 	.byte	0xff
	.zero		1


	//   ....[210]....
        /*0e3c*/ 	.word	0x0000b5f0
        /*0e40*/ 	.word	0x00000002
        /*0e44*/ 	.word	0x000001a0
        /*0e48*/ 	.short	0x010a
        /*0e4a*/ 	.byte	0xff
	.zero		1


	//   ....[211]....
        /*0e4c*/ 	.word	0x0000b640
        /*0e50*/ 	.word	0x00000040
        /*0e54*/ 	.word	0x00000200
        /*0e58*/ 	.short	0x010a
        /*0e5a*/ 	.byte	0xff
	.zero		1


	//   ....[212]....
        /*0e5c*/ 	.word	0x0000b690
        /*0e60*/ 	.word	0x00000004
        /*0e64*/ 	.word	0x000001a0
        /*0e68*/ 	.short	0x010a
        /*0e6a*/ 	.byte	0xff
	.zero		1


	//   ....[213]....
        /*0e6c*/ 	.word	0x0000b6e0
        /*0e70*/ 	.word	0x00000002
        /*0e74*/ 	.word	0x000001a0
        /*0e78*/ 	.short	0x010a
        /*0e7a*/ 	.byte	0xff
	.zero		1


	//   ....[214]....
        /*0e7c*/ 	.word	0x0000b730
        /*0e80*/ 	.word	0x00000003
        /*0e84*/ 	.word	0x000001a0
        /*0e88*/ 	.short	0x010a
        /*0e8a*/ 	.byte	0xff
	.zero		1


	//----- nvinfo : EIATTR_NUM_MBARRIERS
	.align		4
.L_47:
        /*0e8c*/ 	.byte	0x03, 0x38
        /*0e8e*/ 	.short	0x0045


	//----- nvinfo : EIATTR_EXIT_INSTR_OFFSETS
	.align		4
        /*0e90*/ 	.byte	0x04, 0x1c
        /*0e92*/ 	.short	(.L_49 - .L_48)


	//   ....[0]....
.L_48:
        /*0e94*/ 	.word	0x00004000


	//   ....[1]....
        /*0e98*/ 	.word	0x000042b0


	//   ....[2]....
        /*0e9c*/ 	.word	0x00004310


	//   ....[3]....
        /*0ea0*/ 	.word	0x000054c0


	//   ....[4]....
        /*0ea4*/ 	.word	0x00006a50


	//   ....[5]....
        /*0ea8*/ 	.word	0x00006a90


	//   ....[6]....
        /*0eac*/ 	.word	0x0000a280


	//   ....[7]....
        /*0eb0*/ 	.word	0x0000a300


	//   ....[8]....
        /*0eb4*/ 	.word	0x0000a330


	//   ....[9]....
        /*0eb8*/ 	.word	0x0000a3b0


	//----- nvinfo : EIATTR_MAX_THREADS
	.align		4
.L_49:
        /*0ebc*/ 	.byte	0x04, 0x05
        /*0ebe*/ 	.short	(.L_51 - .L_50)
.L_50:
        /*0ec0*/ 	.word	0x00000100
        /*0ec4*/ 	.word	0x00000001
        /*0ec8*/ 	.word	0x00000001


	//----- nvinfo : EIATTR_CRS_STACK_SIZE
	.align		4
.L_51:
        /*0ecc*/ 	.byte	0x04, 0x1e
        /*0ece*/ 	.short	(.L_53 - .L_52)
.L_52:
        /*0ed0*/ 	.word	0x00000000


	//----- nvinfo : EIATTR_CBANK_PARAM_SIZE
	.align		4
.L_53:
        /*0ed4*/ 	.byte	0x03, 0x19
        /*0ed6*/ 	.short	0x0900


	//----- nvinfo : EIATTR_PARAM_CBANK
	.align		4
        /*0ed8*/ 	.byte	0x04, 0x0a
        /*0eda*/ 	.short	(.L_55 - .L_54)
	.align		4
.L_54:
        /*0edc*/ 	.word	index@(.nv.constant0._ZN7cutlass13device_kernelINS_4conv6kernel13ConvUniversalINS1_16ConvProblemShapeILNS1_8OperatorE1ELi3EEENS1_10collective14CollectiveConvINS1_47MainloopSm100TmaUmmaWarpSpecializedImplicitGemmILS5_1ELi26ELi3ELi1ELi2EN4cute5tupleIJNSA_1CILi2EEENSC_ILi1EEESE_EEEEENSB_IJNSC_ILi128EEESH_NSB_IJNSC_ILi32EEEEEEEEENS_6half_tESL_NSA_8TiledMMAINSA_8MMA_AtomIJNSA_26SM100_MMA_F16BF16_2x1SM_SSISL_SL_fLi128ELi128ELNSA_4UMMA5MajorE0ELSQ_1ELNSP_7ScaleInE0ELSR_0EEEEEENSA_6LayoutINSB_IJSE_SE_SE_EEENSB_IJNSC_ILi0EEESW_SW_EEEEENSB_IJNSA_10UnderscoreESZ_SZ_EEEEENS7_6detail27Sm100ImplicitGemmTileTraitsINSA_25SM100_TMA_2SM_LOAD_IM2COLENSA_14ComposedLayoutINSA_7SwizzleILi2ELi4ELi3EEENSA_18smem_ptr_flag_bitsILi16EEENSU_INSB_IJNSC_ILi8EEESI_EEENSB_IJSI_SE_EEEEEEEvEENS13_INSA_18SM100_TMA_2SM_LOADENS15_INS16_ILi3ELi4ELi3EEES19_NSU_INSB_IJNSC_ILi64EEES1A_EEENSB_IJSE_S1I_EEEEEEEvEEEENS_8epilogue10collective18CollectiveEpilogueINS1P_23Sm100TmaWarpSpecializedILi4ELi2ELi16ELb1ELb0EEEJNSB_IJS1I_SH_SJ_EEENSB_IJNSU_IS1I_SE_EENSU_INSB_IJNSC_ILi16EEESD_EEES1K_EEEEESL_NSB_IJNSB_IJllllEEESE_SW_EEESL_S21_NS1P_6fusion15FusionCallbacksIS1T_NS22_17LinearCombinationISL_fSL_fLNS_15FloatRoundStyleE2EEES1U_S1Z_JEEENSA_5SM1004TMEM4LOAD26SM100_TMEM_LOAD_32dp32b16xENSA_20SM90_TMA_LOAD_IM2COLENS15_INS16_ILi1ELi4ELi3EEES19_NSU_INSB_IJS1A_S1W_EEENSB_IJS1W_SE_EEEEEEENSA_39AutoVectorizingCopyWithAssumedAlignmentILi128EEENSA_21SM90_TMA_STORE_IM2COLES2H_S2J_S2J_EEEvvEEEEvNT_6ParamsE)
        /*0ee0*/ 	.short	0x0380
        /*0ee2*/ 	.short	0x0900


	//----- nvinfo : EIATTR_SW_WAR
	.align		4
.L_55:
        /*0ee4*/ 	.byte	0x04, 0x36
        /*0ee6*/ 	.short	(.L_57 - .L_56)
.L_56:
        /*0ee8*/ 	.word	0x00000008
.L_57:


//--------------------- .nv.callgraph             --------------------------
	.section	.nv.callgraph,"",@"SHT_CUDA_CALLGRAPH"
	.align	4
	.sectionentsize	8
	.align		4
        /*0000*/ 	.word	0x00000000
	.align		4
        /*0004*/ 	.word	0xffffffff
	.align		4
        /*0008*/ 	.word	index@(_ZN7cutlass13device_kernelINS_4conv6kernel13ConvUniversalINS1_16ConvProblemShapeILNS1_8OperatorE1ELi3EEENS1_10collective14CollectiveConvINS1_47MainloopSm100TmaUmmaWarpSpecializedImplicitGemmILS5_1ELi26ELi3ELi1ELi2EN4cute5tupleIJNSA_1CILi2EEENSC_ILi1EEESE_EEEEENSB_IJNSC_ILi128EEESH_NSB_IJNSC_ILi32EEEEEEEEENS_6half_tESL_NSA_8TiledMMAINSA_8MMA_AtomIJNSA_26SM100_MMA_F16BF16_2x1SM_SSISL_SL_fLi128ELi128ELNSA_4UMMA5MajorE0ELSQ_1ELNSP_7ScaleInE0ELSR_0EEEEEENSA_6LayoutINSB_IJSE_SE_SE_EEENSB_IJNSC_ILi0EEESW_SW_EEEEENSB_IJNSA_10UnderscoreESZ_SZ_EEEEENS7_6detail27Sm100ImplicitGemmTileTraitsINSA_25SM100_TMA_2SM_LOAD_IM2COLENSA_14ComposedLayoutINSA_7SwizzleILi2ELi4ELi3EEENSA_18smem_ptr_flag_bitsILi16EEENSU_INSB_IJNSC_ILi8EEESI_EEENSB_IJSI_SE_EEEEEEEvEENS13_INSA_18SM100_TMA_2SM_LOADENS15_INS16_ILi3ELi4ELi3EEES19_NSU_INSB_IJNSC_ILi64EEES1A_EEENSB_IJSE_S1I_EEEEEEEvEEEENS_8epilogue10collective18CollectiveEpilogueINS1P_23Sm100TmaWarpSpecializedILi4ELi2ELi16ELb1ELb0EEEJNSB_IJS1I_SH_SJ_EEENSB_IJNSU_IS1I_SE_EENSU_INSB_IJNSC_ILi16EEESD_EEES1K_EEEEESL_NSB_IJNSB_IJllllEEESE_SW_EEESL_S21_NS1P_6fusion15FusionCallbacksIS1T_NS22_17LinearCombinationISL_fSL_fLNS_15FloatRoundStyleE2EEES1U_S1Z_JEEENSA_5SM1004TMEM4LOAD26SM100_TMEM_LOAD_32dp32b16xENSA_20SM90_TMA_LOAD_IM2COLENS15_INS16_ILi1ELi4ELi3EEES19_NSU_INSB_IJS1A_S1W_EEENSB_IJS1W_SE_EEEEEEENSA_39AutoVectorizingCopyWithAssumedAlignmentILi128EEENSA_21SM90_TMA_STORE_IM2COLES2H_S2J_S2J_EEEvvEEEEvNT_6ParamsE)
	.align		4
        /*000c*/ 	.word	index@(__assertfail)
	.align		4
        /*0010*/ 	.word	0x00000000
	.align		4
        /*0014*/ 	.word	0xfffffffe
	.align		4
        /*0018*/ 	.word	0x00000000
	.align		4
        /*001c*/ 	.word	0xfffffffd
	.align		4
        /*0020*/ 	.word	0x00000000
	.align		4
        /*0024*/ 	.word	0xfffffffc


//--------------------- .nv.constant4             --------------------------
	.section	.nv.constant4,"a",@progbits
	.align	8
	.align		8
.nv.constant4:
        /*0000*/ 	.dword	__assertfail
	.align		8
        /*0008*/ 	.dword	__unnamed_1
	.align		8
        /*0010*/ 	.dword	__unnamed_2
	.align		8
        /*0018*/ 	.dword	_ZN39_INTERNAL_766ac465_4_k_cu_52bbff1b_39264cuda3std3__45__cpo5beginE
	.align		8
        /*0020*/ 	.dword	_ZN39_INTERNAL_766ac465_4_k_cu_52bbff1b_39264cuda3std3__45__cpo3endE
	.align		8
        /*0028*/ 	.dword	_ZN39_INTERNAL_766ac465_4_k_cu_52bbff1b_39264cuda3std3__45__cpo6cbeginE
	.align		8
        /*0030*/ 	.dword	_ZN39_INTERNAL_766ac465_4_k_cu_52bbff1b_39264cuda3std3__45__cpo4cendE
	.align		8
        /*0038*/ 	.dword	_ZN39_INTERNAL_766ac465_4_k_cu_52bbff1b_39264cuda3std3__441_GLOBAL__N__766ac465_4_k_cu_52bbff1b_39266ignoreE
	.align		8
        /*0040*/ 	.dword	_ZN39_INTERNAL_766ac465_4_k_cu_52bbff1b_39264cuda3std3__419piecewise_constructE
	.align		8
        /*0048*/ 	.dword	_ZN39_INTERNAL_766ac465_4_k_cu_52bbff1b_39264cuda3std3__48in_placeE
	.align		8
        /*0050*/ 	.dword	_ZN39_INTERNAL_766ac465_4_k_cu_52bbff1b_39264cuda3std6ranges3__45__cpo4swapE
	.align		8
        /*0058*/ 	.dword	_ZN39_INTERNAL_766ac465_4_k_cu_52bbff1b_39264cuda3std6ranges3__45__cpo9iter_moveE
	.align		8
        /*0060*/ 	.dword	_ZN39_INTERNAL_766ac465_4_k_cu_52bbff1b_39264cute7productE
	.align		8
        /*0068*/ 	.dword	_ZN39_INTERNAL_766ac465_4_k_cu_52bbff1b_39264cute1_E
	.align		8
        /*0070*/ 	.dword	$str$27
	.align		8
        /*0078*/ 	.dword	$str$28
	.align		8
        /*0080*/ 	.dword	$str$29
	.align		8
        /*0088*/ 	.dword	$str$30


//--------------------- .text._ZN7cutlass13device_kernelINS_4conv6kernel13ConvUniversalINS1_16ConvProblemShapeILNS1_8OperatorE1ELi3EEENS1_10collective14CollectiveConvINS1_47MainloopSm100TmaUmmaWarpSpecializedImplicitGemmILS5_1ELi26ELi3ELi1ELi2EN4cute5tupleIJNSA_1CILi2EEENSC_ILi1EEESE_EEEEENSB_IJNSC_ILi128EEESH_NSB_IJNSC_ILi32EEEEEEEEENS_6half_tESL_NSA_8TiledMMAINSA_8MMA_AtomIJNSA_26SM100_MMA_F16BF16_2x1SM_SSISL_SL_fLi128ELi128ELNSA_4UMMA5MajorE0ELSQ_1ELNSP_7ScaleInE0ELSR_0EEEEEENSA_6LayoutINSB_IJSE_SE_SE_EEENSB_IJNSC_ILi0EEESW_SW_EEEEENSB_IJNSA_10UnderscoreESZ_SZ_EEEEENS7_6detail27Sm100ImplicitGemmTileTraitsINSA_25SM100_TMA_2SM_LOAD_IM2COLENSA_14ComposedLayoutINSA_7SwizzleILi2ELi4ELi3EEENSA_18smem_ptr_flag_bitsILi16EEENSU_INSB_IJNSC_ILi8EEESI_EEENSB_IJSI_SE_EEEEEEEvEENS13_INSA_18SM100_TMA_2SM_LOADENS15_INS16_ILi3ELi4ELi3EEES19_NSU_INSB_IJNSC_ILi64EEES1A_EEENSB_IJSE_S1I_EEEEEEEvEEEENS_8epilogue10collective18CollectiveEpilogueINS1P_23Sm100TmaWarpSpecializedILi4ELi2ELi16ELb1ELb0EEEJNSB_IJS1I_SH_SJ_EEENSB_IJNSU_IS1I_SE_EENSU_INSB_IJNSC_ILi16EEESD_EEES1K_EEEEESL_NSB_IJNSB_IJllllEEESE_SW_EEESL_S21_NS1P_6fusion15FusionCallbacksIS1T_NS22_17LinearCombinationISL_fSL_fLNS_15FloatRoundStyleE2EEES1U_S1Z_JEEENSA_5SM1004TMEM4LOAD26SM100_TMEM_LOAD_32dp32b16xENSA_20SM90_TMA_LOAD_IM2COLENS15_INS16_ILi1ELi4ELi3EEES19_NSU_INSB_IJS1A_S1W_EEENSB_IJS1W_SE_EEEEEEENSA_39AutoVectorizingCopyWithAssumedAlignmentILi128EEENSA_21SM90_TMA_STORE_IM2COLES2H_S2J_S2J_EEEvvEEEEvNT_6ParamsE --------------------------
	.section	.text._ZN7cutlass13device_kernelINS_4conv6kernel13ConvUniversalINS1_16ConvProblemShapeILNS1_8OperatorE1ELi3EEENS1_10collective14CollectiveConvINS1_47MainloopSm100TmaUmmaWarpSpecializedImplicitGemmILS5_1ELi26ELi3ELi1ELi2EN4cute5tupleIJNSA_1CILi2EEENSC_ILi1EEESE_EEEEENSB_IJNSC_ILi128EEESH_NSB_IJNSC_ILi32EEEEEEEEENS_6half_tESL_NSA_8TiledMMAINSA_8MMA_AtomIJNSA_26SM100_MMA_F16BF16_2x1SM_SSISL_SL_fLi128ELi128ELNSA_4UMMA5MajorE0ELSQ_1ELNSP_7ScaleInE0ELSR_0EEEEEENSA_6LayoutINSB_IJSE_SE_SE_EEENSB_IJNSC_ILi0EEESW_SW_EEEEENSB_IJNSA_10UnderscoreESZ_SZ_EEEEENS7_6detail27Sm100ImplicitGemmTileTraitsINSA_25SM100_TMA_2SM_LOAD_IM2COLENSA_14ComposedLayoutINSA_7SwizzleILi2ELi4ELi3EEENSA_18smem_ptr_flag_bitsILi16EEENSU_INSB_IJNSC_ILi8EEESI_EEENSB_IJSI_SE_EEEEEEEvEENS13_INSA_18SM100_TMA_2SM_LOADENS15_INS16_ILi3ELi4ELi3EEES19_NSU_INSB_IJNSC_ILi64EEES1A_EEENSB_IJSE_S1I_EEEEEEEvEEEENS_8epilogue10collective18CollectiveEpilogueINS1P_23Sm100TmaWarpSpecializedILi4ELi2ELi16ELb1ELb0EEEJNSB_IJS1I_SH_SJ_EEENSB_IJNSU_IS1I_SE_EENSU_INSB_IJNSC_ILi16EEESD_EEES1K_EEEEESL_NSB_IJNSB_IJllllEEESE_SW_EEESL_S21_NS1P_6fusion15FusionCallbacksIS1T_NS22_17LinearCombinationISL_fSL_fLNS_15FloatRoundStyleE2EEES1U_S1Z_JEEENSA_5SM1004TMEM4LOAD26SM100_TMEM_LOAD_32dp32b16xENSA_20SM90_TMA_LOAD_IM2COLENS15_INS16_ILi1ELi4ELi3EEES19_NSU_INSB_IJS1A_S1W_EEENSB_IJS1W_SE_EEEEEEENSA_39AutoVectorizingCopyWithAssumedAlignmentILi128EEENSA_21SM90_TMA_STORE_IM2COLES2H_S2J_S2J_EEEvvEEEEvNT_6ParamsE,"ax",@progbits
	.align	128
.text._ZN7cutlass13device_kernelINS_4conv6kernel13ConvUniversalINS1_16ConvProblemShapeILNS1_8OperatorE1ELi3EEENS1_10collective14CollectiveConvINS1_47MainloopSm100TmaUmmaWarpSpecializedImplicitGemmILS5_1ELi26ELi3ELi1ELi2EN4cute5tupleIJNSA_1CILi2EEENSC_ILi1EEESE_EEEEENSB_IJNSC_ILi128EEESH_NSB_IJNSC_ILi32EEEEEEEEENS_6half_tESL_NSA_8TiledMMAINSA_8MMA_AtomIJNSA_26SM100_MMA_F16BF16_2x1SM_SSISL_SL_fLi128ELi128ELNSA_4UMMA5MajorE0ELSQ_1ELNSP_7ScaleInE0ELSR_0EEEEEENSA_6LayoutINSB_IJSE_SE_SE_EEENSB_IJNSC_ILi0EEESW_SW_EEEEENSB_IJNSA_10UnderscoreESZ_SZ_EEEEENS7_6detail27Sm100ImplicitGemmTileTraitsINSA_25SM100_TMA_2SM_LOAD_IM2COLENSA_14ComposedLayoutINSA_7SwizzleILi2ELi4ELi3EEENSA_18smem_ptr_flag_bitsILi16EEENSU_INSB_IJNSC_ILi8EEESI_EEENSB_IJSI_SE_EEEEEEEvEENS13_INSA_18SM100_TMA_2SM_LOADENS15_INS16_ILi3ELi4ELi3EEES19_NSU_INSB_IJNSC_ILi64EEES1A_EEENSB_IJSE_S1I_EEEEEEEvEEEENS_8epilogue10collective18CollectiveEpilogueINS1P_23Sm100TmaWarpSpecializedILi4ELi2ELi16ELb1ELb0EEEJNSB_IJS1I_SH_SJ_EEENSB_IJNSU_IS1I_SE_EENSU_INSB_IJNSC_ILi16EEESD_EEES1K_EEEEESL_NSB_IJNSB_IJllllEEESE_SW_EEESL_S21_NS1P_6fusion15FusionCallbacksIS1T_NS22_17LinearCombinationISL_fSL_fLNS_15FloatRoundStyleE2EEES1U_S1Z_JEEENSA_5SM1004TMEM4LOAD26SM100_TMEM_LOAD_32dp32b16xENSA_20SM90_TMA_LOAD_IM2COLENS15_INS16_ILi1ELi4ELi3EEES19_NSU_INSB_IJS1A_S1W_EEENSB_IJS1W_SE_EEEEEEENSA_39AutoVectorizingCopyWithAssumedAlignmentILi128EEENSA_21SM90_TMA_STORE_IM2COLES2H_S2J_S2J_EEEvvEEEEvNT_6ParamsE:
        .type           _ZN7cutlass13device_kernelINS_4conv6kernel13ConvUniversalINS1_16ConvProblemShapeILNS1_8OperatorE1ELi3EEENS1_10collective14CollectiveConvINS1_47MainloopSm100TmaUmmaWarpSpecializedImplicitGemmILS5_1ELi26ELi3ELi1ELi2EN4cute5tupleIJNSA_1CILi2EEENSC_ILi1EEESE_EEEEENSB_IJNSC_ILi128EEESH_NSB_IJNSC_ILi32EEEEEEEEENS_6half_tESL_NSA_8TiledMMAINSA_8MMA_AtomIJNSA_26SM100_MMA_F16BF16_2x1SM_SSISL_SL_fLi128ELi128ELNSA_4UMMA5MajorE0ELSQ_1ELNSP_7ScaleInE0ELSR_0EEEEEENSA_6LayoutINSB_IJSE_SE_SE_EEENSB_IJNSC_ILi0EEESW_SW_EEEEENSB_IJNSA_10UnderscoreESZ_SZ_EEEEENS7_6detail27Sm100ImplicitGemmTileTraitsINSA_25SM100_TMA_2SM_LOAD_IM2COLENSA_14ComposedLayoutINSA_7SwizzleILi2ELi4ELi3EEENSA_18smem_ptr_flag_bitsILi16EEENSU_INSB_IJNSC_ILi8EEESI_EEENSB_IJSI_SE_EEEEEEEvEENS13_INSA_18SM100_TMA_2SM_LOADENS15_INS16_ILi3ELi4ELi3EEES19_NSU_INSB_IJNSC_ILi64EEES1A_EEENSB_IJSE_S1I_EEEEEEEvEEEENS_8epilogue10collective18CollectiveEpilogueINS1P_23Sm100TmaWarpSpecializedILi4ELi2ELi16ELb1ELb0EEEJNSB_IJS1I_SH_SJ_EEENSB_IJNSU_IS1I_SE_EENSU_INSB_IJNSC_ILi16EEESD_EEES1K_EEEEESL_NSB_IJNSB_IJllllEEESE_SW_EEESL_S21_NS1P_6fusion15FusionCallbacksIS1T_NS22_17LinearCombinationISL_fSL_fLNS_15FloatRoundStyleE2EEES1U_S1Z_JEEENSA_5SM1004TMEM4LOAD26SM100_TMEM_LOAD_32dp32b16xENSA_20SM90_TMA_LOAD_IM2COLENS15_INS16_ILi1ELi4ELi3EEES19_NSU_INSB_IJS1A_S1W_EEENSB_IJS1W_SE_EEEEEEENSA_39AutoVectorizingCopyWithAssumedAlignmentILi128EEENSA_21SM90_TMA_STORE_IM2COLES2H_S2J_S2J_EEEvvEEEEvNT_6ParamsE,@function
        .size           _ZN7cutlass13device_kernelINS_4conv6kernel13ConvUniversalINS1_16ConvProblemShapeILNS1_8OperatorE1ELi3EEENS1_10collective14CollectiveConvINS1_47MainloopSm100TmaUmmaWarpSpecializedImplicitGemmILS5_1ELi26ELi3ELi1ELi2EN4cute5tupleIJNSA_1CILi2EEENSC_ILi1EEESE_EEEEENSB_IJNSC_ILi128EEESH_NSB_IJNSC_ILi32EEEEEEEEENS_6half_tESL_NSA_8TiledMMAINSA_8MMA_AtomIJNSA_26SM100_MMA_F16BF16_2x1SM_SSISL_SL_fLi128ELi128ELNSA_4UMMA5MajorE0ELSQ_1ELNSP_7ScaleInE0ELSR_0EEEEEENSA_6LayoutINSB_IJSE_SE_SE_EEENSB_IJNSC_ILi0EEESW_SW_EEEEENSB_IJNSA_10UnderscoreESZ_SZ_EEEEENS7_6detail27Sm100ImplicitGemmTileTraitsINSA_25SM100_TMA_2SM_LOAD_IM2COLENSA_14ComposedLayoutINSA_7SwizzleILi2ELi4ELi3EEENSA_18smem_ptr_flag_bitsILi16EEENSU_INSB_IJNSC_ILi8EEESI_EEENSB_IJSI_SE_EEEEEEEvEENS13_INSA_18SM100_TMA_2SM_LOADENS15_INS16_ILi3ELi4ELi3EEES19_NSU_INSB_IJNSC_ILi64EEES1A_EEENSB_IJSE_S1I_EEEEEEEvEEEENS_8epilogue10collective18CollectiveEpilogueINS1P_23Sm100TmaWarpSpecializedILi4ELi2ELi16ELb1ELb0EEEJNSB_IJS1I_SH_SJ_EEENSB_IJNSU_IS1I_SE_EENSU_INSB_IJNSC_ILi16EEESD_EEES1K_EEEEESL_NSB_IJNSB_IJllllEEESE_SW_EEESL_S21_NS1P_6fusion15FusionCallbacksIS1T_NS22_17LinearCombinationISL_fSL_fLNS_15FloatRoundStyleE2EEES1U_S1Z_JEEENSA_5SM1004TMEM4LOAD26SM100_TMEM_LOAD_32dp32b16xENSA_20SM90_TMA_LOAD_IM2COLENS15_INS16_ILi1ELi4ELi3EEES19_NSU_INSB_IJS1A_S1W_EEENSB_IJS1W_SE_EEEEEEENSA_39AutoVectorizingCopyWithAssumedAlignmentILi128EEENSA_21SM90_TMA_STORE_IM2COLES2H_S2J_S2J_EEEvvEEEEvNT_6ParamsE,(.L_x_254 - _ZN7cutlass13device_kernelINS_4conv6kernel13ConvUniversalINS1_16ConvProblemShapeILNS1_8OperatorE1ELi3EEENS1_10collective14CollectiveConvINS1_47MainloopSm100TmaUmmaWarpSpecializedImplicitGemmILS5_1ELi26ELi3ELi1ELi2EN4cute5tupleIJNSA_1CILi2EEENSC_ILi1EEESE_EEEEENSB_IJNSC_ILi128EEESH_NSB_IJNSC_ILi32EEEEEEEEENS_6half_tESL_NSA_8TiledMMAINSA_8MMA_AtomIJNSA_26SM100_MMA_F16BF16_2x1SM_SSISL_SL_fLi128ELi128ELNSA_4UMMA5MajorE0ELSQ_1ELNSP_7ScaleInE0ELSR_0EEEEEENSA_6LayoutINSB_IJSE_SE_SE_EEENSB_IJNSC_ILi0EEESW_SW_EEEEENSB_IJNSA_10UnderscoreESZ_SZ_EEEEENS7_6detail27Sm100ImplicitGemmTileTraitsINSA_25SM100_TMA_2SM_LOAD_IM2COLENSA_14ComposedLayoutINSA_7SwizzleILi2ELi4ELi3EEENSA_18smem_ptr_flag_bitsILi16EEENSU_INSB_IJNSC_ILi8EEESI_EEENSB_IJSI_SE_EEEEEEEvEENS13_INSA_18SM100_TMA_2SM_LOADENS15_INS16_ILi3ELi4ELi3EEES19_NSU_INSB_IJNSC_ILi64EEES1A_EEENSB_IJSE_S1I_EEEEEEEvEEEENS_8epilogue10collective18CollectiveEpilogueINS1P_23Sm100TmaWarpSpecializedILi4ELi2ELi16ELb1ELb0EEEJNSB_IJS1I_SH_SJ_EEENSB_IJNSU_IS1I_SE_EENSU_INSB_IJNSC_ILi16EEESD_EEES1K_EEEEESL_NSB_IJNSB_IJllllEEESE_SW_EEESL_S21_NS1P_6fusion15FusionCallbacksIS1T_NS22_17LinearCombinationISL_fSL_fLNS_15FloatRoundStyleE2EEES1U_S1Z_JEEENSA_5SM1004TMEM4LOAD26SM100_TMEM_LOAD_32dp32b16xENSA_20SM90_TMA_LOAD_IM2COLENS15_INS16_ILi1ELi4ELi3EEES19_NSU_INSB_IJS1A_S1W_EEENSB_IJS1W_SE_EEEEEEENSA_39AutoVectorizingCopyWithAssumedAlignmentILi128EEENSA_21SM90_TMA_STORE_IM2COLES2H_S2J_S2J_EEEvvEEEEvNT_6ParamsE)
        .other          _ZN7cutlass13device_kernelINS_4conv6kernel13ConvUniversalINS1_16ConvProblemShapeILNS1_8OperatorE1ELi3EEENS1_10collective14CollectiveConvINS1_47MainloopSm100TmaUmmaWarpSpecializedImplicitGemmILS5_1ELi26ELi3ELi1ELi2EN4cute5tupleIJNSA_1CILi2EEENSC_ILi1EEESE_EEEEENSB_IJNSC_ILi128EEESH_NSB_IJNSC_ILi32EEEEEEEEENS_6half_tESL_NSA_8TiledMMAINSA_8MMA_AtomIJNSA_26SM100_MMA_F16BF16_2x1SM_SSISL_SL_fLi128ELi128ELNSA_4UMMA5MajorE0ELSQ_1ELNSP_7ScaleInE0ELSR_0EEEEEENSA_6LayoutINSB_IJSE_SE_SE_EEENSB_IJNSC_ILi0EEESW_SW_EEEEENSB_IJNSA_10UnderscoreESZ_SZ_EEEEENS7_6detail27Sm100ImplicitGemmTileTraitsINSA_25SM100_TMA_2SM_LOAD_IM2COLENSA_14ComposedLayoutINSA_7SwizzleILi2ELi4ELi3EEENSA_18smem_ptr_flag_bitsILi16EEENSU_INSB_IJNSC_ILi8EEESI_EEENSB_IJSI_SE_EEEEEEEvEENS13_INSA_18SM100_TMA_2SM_LOADENS15_INS16_ILi3ELi4ELi3EEES19_NSU_INSB_IJNSC_ILi64EEES1A_EEENSB_IJSE_S1I_EEEEEEEvEEEENS_8epilogue10collective18CollectiveEpilogueINS1P_23Sm100TmaWarpSpecializedILi4ELi2ELi16ELb1ELb0EEEJNSB_IJS1I_SH_SJ_EEENSB_IJNSU_IS1I_SE_EENSU_INSB_IJNSC_ILi16EEESD_EEES1K_EEEEESL_NSB_IJNSB_IJllllEEESE_SW_EEESL_S21_NS1P_6fusion15FusionCallbacksIS1T_NS22_17LinearCombinationISL_fSL_fLNS_15FloatRoundStyleE2EEES1U_S1Z_JEEENSA_5SM1004TMEM4LOAD26SM100_TMEM_LOAD_32dp32b16xENSA_20SM90_TMA_LOAD_IM2COLENS15_INS16_ILi1ELi4ELi3EEES19_NSU_INSB_IJS1A_S1W_EEENSB_IJS1W_SE_EEEEEEENSA_39AutoVectorizingCopyWithAssumedAlignmentILi128EEENSA_21SM90_TMA_STORE_IM2COLES2H_S2J_S2J_EEEvvEEEEvNT_6ParamsE,@"STO_CUDA_ENTRY STV_DEFAULT"
_ZN7cutlass13device_kernelINS_4conv6kernel13ConvUniversalINS1_16ConvProblemShapeILNS1_8OperatorE1ELi3EEENS1_10collective14CollectiveConvINS1_47MainloopSm100TmaUmmaWarpSpecializedImplicitGemmILS5_1ELi26ELi3ELi1ELi2EN4cute5tupleIJNSA_1CILi2EEENSC_ILi1EEESE_EEEEENSB_IJNSC_ILi128EEESH_NSB_IJNSC_ILi32EEEEEEEEENS_6half_tESL_NSA_8TiledMMAINSA_8MMA_AtomIJNSA_26SM100_MMA_F16BF16_2x1SM_SSISL_SL_fLi128ELi128ELNSA_4UMMA5MajorE0ELSQ_1ELNSP_7ScaleInE0ELSR_0EEEEEENSA_6LayoutINSB_IJSE_SE_SE_EEENSB_IJNSC_ILi0EEESW_SW_EEEEENSB_IJNSA_10UnderscoreESZ_SZ_EEEEENS7_6detail27Sm100ImplicitGemmTileTraitsINSA_25SM100_TMA_2SM_LOAD_IM2COLENSA_14ComposedLayoutINSA_7SwizzleILi2ELi4ELi3EEENSA_18smem_ptr_flag_bitsILi16EEENSU_INSB_IJNSC_ILi8EEESI_EEENSB_IJSI_SE_EEEEEEEvEENS13_INSA_18SM100_TMA_2SM_LOADENS15_INS16_ILi3ELi4ELi3EEES19_NSU_INSB_IJNSC_ILi64EEES1A_EEENSB_IJSE_S1I_EEEEEEEvEEEENS_8epilogue10collective18CollectiveEpilogueINS1P_23Sm100TmaWarpSpecializedILi4ELi2ELi16ELb1ELb0EEEJNSB_IJS1I_SH_SJ_EEENSB_IJNSU_IS1I_SE_EENSU_INSB_IJNSC_ILi16EEESD_EEES1K_EEEEESL_NSB_IJNSB_IJllllEEESE_SW_EEESL_S21_NS1P_6fusion15FusionCallbacksIS1T_NS22_17LinearCombinationISL_fSL_fLNS_15FloatRoundStyleE2EEES1U_S1Z_JEEENSA_5SM1004TMEM4LOAD26SM100_TMEM_LOAD_32dp32b16xENSA_20SM90_TMA_LOAD_IM2COLENS15_INS16_ILi1ELi4ELi3EEES19_NSU_INSB_IJS1A_S1W_EEENSB_IJS1W_SE_EEEEEEENSA_39AutoVectorizingCopyWithAssumedAlignmentILi128EEENSA_21SM90_TMA_STORE_IM2COLES2H_S2J_S2J_EEEvvEEEEvNT_6ParamsE:
[----:B------:R-:W1:Y:S01]  /*0000*/  LDC R1, c[0x0][0x37c] ;  /* 0x0000df00ff017b82 */ /* 0x000e620000000800 */
[----:B------:R-:W2:Y:S01]  /*0010*/  S2R R55, SR_TID.X ;  /* 0x0000000000377919 */ /* 0x000ea20000002100 */
[----:B------:R-:W3:Y:S06]  /*0020*/  LDCU.64 UR8, c[0x0][0x990] ;  /* 0x00013200ff0877ac */ /* 0x000eec0008000a00 */
[----:B------:R-:W4:Y:S01]  /*0030*/  S2UR UR4, SR_CgaCtaId ;  /* 0x00000000000479c3 */ /* 0x000f220000008800 */
[----:B-1----:R-:W-:Y:S01]  /*0040*/  VIADD R1, R1, 0xfffffff8 ;  /* 0xfffffff801017836 */ /* 0x002fe20000000000 */
[----:B------:R-:W-:-:S02]  /*0050*/  PRMT R45, RZ, 0x7610, R45 ;  /* 0x00007610ff2d7816 */ /* 0x000fc4000000002d */
[----:B------:R-:W-:Y:S02]  /*0060*/  ELECT P1, URZ, PT ;  /* 0x0000000000ff782f */ /* 0x000fe40003820000 */
[----:B------:R-:W-:Y:S01]  /*0070*/  R2UR UR43, R1 ;  /* 0x00000000012b72ca */ /* 0x000fe200000e0000 */
[----:B---3--:R-:W-:-:S04]  /*0080*/  UISETP.NE.U32.AND UP0, UPT, UR8, URZ, UPT ;  /* 0x000000ff0800728c */ /* 0x008fc8000bf05070 */
[----:B------:R-:W-:Y:S02]  /*0090*/  UISETP.NE.AND.EX UP0, UPT, UR9, URZ, UPT, UP0 ;  /* 0x000000ff0900728c */ /* 0x000fe4000bf05300 */
[----:B----4-:R-:W-:Y:S02]  /*00a0*/  ULOP3.LUT UR31, UR4, 0x1, URZ, 0xc0, !UPT ;  /* 0x00000001041f7892 */ /* 0x010fe4000f8ec0ff */
[----:B------:R-:W-:Y:S01]  /*00b0*/  ULOP3.LUT UR30, UR4, 0x1, URZ, 0x3c, !UPT ;  /* 0x00000001041e7892 */ /* 0x000fe2000f8e3cff */
[----:B--2---:R-:W-:-:S05]  /*00c0*/  SHF.R.U32.HI R46, RZ, 0x5, R55 ;  /* 0x00000005ff2e7819 */ /* 0x004fca0000011637 */
[----:B------:R-:W1:Y:S02]  /*00d0*/  SHFL.IDX PT, R0, R46, RZ, 0x1f ;  /* 0x00001fff2e007589 */ /* 0x000e6400000e0000 */
[----:B-1----:R-:W-:Y:S01]  /*00e0*/  R2UR UR18, R0 ;  /* 0x00000000001272ca */ /* 0x002fe200000e0000 */
[----:B------:R-:W-:-:S14]  /*00f0*/  BRA.U UP0, `(.L_x_0) ;  /* 0x0000000100307547 */ /* 0x000fdc000b800000 */
[----:B------:R-:W1:Y:S02]  /*0100*/  LDCU.64 UR4, c[0x0][0x988] ;  /* 0x00013100ff0477ac */ /* 0x000e640008000a00 */
[----:B-1----:R-:W-:-:S04]  /*0110*/  UISETP.NE.U32.AND UP0, UPT, UR4, URZ, UPT ;  /* 0x000000ff0400728c */ /* 0x002fc8000bf05070 */
[----:B------:R-:W-:-:S09]  /*0120*/  UISETP.NE.AND.EX UP0, UPT, UR5, URZ, UPT, UP0 ;  /* 0x000000ff0500728c */ /* 0x000fd2000bf05300 */
[----:B------:R-:W-:Y:S05]  /*0130*/  BRA.U !UP0, `(.L_x_1) ;  /* 0x0000000108147547 */ /* 0x000fea000b800000 */
[----:B------:R-:W1:Y:S01]  /*0140*/  LDC.64 R2, c[0x0][0x988] ;  /* 0x00026200ff027b82 */ /* 0x000e620000000a00 */
[----:B------:R-:W1:Y:S02]  /*0150*/  LDCU.64 UR4, c[0x0][0x358] ;  /* 0x00006b00ff0477ac */ /* 0x000e640008000a00 */
[----:B-1----:R1:W5:Y:S01]  /*0160*/  LDG.E R27, desc[UR4][R2.64] ;  /* 0x00000004021b7981 */ /* 0x002362000c1e1900 */
[----:B------:R-:W-:Y:S01]  /*0170*/  HFMA2 R45, -RZ, RZ, 0, 5.9604644775390625e-08 ;  /* 0x00000001ff2d7431 */ /* 0x000fe200000001ff */
[----:B------:R-:W-:Y:S05]  /*0180*/  BRA `(.L_x_0) ;  /* 0x00000000000c7947 */ /* 0x000fea0003800000 */
.L_x_1:
[----:B------:R-:W1:Y:S01]  /*0190*/  LDCU UR4, c[0x0][0x980] ;  /* 0x00013000ff0477ac */ /* 0x000e620008000800 */
[----:B------:R-:W-:Y:S01]  /*01a0*/  HFMA2 R45, -RZ, RZ, 0, 5.9604644775390625e-08 ;  /* 0x00000001ff2d7431 */ /* 0x000fe200000001ff */
[----:B-1----:R-:W-:-:S07]  /*01b0*/  MOV R27, UR4 ;  /* 0x00000004001b7c02 */ /* 0x002fce0008000f00 */
.L_x_0:
[----:B------:R-:W2:Y:S02]  /*01c0*/  LDCU.64 UR4, c[0x0][0x9b0] ;  /* 0x00013600ff0477ac */ /* 0x000ea40008000a00 */
[----:B--2---:R-:W-:-:S04]  /*01d0*/  UISETP.NE.U32.AND UP0, UPT, UR4, URZ, UPT ;  /* 0x000000ff0400728c */ /* 0x004fc8000bf05070 */
[----:B------:R-:W-:-:S09]  /*01e0*/  UISETP.NE.AND.EX UP0, UPT, UR5, URZ, UPT, UP0 ;  /* 0x000000ff0500728c */ /* 0x000fd2000bf05300 */
[----:B------:R-:W-:Y:S05]  /*01f0*/  BRA.U UP0, `(.L_x_2) ;  /* 0x0000000100287547 */ /* 0x000fea000b800000 */
[----:B------:R-:W2:Y:S02]  /*0200*/  LDCU.64 UR4, c[0x0][0x9a8] ;  /* 0x00013500ff0477ac */ /* 0x000ea40008000a00 */
[----:B--2---:R-:W-:-:S04]  /*0210*/  UISETP.NE.U32.AND UP0, UPT, UR4, URZ, UPT ;  /* 0x000000ff0400728c */ /* 0x004fc8000bf05070 */
[----:B------:R-:W-:-:S09]  /*0220*/  UISETP.NE.AND.EX UP0, UPT, UR5, URZ, UPT, UP0 ;  /* 0x000000ff0500728c */ /* 0x000fd2000bf05300 */
[----:B------:R-:W-:Y:S05]  /*0230*/  BRA.U !UP0, `(.L_x_3) ;  /* 0x0000000108107547 */ /* 0x000fea000b800000 */
[----:B------:R-:W2:Y:S01]  /*0240*/  LDC.64 R24, c[0x0][0x9a8] ;  /* 0x00026a00ff187b82 */ /* 0x000ea20000000a00 */
[----:B------:R-:W2:Y:S02]  /*0250*/  LDCU.64 UR4, c[0x0][0x358] ;  /* 0x00006b00ff0477ac */ /* 0x000ea40008000a00 */
[----:B--2---:R2:W5:Y:S01]  /*0260*/  LDG.E R24, desc[UR4][R24.64] ;  /* 0x0000000418187981 */ /* 0x004562000c1e1900 */
[----:B------:R-:W-:Y:S05]  /*0270*/  BRA `(.L_x_2) ;  /* 0x0000000000087947 */ /* 0x000fea0003800000 */
.L_x_3:
[----:B------:R-:W2:Y:S02]  /*0280*/  LDCU UR4, c[0x0][0x9a0] ;  /* 0x00013400ff0477ac */ /* 0x000ea40008000800 */
[----:B--2---:R-:W-:Y:S02]  /*0290*/  MOV R24, UR4 ;  /* 0x0000000400187c02 */ /* 0x004fe40008000f00 */
.L_x_2:
[----:B------:R-:W-:Y:S01]  /*02a0*/  IMAD.U32 R0, RZ, RZ, UR18 ;  /* 0x00000012ff007e24 */ /* 0x000fe2000f8e00ff */
[----:B------:R-:W-:Y:S04]  /*02b0*/  BSSY.RECONVERGENT B0, `(.L_x_4) ;  /* 0x000000c000007945 */ /* 0x000fe80003800200 */
[C---:B------:R-:W-:Y:S02]  /*02c0*/  ISETP.NE.OR P2, PT, R0.reuse, 0x1, !P1 ;  /* 0x000000010000780c */ /* 0x040fe40004f45670 */
[----:B------:R-:W-:-:S11]  /*02d0*/  ISETP.NE.OR P0, PT, R0, 0x3, !P1 ;  /* 0x000000030000780c */ /* 0x000fd60004f05670 */
[----:B------:R-:W-:Y:S05]  /*02e0*/  @P2 BRA `(.L_x_5) ;  /* 0x0000000000202947 */ /* 0x000fea0003800000 */
[----:B------:R-:W3:Y:S02]  /*02f0*/  LDCU.64 UR4, c[0x0][0x348] ;  /* 0x00006900ff0477ac */ /* 0x000ee40008000a00 */
[----:B---3--:R-:W-:Y:S02]  /*0300*/  UIADD3 UR6, UP1, UPT, UR4, 0x80, URZ ;  /* 0x0000008004067890 */ /* 0x008fe4000ff3e0ff */
[----:B------:R-:W-:Y:S02]  /*0310*/  UIADD3 UR4, UP0, UPT, UR4, 0x200, URZ ;  /* 0x0000020004047890 */ /* 0x000fe4000ff1e0ff */
[----:B------:R-:W-:Y:S02]  /*0320*/  UIADD3.X UR7, UPT, UPT, URZ, UR5, URZ, UP1, !UPT ;  /* 0x00000005ff077290 */ /* 0x000fe40008ffe4ff */
[----:B------:R-:W-:-:S07]  /*0330*/  UIADD3.X UR5, UPT, UPT, URZ, UR5, URZ, UP0, !UPT ;  /* 0x00000005ff057290 */ /* 0x000fce00087fe4ff */
[----:B------:R3:W-:Y:S02]  /*0340*/  UTMACCTL.PF [UR6] ;  /* 0x00000000060079b9 */ /* 0x0007e40008040000 */
[----:B------:R3:W-:Y:S02]  /*0350*/  UTMACCTL.PF [UR4] ;  /* 0x00000000040079b9 */ /* 0x0007e40008040000 */
[----:B---3--:R-:W-:Y:S01]  /*0360*/  NOP ;  /* 0x0000000000007918 */ /* 0x008fe20000000000 */
.L_x_5:
[----:B------:R-:W-:Y:S05]  /*0370*/  BSYNC.RECONVERGENT B0 ;  /* 0x0000000000007941 */ /* 0x000fea0003800200 */
.L_x_4:
[----:B------:R-:W-:Y:S04]  /*0380*/  BSSY.RECONVERGENT B0, `(.L_x_6) ;  /* 0x000000a000007945 */ /* 0x000fe80003800200 */
        /* <DEDUP_REMOVED lines=9> */
.L_x_7:
[----:B------:R-:W-:Y:S05]  /*0420*/  BSYNC.RECONVERGENT B0 ;  /* 0x0000000000007941 */ /* 0x000fea0003800200 */
.L_x_6:
[----:B------:R-:W3:Y:S01]  /*0430*/  LDCU.64 UR4, c[0x0][0x988] ;  /* 0x00013100ff0477ac */ /* 0x000ee20008000a00 */
[----:B------:R-:W-:Y:S02]  /*0440*/  UISETP.EQ.U32.AND UP2, UPT, UR8, URZ, UPT ;  /* 0x000000ff0800728c */ /* 0x000fe4000bf42070 */
[----:B------:R-:W-:Y:S02]  /*0450*/  UPLOP3.LUT UP3, UPT, UPT, UPT, UPT, 0x80, 0x8 ;  /* 0x000000000008789c */ /* 0x000fe40003f6f070 */
[----:B---3--:R-:W-:-:S04]  /*0460*/  UISETP.NE.U32.AND UP0, UPT, UR4, URZ, UPT ;  /* 0x000000ff0400728c */ /* 0x008fc8000bf05070 */
[----:B------:R-:W-:-:S04]  /*0470*/  UISETP.NE.AND.EX UP1, UPT, UR5, URZ, UPT, UP0 ;  /* 0x000000ff0500728c */ /* 0x000fc8000bf25300 */
[----:B------:R-:W-:-:S04]  /*0480*/  UISETP.EQ.OR.EX UP4, UPT, UR9, URZ, !UP1, UP2 ;  /* 0x000000ff0900728c */ /* 0x000fc8000cf82720 */
[----:B------:R-:W-:-:S06]  /*0490*/  UP2UR UR4, UPR, URZ, 0x10 ;  /* 0x00000010ff047883 */ /* 0x000fcc0008000000 */
[----:B------:R-:W-:Y:S01]  /*04a0*/  MOV R49, UR4 ;  /* 0x0000000400317c02 */ /* 0x000fe20008000f00 */
[----:B------:R-:W-:Y:S06]  /*04b0*/  BRA.U !UP4, `(.L_x_8) ;  /* 0x000000010c207547 */ /* 0x000fec000b800000 */
[----:B------:R-:W-:Y:S01]  /*04c0*/  UISETP.NE.U32.AND UP2, UPT, UR8, URZ, UPT ;  /* 0x000000ff0800728c */ /* 0x000fe2000bf45070 */
[----:B-----5:R-:W-:Y:S01]  /*04d0*/  FSETP.NEU.AND P0, PT, R27, RZ, PT ;  /* 0x000000ff1b00720b */ /* 0x020fe20003f0d000 */
[----:B------:R-:W-:Y:S02]  /*04e0*/  USEL UR4, URZ, 0xffffffff, UP1 ;  /* 0xffffffffff047887 */ /* 0x000fe40008800000 */
[----:B------:R-:W-:-:S10]  /*04f0*/  UISETP.NE.AND.EX UP2, UPT, UR9, URZ, UPT, UP2 ;  /* 0x000000ff0900728c */ /* 0x000fd4000bf45320 */
[----:B------:R-:W-:Y:S01]  /*0500*/  VOTEU.ANY UP0, P0 ;  /* 0x0000000000ff7886 */ /* 0x000fe20000000100 */
[----:B------:R-:W-:-:S04]  /*0510*/  @!UP2 USEL UR4, URZ, 0xffffffff, UP0 ;  /* 0xffffffffff04a887 */ /* 0x000fc80008000000 */
[----:B------:R-:W-:-:S04]  /*0520*/  ULOP3.LUT UR4, UR4, 0x1, URZ, 0xc0, !UPT ;  /* 0x0000000104047892 */ /* 0x000fc8000f8ec0ff */
[----:B------:R-:W-:-:S11]  /*0530*/  UISETP.NE.U32.AND UP3, UPT, UR4, 0x1, UPT ;  /* 0x000000010400788c */ /* 0x000fd6000bf65070 */
.L_x_8:
[----:B------:R-:W3:Y:S01]  /*0540*/  SHFL.IDX PT, R0, R46, RZ, 0x1f ;  /* 0x00001fff2e007589 */ /* 0x000ee200000e0000 */
[----:B------:R-:W-:Y:S02]  /*0550*/  UISETP.NE.AND UP5, UPT, UR18, 0x2, UPT ;  /* 0x000000021200788c */ /* 0x000fe4000bfa5270 */
[----:B------:R-:W-:Y:S02]  /*0560*/  UISETP.NE.AND UP0, UPT, UR18, 0x2, UPT ;  /* 0x000000021200788c */ /* 0x000fe4000bf05270 */
[----:B------:R-:W-:Y:S02]  /*0570*/  UISETP.NE.OR UP2, UPT, UR31, URZ, UP5 ;  /* 0x000000ff1f00728c */ /* 0x000fe4000af45670 */
[----:B------:R-:W-:-:S04]  /*0580*/  USEL UR69, URZ, 0x1, UP0 ;  /* 0x00000001ff457887 */ /* 0x000fc80008000000 */
[----:B------:R-:W-:Y:S02]  /*0590*/  PLOP3.LUT P3, PT, P1, PT, UP2, 0xae, 0xea ;  /* 0x0000000000ea781c */ /* 0x000fe40000f6f52e */
[----:B---3--:R-:W-:-:S13]  /*05a0*/  ISETP.NE.AND P0, PT, R0, RZ, PT ;  /* 0x000000ff0000720c */ /* 0x008fda0003f05270 */
[----:B------:R-:W-:Y:S05]  /*05b0*/  @P0 BRA `(.L_x_9) ;  /* 0x0000000400040947 */ /* 0x000fea0003800000 */
[----:B------:R-:W-:Y:S01]  /*05c0*/  ELECT P0, URZ, PT ;  /* 0x0000000000ff782f */ /* 0x000fe20003800000 */
[----:B------:R-:W-:-:S12]  /*05d0*/  BSSY.RECONVERGENT B0, `(.L_x_9) ;  /* 0x000003f000007945 */ /* 0x000fd80003800200 */
[----:B------:R-:W-:Y:S05]  /*05e0*/  @!P0 BRA `(.L_x_10) ;  /* 0x0000000000f48947 */ /* 0x000fea0003800000 */
[----:B------:R-:W3:Y:S01]  /*05f0*/  S2UR UR5, SR_CgaCtaId ;  /* 0x00000000000579c3 */ /* 0x000ee20000008800 */
[----:B------:R-:W-:Y:S01]  /*0600*/  UMOV UR4, 0x400 ;  /* 0x0000040000047882 */ /* 0x000fe20000000000 */
[----:B------:R-:W-:Y:S02]  /*0610*/  UMOV UR6, 0x1 ;  /* 0x0000000100067882 */ /* 0x000fe40000000000 */
[----:B------:R-:W-:-:S04]  /*0620*/  UIADD3 UR6, UPT, UPT, -UR6, 0x100000, URZ ;  /* 0x0010000006067890 */ /* 0x000fc8000fffe1ff */
[----:B------:R-:W-:Y:S02]  /*0630*/  USHF.L.U32 UR7, UR6, 0xb, URZ ;  /* 0x0000000b06077899 */ /* 0x000fe400080006ff */
[----:B------:R-:W-:Y:S02]  /*0640*/  USHF.L.U32 UR6, UR6, 0x1, URZ ;  /* 0x0000000106067899 */ /* 0x000fe400080006ff */
[----:B---3--:R-:W-:Y:S01]  /*0650*/  ULEA UR4, UR5, UR4, 0x18 ;  /* 0x0000000405047291 */ /* 0x008fe2000f8ec0ff */
[----:B------:R-:W3:Y:S11]  /*0660*/  FENCE.VIEW.ASYNC.S ;  /* 0x00000000000073c6 */ /* 0x000ef60000000000 */
[----:B---3--:R3:W4:Y:S01]  /*0670*/  SYNCS.EXCH.64 URZ, [UR4], UR6 ;  /* 0x0000000604ff75b2 */ /* 0x0087220008000100 */
[----:B------:R3:W1:Y:S01]  /*0680*/  SYNCS.EXCH.64 URZ, [UR4+0xd0], UR6 ;  /* 0x0000d00604ff75b2 */ /* 0x0006620008000100 */
        /* <DEDUP_REMOVED lines=49> */
[----:B------:R3:W1:Y:S02]  /*09a0*/  SYNCS.EXCH.64 URZ, [UR4+0x198], UR6 ;  /* 0x0001980604ff75b2 */ /* 0x0006640008000100 */
[----:B---34-:R-:W-:Y:S01]  /*09b0*/  NOP ;  /* 0x0000000000007918 */ /* 0x018fe20000000000 */
.L_x_10:
[----:B------:R-:W-:Y:S05]  /*09c0*/  BSYNC.RECONVERGENT B0 ;  /* 0x0000000000007941 */ /* 0x000fea0003800200 */
.L_x_9:
[----:B------:R-:W3:Y:S01]  /*09d0*/  SHFL.IDX PT, R0, R46, RZ, 0x1f ;  /* 0x00001fff2e007589 */ /* 0x000ee200000e0000 */
[----:B------:R-:W-:Y:S01]  /*09e0*/  NOP ;  /* 0x0000000000007918 */ /* 0x000fe20000000000 */
[----:B---3--:R-:W-:-:S13]  /*09f0*/  ISETP.NE.AND P0, PT, R0, 0x1, PT ;  /* 0x000000010000780c */ /* 0x008fda0003f05270 */
[----:B------:R-:W-:Y:S05]  /*0a00*/  @P0 BRA `(.L_x_11) ;  /* 0x0000000000580947 */ /* 0x000fea0003800000 */
[----:B------:R-:W3:Y:S01]  /*0a10*/  S2UR UR5, SR_CgaCtaId ;  /* 0x00000000000579c3 */ /* 0x000ee20000008800 */
[----:B------:R-:W-:Y:S01]  /*0a20*/  UMOV UR4, 0x400 ;  /* 0x0000040000047882 */ /* 0x000fe20000000000 */
[----:B------:R-:W-:Y:S01]  /*0a30*/  UMOV UR8, 0x20 ;  /* 0x0000002000087882 */ /* 0x000fe20000000000 */
[----:B------:R-:W-:Y:S01]  /*0a40*/  UMOV UR6, 0x80 ;  /* 0x0000008000067882 */ /* 0x000fe20000000000 */
[----:B------:R-:W-:-:S04]  /*0a50*/  UIADD3 UR8, UPT, UPT, -UR8, 0x100000, URZ ;  /* 0x0010000008087890 */ /* 0x000fc8000fffe1ff */
[----:B------:R-:W-:Y:S02]  /*0a60*/  USHF.L.U32 UR9, UR8, 0xb, URZ ;  /* 0x0000000b08097899 */ /* 0x000fe400080006ff */
[----:B------:R-:W-:Y:S02]  /*0a70*/  USHF.L.U32 UR8, UR8, 0x1, URZ ;  /* 0x0000000108087899 */ /* 0x000fe400080006ff */
[----:B------:R-:W-:-:S04]  /*0a80*/  UIADD3 UR6, UPT, UPT, -UR6, 0x100000, URZ ;  /* 0x0010000006067890 */ /* 0x000fc8000fffe1ff */
[----:B------:R-:W-:Y:S02]  /*0a90*/  USHF.L.U32 UR7, UR6, 0xb, URZ ;  /* 0x0000000b06077899 */ /* 0x000fe400080006ff */
[----:B------:R-:W-:Y:S01]  /*0aa0*/  USHF.L.U32 UR6, UR6, 0x1, URZ ;  /* 0x0000000106067899 */ /* 0x000fe200080006ff */
[----:B------:R-:W-:Y:S01]  /*0ab0*/  ELECT P0, URZ, PT ;  /* 0x0000000000ff782f */ /* 0x000fe20003800000 */
[----:B---3--:R-:W-:Y:S01]  /*0ac0*/  ULEA UR4, UR5, UR4, 0x18 ;  /* 0x0000000405047291 */ /* 0x008fe2000f8ec0ff */
[----:B------:R-:W3:Y:S11]  /*0ad0*/  FENCE.VIEW.ASYNC.S ;  /* 0x00000000000073c6 */ /* 0x000ef60000000000 */
[----:B---3--:R3:W4:Y:S01]  /*0ae0*/  SYNCS.EXCH.64 URZ, [UR4+0x1a0], UR8 ;  /* 0x0001a00804ff75b2 */ /* 0x0087220008000100 */
[----:B------:R3:W1:Y:S01]  /*0af0*/  SYNCS.EXCH.64 URZ, [UR4+0x1c0], UR6 ;  /* 0x0001c00604ff75b2 */ /* 0x0006620008000100 */
[----:B------:R3:W1:Y:S01]  /*0b00*/  SYNCS.EXCH.64 URZ, [UR4+0x1a8], UR8 ;  /* 0x0001a80804ff75b2 */ /* 0x0006620008000100 */
[----:B------:R3:W1:Y:S01]  /*0b10*/  SYNCS.EXCH.64 URZ, [UR4+0x1c8], UR6 ;  /* 0x0001c80604ff75b2 */ /* 0x0006620008000100 */
[----:B------:R3:W1:Y:S01]  /*0b20*/  SYNCS.EXCH.64 URZ, [UR4+0x1b0], UR8 ;  /* 0x0001b00804ff75b2 */ /* 0x0006620008000100 */
[----:B------:R3:W1:Y:S01]  /*0b30*/  SYNCS.EXCH.64 URZ, [UR4+0x1d0], UR6 ;  /* 0x0001d00604ff75b2 */ /* 0x0006620008000100 */
[----:B------:R3:W1:Y:S01]  /*0b40*/  SYNCS.EXCH.64 URZ, [UR4+0x1b8], UR8 ;  /* 0x0001b80804ff75b2 */ /* 0x0006620008000100 */
[----:B------:R3:W1:Y:S01]  /*0b50*/  SYNCS.EXCH.64 URZ, [UR4+0x1d8], UR6 ;  /* 0x0001d80604ff75b2 */ /* 0x0006620008000100 */
[----:B------:R-:W-:Y:S01]  /*0b60*/  NOP ;  /* 0x0000000000007918 */ /* 0x000fe20000000000 */
.L_x_11:
[----:B------:R-:W2:Y:S01]  /*0b70*/  SHFL.IDX PT, R0, R46, RZ, 0x1f ;  /* 0x00001fff2e007589 */ /* 0x000ea200000e0000 */
[----:B------:R-:W-:Y:S01]  /*0b80*/  NOP ;  /* 0x0000000000007918 */ /* 0x000fe20000000000 */
[----:B--2---:R-:W-:-:S13]  /*0b90*/  ISETP.NE.AND P0, PT, R0, 0x3, PT ;  /* 0x000000030000780c */ /* 0x004fda0003f05270 */
[----:B------:R-:W-:Y:S05]  /*0ba0*/  @P0 BRA `(.L_x_12) ;  /* 0x0000000000300947 */ /* 0x000fea0003800000 */
[----:B------:R-:W2:Y:S01]  /*0bb0*/  S2UR UR5, SR_CgaCtaId ;  /* 0x00000000000579c3 */ /* 0x000ea20000008800 */
[----:B---3--:R-:W-:Y:S01]  /*0bc0*/  UMOV UR4, 0x400 ;  /* 0x0000040000047882 */ /* 0x008fe20000000000 */
[----:B------:R-:W-:Y:S01]  /*0bd0*/  UMOV UR6, 0x20 ;  /* 0x0000002000067882 */ /* 0x000fe20000000000 */
[----:B------:R-:W-:Y:S01]  /*0be0*/  ELECT P0, URZ, PT ;  /* 0x0000000000ff782f */ /* 0x000fe20003800000 */
[----:B------:R-:W-:-:S04]  /*0bf0*/  UIADD3 UR6, UPT, UPT, -UR6, 0x100000, URZ ;  /* 0x0010000006067890 */ /* 0x000fc8000fffe1ff */
[----:B------:R-:W-:Y:S02]  /*0c00*/  USHF.L.U32 UR7, UR6, 0xb, URZ ;  /* 0x0000000b06077899 */ /* 0x000fe400080006ff */
[----:B------:R-:W-:Y:S02]  /*0c10*/  USHF.L.U32 UR6, UR6, 0x1, URZ ;  /* 0x0000000106067899 */ /* 0x000fe400080006ff */
[----:B--2---:R-:W-:Y:S01]  /*0c20*/  ULEA UR4, UR5, UR4, 0x18 ;  /* 0x0000000405047291 */ /* 0x004fe2000f8ec0ff */
[----:B------:R-:W2:Y:S11]  /*0c30*/  FENCE.VIEW.ASYNC.S ;  /* 0x00000000000073c6 */ /* 0x000eb60000000000 */
[----:B--2---:R2:W3:Y:S01]  /*0c40*/  SYNCS.EXCH.64 URZ, [UR4+0x1e0], UR6 ;  /* 0x0001e00604ff75b2 */ /* 0x0044e20008000100 */
[----:B------:R2:W1:Y:S01]  /*0c50*/  SYNCS.EXCH.64 URZ, [UR4+0x1e8], UR6 ;  /* 0x0001e80604ff75b2 */ /* 0x0004620008000100 */
[----:B------:R-:W-:Y:S01]  /*0c60*/  NOP ;  /* 0x0000000000007918 */ /* 0x000fe20000000000 */
.L_x_12:
[----:B------:R-:W4:Y:S01]  /*0c70*/  SHFL.IDX PT, R0, R46, RZ, 0x1f ;  /* 0x00001fff2e007589 */ /* 0x000f2200000e0000 */
[----:B------:R-:W-:Y:S01]  /*0c80*/  NOP ;  /* 0x0000000000007918 */ /* 0x000fe20000000000 */
[----:B----4-:R-:W-:-:S13]  /*0c90*/  ISETP.NE.AND P0, PT, R0, 0x4, PT ;  /* 0x000000040000780c */ /* 0x010fda0003f05270 */
[----:B------:R-:W-:Y:S05]  /*0ca0*/  @P0 BRA `(.L_x_13) ;  /* 0x0000000000440947 */ /* 0x000fea0003800000 */
[----:B------:R-:W4:Y:S01]  /*0cb0*/  S2UR UR5, SR_CgaCtaId ;  /* 0x00000000000579c3 */ /* 0x000f220000008800 */
[----:B--23--:R-:W-:Y:S01]  /*0cc0*/  UMOV UR4, 0x1e0 ;  /* 0x000001e000047882 */ /* 0x00cfe20000000000 */
[----:B------:R-:W-:Y:S01]  /*0cd0*/  UMOV UR6, 0x400 ;  /* 0x0000040000067882 */ /* 0x000fe20000000000 */
[----:B------:R-:W-:Y:S01]  /*0ce0*/  USEL UR4, UR4, 0x1a0, UP3 ;  /* 0x000001a004047887 */ /* 0x000fe20009800000 */
[----:B------:R-:W-:Y:S01]  /*0cf0*/  UMOV UR8, 0x1 ;  /* 0x0000000100087882 */ /* 0x000fe20000000000 */
[----:B------:R-:W-:Y:S01]  /*0d00*/  ELECT P0, URZ, PT ;  /* 0x0000000000ff782f */ /* 0x000fe20003800000 */
[----:B------:R-:W-:-:S04]  /*0d10*/  UIADD3 UR8, UPT, UPT, -UR8, 0x100000, URZ ;  /* 0x0010000008087890 */ /* 0x000fc8000fffe1ff */
[----:B------:R-:W-:Y:S02]  /*0d20*/  USHF.L.U32 UR9, UR8, 0xb, URZ ;  /* 0x0000000b08097899 */ /* 0x000fe400080006ff */
[----:B------:R-:W-:Y:S02]  /*0d30*/  USHF.L.U32 UR8, UR8, 0x1, URZ ;  /* 0x0000000108087899 */ /* 0x000fe400080006ff */
[----:B----4-:R-:W-:Y:S02]  /*0d40*/  ULEA UR6, UR5, UR6, 0x18 ;  /* 0x0000000605067291 */ /* 0x010fe4000f8ec0ff */
[----:B------:R-:W-:-:S04]  /*0d50*/  UIADD3 UR4, UPT, UPT, -UR4, 0x100000, URZ ;  /* 0x0010000004047890 */ /* 0x000fc8000fffe1ff */
[----:B------:R-:W-:Y:S02]  /*0d60*/  USHF.L.U32 UR5, UR4, 0xb, URZ ;  /* 0x0000000b04057899 */ /* 0x000fe400080006ff */
[----:B------:R-:W-:Y:S01]  /*0d70*/  USHF.L.U32 UR4, UR4, 0x1, URZ ;  /* 0x0000000104047899 */ /* 0x000fe200080006ff */
[----:B------:R-:W2:Y:S03]  /*0d80*/  FENCE.VIEW.ASYNC.S ;  /* 0x00000000000073c6 */ /* 0x000ea60000000000 */
[----:B--2---:R4:W2:Y:S08]  /*0d90*/  SYNCS.EXCH.64 URZ, [UR6+0x1f0], UR8 ;  /* 0x0001f00806ff75b2 */ /* 0x0048b00008000100 */
[----:B------:R4:W3:Y:S02]  /*0da0*/  SYNCS.EXCH.64 URZ, [UR6+0x1f8], UR4 ;  /* 0x0001f80406ff75b2 */ /* 0x0008e40008000100 */
[----:B----4-:R-:W-:Y:S01]  /*0db0*/  NOP ;  /* 0x0000000000007918 */ /* 0x010fe20000000000 */
.L_x_13:
[----:B------:R-:W4:Y:S01]  /*0dc0*/  SHFL.IDX PT, R0, R46, RZ, 0x1f ;  /* 0x00001fff2e007589 */ /* 0x000f2200000e0000 */
[----:B------:R-:W-:Y:S01]  /*0dd0*/  ISETP.NE.OR P1, PT, RZ, UR18, !P1 ;  /* 0x00000012ff007c0c */ /* 0x000fe2000cf25670 */
[----:B------:R-:W-:Y:S01]  /*0de0*/  NOP ;  /* 0x0000000000007918 */ /* 0x000fe20000000000 */
[----:B----4-:R-:W-:-:S13]  /*0df0*/  ISETP.NE.AND P0, PT, R0, 0x5, PT ;  /* 0x000000050000780c */ /* 0x010fda0003f05270 */
[----:B------:R-:W-:Y:S05]  /*0e00*/  @P0 BRA `(.L_x_14) ;  /* 0x0000000000480947 */ /* 0x000fea0003800000 */
[----:B------:R-:W4:Y:S01]  /*0e10*/  S2UR UR5, SR_CgaCtaId ;  /* 0x00000000000579c3 */ /* 0x000f220000008800 */
[----:B--23--:R-:W-:Y:S01]  /*0e20*/  UMOV UR4, 0x400 ;  /* 0x0000040000047882 */ /* 0x00cfe20000000000 */
        /* <DEDUP_REMOVED lines=9> */
[----:B----4-:R-:W-:Y:S01]  /*0ec0*/  ULEA UR4, UR5, UR4, 0x18 ;  /* 0x0000000405047291 */ /* 0x010fe2000f8ec0ff */
[----:B------:R-:W2:Y:S11]  /*0ed0*/  FENCE.VIEW.ASYNC.S ;  /* 0x00000000000073c6 */ /* 0x000eb60000000000 */
[----:B--2---:R4:W2:Y:S01]  /*0ee0*/  SYNCS.EXCH.64 URZ, [UR4+0x200], UR6 ;  /* 0x0002000604ff75b2 */ /* 0x0048a20008000100 */
[----:B------:R4:W3:Y:S01]  /*0ef0*/  SYNCS.EXCH.64 URZ, [UR4+0x210], UR8 ;  /* 0x0002100804ff75b2 */ /* 0x0008e20008000100 */
[----:B------:R4:W1:Y:S01]  /*0f00*/  SYNCS.EXCH.64 URZ, [UR4+0x208], UR6 ;  /* 0x0002080604ff75b2 */ /* 0x0008620008000100 */
[----:B------:R4:W1:Y:S02]  /*0f10*/  SYNCS.EXCH.64 URZ, [UR4+0x218], UR8 ;  /* 0x0002180804ff75b2 */ /* 0x0008640008000100 */
[----:B----4-:R-:W-:Y:S01]  /*0f20*/  NOP ;  /* 0x0000000000007918 */ /* 0x010fe20000000000 */
.L_x_14:
[----:B--23--:R-:W2:Y:S01]  /*0f30*/  S2UR UR7, SR_CgaCtaId ;  /* 0x00000000000779c3 */ /* 0x00cea20000008800 */
[----:B------:R-:W-:Y:S01]  /*0f40*/  VOTEU.ALL UP0, P1 ;  /* 0x0000000000ff7886 */ /* 0x000fe20000800000 */
[----:B------:R-:W-:Y:S01]  /*0f50*/  UMOV UR4, 0x20 ;  /* 0x0000002000047882 */ /* 0x000fe20000000000 */
[----:B------:R-:W-:Y:S01]  /*0f60*/  NOP ;  /* 0x0000000000007918 */ /* 0x000fe20000000000 */
[----:B-1----:R-:W-:Y:S01]  /*0f70*/  LOP3.LUT R3, R55, 0x1f, RZ, 0xc0, !PT ;  /* 0x0000001f37037812 */ /* 0x002fe200078ec0ff */
[----:B------:R-:W-:Y:S01]  /*0f80*/  UISETP.NE.AND UP4, UPT, UR18, URZ, UPT ;  /* 0x000000ff1200728c */ /* 0x000fe2000bf85270 */
[----:B------:R-:W-:Y:S01]  /*0f90*/  @!UP0 UMOV UR6, 0x400 ;  /* 0x0000040000068882 */ /* 0x000fe20000000000 */
[----:B------:R-:W-:-:S04]  /*0fa0*/  @!UP0 UIADD3 UR4, UPT, UPT, -UR4, 0x100000, URZ ;  /* 0x0010000004048890 */ /* 0x000fc8000fffe1ff */
[----:B------:R-:W-:Y:S02]  /*0fb0*/  @!UP0 USHF.L.U32 UR5, UR4, 0xb, URZ ;  /* 0x0000000b04058899 */ /* 0x000fe400080006ff */
[----:B------:R-:W-:Y:S02]  /*0fc0*/  @!UP0 USHF.L.U32 UR4, UR4, 0x1, URZ ;  /* 0x0000000104048899 */ /* 0x000fe400080006ff */
[----:B--2---:R-:W-:Y:S01]  /*0fd0*/  @!UP0 ULEA UR6, UR7, UR6, 0x18 ;  /* 0x0000000607068291 */ /* 0x004fe2000f8ec0ff */
[----:B------:R-:W1:Y:S01]  /*0fe0*/  LDCU UR7, c[0x0][0x36c] ;  /* 0x00006d80ff0777ac */ /* 0x000e620008000800 */
[----:B------:R-:W-:Y:S01]  /*0ff0*/  VOTEU.ALL UP0, P1 ;  /* 0x0000000000ff7886 */ /* 0x000fe20000800000 */
[----:B------:R-:W2:Y:S09]  /*1000*/  FENCE.VIEW.ASYNC.S ;  /* 0x00000000000073c6 */ /* 0x000eb20000000000 */
[----:B--2---:R2:W3:Y:S01]  /*1010*/  @!UP0 SYNCS.EXCH.64 URZ, [UR6+0x220], UR4 ;  /* 0x0002200406ff85b2 */ /* 0x0044e20008000100 */
[----:B-1----:R-:W-:-:S09]  /*1020*/  UISETP.EQ.U32.AND UP6, UPT, UR7, 0x1, UPT ;  /* 0x000000010700788c */ /* 0x002fd2000bfc2070 */
[----:B--2---:R-:W-:Y:S05]  /*1030*/  BRA.U !UP6, `(.L_x_15) ;  /* 0x000000010e087547 */ /* 0x004fea000b800000 */
[----:B---3--:R-:W-:Y:S01]  /*1040*/  UCGABAR_ARV ;  /* 0x00000000000079c7 */ /* 0x008fe20008000000 */
[----:B------:R-:W-:Y:S05]  /*1050*/  BRA `(.L_x_16) ;  /* 0x0000000000047947 */ /* 0x000fea0003800000 */
.L_x_15:
[----:B---3--:R-:W-:Y:S01]  /*1060*/  NOP ;  /* 0x0000000000007918 */ /* 0x008fe20000000000 */
.L_x_16:
[----:B------:R-:W1:Y:S01]  /*1070*/  S2UR UR22, SR_CTAID.X ;  /* 0x00000000001679c3 */ /* 0x000e620000002500 */
[----:B------:R-:W-:-:S05]  /*1080*/  CS2R.32 R48, SR_CgaSize ;  /* 0x0000000000307805 */ /* 0x000fca0000008a00 */
[----:B------:R-:W-:-:S05]  /*1090*/  IMAD R48, R48, -0xa0, RZ ;  /* 0xffffff6030307824 */ /* 0x000fca00078e02ff */
[----:B------:R-:W-:-:S14]  /*10a0*/  R2UR UR5, R48 ;  /* 0x00000000300572ca */ /* 0x000fdc00000e0000 */
[----:B------:R-:W2:Y:S01]  /*10b0*/  LDCU UR5, c[0x0][UR5+0x2b0] ;  /* 0x00005600050577ac */ /* 0x000ea20008000800 */
[----:B------:R-:W-:-:S05]  /*10c0*/  CS2R.32 R48, SR_CgaSize ;  /* 0x0000000000307805 */ /* 0x000fca0000008a00 */
[----:B------:R-:W-:-:S05]  /*10d0*/  IMAD R48, R48, -0xa0, RZ ;  /* 0xffffff6030307824 */ /* 0x000fca00078e02ff */
[----:B------:R-:W-:-:S14]  /*10e0*/  R2UR UR4, R48 ;  /* 0x00000000300472ca */ /* 0x000fdc00000e0000 */
[----:B------:R-:W3:Y:S01]  /*10f0*/  LDCU UR4, c[0x0][UR4+0x2b4] ;  /* 0x00005680040477ac */ /* 0x000ee20008000800 */
[----:B------:R-:W4:Y:S01]  /*1100*/  S2UR UR19, SR_CTAID.Y ;  /* 0x00000000001379c3 */ /* 0x000f220000002600 */
[----:B------:R-:W-:-:S05]  /*1110*/  CS2R.32 R48, SR_CgaSize ;  /* 0x0000000000307805 */ /* 0x000fca0000008a00 */
[----:B------:R-:W-:-:S05]  /*1120*/  IMAD R48, R48, -0xa0, RZ ;  /* 0xffffff6030307824 */ /* 0x000fca00078e02ff */
[----:B------:R-:W-:-:S14]  /*1130*/  R2UR UR7, R48 ;  /* 0x00000000300772ca */ /* 0x000fdc00000e0000 */
[----:B------:R-:W3:Y:S01]  /*1140*/  LDCU UR7, c[0x0][UR7+0x2a0] ;  /* 0x00005400070777ac */ /* 0x000ee20008000800 */
[----:B------:R-:W-:-:S05]  /*1150*/  CS2R.32 R48, SR_CgaSize ;  /* 0x0000000000307805 */ /* 0x000fca0000008a00 */
[----:B------:R-:W-:-:S05]  /*1160*/  IMAD R48, R48, -0xa0, RZ ;  /* 0xffffff6030307824 */ /* 0x000fca00078e02ff */
[----:B------:R-:W-:-:S14]  /*1170*/  R2UR UR8, R48 ;  /* 0x00000000300872ca */ /* 0x000fdc00000e0000 */
[----:B------:R-:W3:Y:S01]  /*1180*/  LDCU UR8, c[0x0][UR8+0x2a4] ;  /* 0x00005480080877ac */ /* 0x000ee20008000800 */
[----:B------:R-:W3:Y:S01]  /*1190*/  LDCU UR20, c[0x0][0xc24] ;  /* 0x00018480ff1477ac */ /* 0x000ee20008000800 */
[----:B------:R-:W3:Y:S01]  /*11a0*/  LDCU UR39, c[0x0][0xc24] ;  /* 0x00018480ff2777ac */ /* 0x000ee20008000800 */
[----:B-1----:R-:W-:Y:S01]  /*11b0*/  I2FP.F32.U32 R2, UR22 ;  /* 0x0000001600027c45 */ /* 0x002fe20008201000 */
[----:B------:R-:W1:Y:S04]  /*11c0*/  LDCU UR24, c[0x0][0xc30] ;  /* 0x00018600ff1877ac */ /* 0x000e680008000800 */
[----:B--2---:R-:W-:Y:S01]  /*11d0*/  FMUL R2, R2, UR5 ;  /* 0x0000000502027c20 */ /* 0x004fe20008400000 */
[----:B----4-:R-:W-:-:S05]  /*11e0*/  I2FP.F32.U32 R0, UR19 ;  /* 0x0000001300007c45 */ /* 0x010fca0008201000 */
[----:B------:R-:W2:Y:S01]  /*11f0*/  F2I.U32.TRUNC.NTZ R2, R2 ;  /* 0x0000000200027305 */ /* 0x000ea2000020f000 */
[----:B---3--:R-:W-:-:S07]  /*1200*/  FMUL R0, R0, UR4 ;  /* 0x0000000400007c20 */ /* 0x008fce0008400000 */
[----:B------:R-:W3:Y:S01]  /*1210*/  F2I.U32.TRUNC.NTZ R0, R0 ;  /* 0x0000000000007305 */ /* 0x000ee2000020f000 */
[----:B--2---:R-:W-:Y:S02]  /*1220*/  R2UR UR4, R2 ;  /* 0x00000000020472ca */ /* 0x004fe400000e0000 */
[----:B------:R-:W-:Y:S02]  /*1230*/  PRMT R2, RZ, 0x7610, R2 ;  /* 0x00007610ff027816 */ /* 0x000fe40000000002 */
[----:B---3--:R-:W-:Y:S02]  /*1240*/  R2UR UR6, R0 ;  /* 0x00000000000672ca */ /* 0x008fe400000e0000 */
[----:B------:R-:W-:-:S07]  /*1250*/  PRMT R0, RZ, 0x7610, R0 ;  /* 0x00007610ff007816 */ /* 0x000fce0000000000 */
[----:B------:R-:W-:-:S04]  /*1260*/  UIADD3 UR5, UPT, UPT, -UR4, URZ, URZ ;  /* 0x000000ff04057290 */ /* 0x000fc8000fffe1ff */
[----:B------:R-:W-:Y:S02]  /*1270*/  UIMAD UR5, UR7, UR5, UR22 ;  /* 0x00000005070572a4 */ /* 0x000fe4000f8e0216 */
[----:B------:R-:W-:-:S04]  /*1280*/  UIADD3 UR4, UPT, UPT, -UR6, URZ, URZ ;  /* 0x000000ff06047290 */ /* 0x000fc8000fffe1ff */
[----:B------:R-:W-:Y:S01]  /*1290*/  IMAD.U32 R48, RZ, RZ, UR5 ;  /* 0x00000005ff307e24 */ /* 0x000fe2000f8e00ff */
[----:B------:R-:W-:-:S06]  /*12a0*/  UIMAD UR4, UR8, UR4, UR19 ;  /* 0x00000004080472a4 */ /* 0x000fcc000f8e0213 */
[----:B------:R-:W-:Y:S01]  /*12b0*/  IMAD.U32 R47, RZ, RZ, UR4 ;  /* 0x00000004ff2f7e24 */ /* 0x000fe2000f8e00ff */
[----:B-1----:R-:W-:Y:S06]  /*12c0*/  BRA.U UP4, `(.L_x_17) ;  /* 0x0000000104307547 */ /* 0x002fec000b800000 */
[----:B------:R-:W-:Y:S01]  /*12d0*/  R2UR UR5, R47 ;  /* 0x000000002f0572ca */ /* 0x000fe200000e0000 */
[----:B------:R-:W-:Y:S01]  /*12e0*/  UMOV UR7, 0x3 ;  /* 0x0000000300077882 */ /* 0x000fe20000000000 */
[----:B------:R-:W-:-:S11]  /*12f0*/  R2UR UR4, R48 ;  /* 0x00000000300472ca */ /* 0x000fd600000e0000 */
[----:B------:R-:W-:-:S04]  /*1300*/  UISETP.NE.AND UP0, UPT, UR5, URZ, UPT ;  /* 0x000000ff0500728c */ /* 0x000fc8000bf05270 */
[----:B------:R-:W-:Y:S02]  /*1310*/  UISETP.LT.U32.OR UP0, UPT, UR4, 0x2, !UP0 ;  /* 0x000000020400788c */ /* 0x000fe4000c701470 */
[----:B------:R-:W-:Y:S02]  /*1320*/  ULOP3.LUT UR4, UR4, 0xfffffffe, URZ, 0xc0, !UPT ;  /* 0xfffffffe04047892 */ /* 0x000fe4000f8ec0ff */
[----:B------:R-:W-:Y:S02]  /*1330*/  USEL UR6, URZ, 0x1, !UP0 ;  /* 0x00000001ff067887 */ /* 0x000fe4000c000000 */
[----:B------:R-:W-:Y:S02]  /*1340*/  USEL UR5, URZ, 0x2, !UP0 ;  /* 0x00000002ff057887 */ /* 0x000fe4000c000000 */
[----:B------:R-:W-:Y:S02]  /*1350*/  USHF.L.U32 UR4, UR7, UR4, URZ ;  /* 0x0000000407047299 */ /* 0x000fe400080006ff */
[----:B------:R-:W-:-:S04]  /*1360*/  UIADD3 UR5, UPT, UPT, UR6, UR5, URZ ;  /* 0x0000000506057290 */ /* 0x000fc8000fffe0ff */
[----:B------:R-:W-:Y:S02]  /*1370*/  IMAD.U32 R0, RZ, RZ, UR4 ;  /* 0x00000004ff007e24 */ /* 0x000fe4000f8e00ff */
[----:B------:R-:W-:-:S07]  /*1380*/  IMAD.U32 R2, RZ, RZ, UR5 ;  /* 0x00000005ff027e24 */ /* 0x000fce000f8e00ff */
.L_x_17:
[----:B------:R-:W1:Y:S01]  /*1390*/  S2UR UR48, SR_CTAID.Z ;  /* 0x00000000003079c3 */ /* 0x000e620000002700 */
[----:B------:R-:W-:Y:S01]  /*13a0*/  UISETP.GE.AND UP0, UPT, UR20, 0x1, UPT ;  /* 0x000000011400788c */ /* 0x000fe2000bf06270 */
[----:B------:R-:W-:-:S08]  /*13b0*/  UMOV UR45, UR22 ;  /* 0x00000016002d7c82 */ /* 0x000fd00008000000 */
[----:B------:R-:W-:Y:S05]  /*13c0*/  BRA.U !UP0, `(.L_x_18) ;  /* 0x0000000108d47547 */ /* 0x000fea000b800000 */
[----:B------:R-:W2:Y:S01]  /*13d0*/  LDCU.128 UR12, c[0x0][0xc10] ;  /* 0x00018200ff0c77ac */ /* 0x000ea20008000c00 */
[----:B------:R-:W3:Y:S01]  /*13e0*/  LDCU UR21, c[0x0][0xc0c] ;  /* 0x00018180ff1577ac */ /* 0x000ee20008000800 */
[----:B------:R-:W4:Y:S01]  /*13f0*/  LDCU UR6, c[0x0][0x370] ;  /* 0x00006e00ff0677ac */ /* 0x000f220008000800 */
[----:B------:R-:W1:Y:S01]  /*1400*/  LDCU UR7, c[0x0][0x374] ;  /* 0x00006e80ff0777ac */ /* 0x000e620008000800 */
[----:B------:R-:W1:Y:S01]  /*1410*/  LDCU UR23, c[0x0][0xc20] ;  /* 0x00018400ff1777ac */ /* 0x000e620008000800 */
[----:B--2---:R-:W-:Y:S02]  /*1420*/  UIMAD.WIDE.U32 UR4, UR22, UR12, URZ ;  /* 0x0000000c160472a5 */ /* 0x004fe4000f8e00ff */
[----:B---3--:R-:W-:Y:S01]  /*1430*/  UISETP.NE.AND UP0, UPT, UR21, 0x1, UPT ;  /* 0x000000011500788c */ /* 0x008fe2000bf05270 */
[----:B------:R-:W2:Y:S01]  /*1440*/  LDCU.64 UR8, c[0x0][0xc28] ;  /* 0x00018500ff0877ac */ /* 0x000ea20008000a00 */
[----:B----4-:R-:W-:-:S03]  /*1450*/  UIMAD.WIDE.U32 UR10, UR6, UR12, URZ ;  /* 0x0000000c060a72a5 */ /* 0x010fc6000f8e00ff */
[----:B------:R-:W-:Y:S01]  /*1460*/  UMOV UR4, UR5 ;  /* 0x0000000500047c82 */ /* 0x000fe20008000000 */
[----:B------:R-:W-:Y:S02]  /*1470*/  UISETP.NE.AND UP2, UPT, UR20, 0x1, UPT ;  /* 0x000000011400788c */ /* 0x000fe4000bf45270 */
[----:B------:R-:W-:Y:S01]  /*1480*/  USHF.R.U32.HI UR4, URZ, UR13, UR4 ;  /* 0x0000000dff047299 */ /* 0x000fe20008011604 */
[----:B------:R-:W-:Y:S01]  /*1490*/  UMOV UR10, UR11 ;  /* 0x0000000b000a7c82 */ /* 0x000fe20008000000 */
[----:B------:R-:W-:Y:S02]  /*14a0*/  UIMAD.WIDE.U32 UR16, UR19, UR15, URZ ;  /* 0x0000000f131072a5 */ /* 0x000fe4000f8e00ff */
[----:B------:R-:W-:Y:S02]  /*14b0*/  USEL UR5, UR22, UR4, !UP0 ;  /* 0x0000000416057287 */ /* 0x000fe4000c000000 */
[----:B------:R-:W-:Y:S02]  /*14c0*/  @UP0 USHF.R.U32.HI UR6, URZ, UR13, UR10 ;  /* 0x0000000dff060299 */ /* 0x000fe4000801160a */
[----:B------:R-:W-:-:S02]  /*14d0*/  UISETP.NE.AND UP0, UPT, UR14, 0x1, UPT ;  /* 0x000000010e00788c */ /* 0x000fc4000bf05270 */
[----:B-1----:R-:W-:Y:S02]  /*14e0*/  UIMAD.WIDE.U32 UR10, UR7, UR15, URZ ;  /* 0x0000000f070a72a5 */ /* 0x002fe4000f8e00ff */
[----:B--2---:R-:W-:Y:S01]  /*14f0*/  UIMAD.WIDE.U32 UR12, UR6, UR8, URZ ;  /* 0x00000008060c72a5 */ /* 0x004fe2000f8e00ff */
[----:B------:R-:W-:Y:S01]  /*1500*/  UMOV UR4, UR17 ;  /* 0x0000001100047c82 */ /* 0x000fe20008000000 */
[----:B------:R-:W-:-:S03]  /*1510*/  UIADD3 UR45, UPT, UPT, -UR5, URZ, URZ ;  /* 0x000000ff052d7290 */ /* 0x000fc6000fffe1ff */
[----:B------:R-:W-:Y:S01]  /*1520*/  UMOV UR10, UR11 ;  /* 0x0000000b000a7c82 */ /* 0x000fe20008000000 */
[----:B------:R-:W-:Y:S02]  /*1530*/  USHF.R.U32.HI UR4, URZ, UR23, UR4 ;  /* 0x00000017ff047299 */ /* 0x000fe40008011604 */
[----:B------:R-:W-:Y:S01]  /*1540*/  @UP0 USHF.R.U32.HI UR7, URZ, UR23, UR10 ;  /* 0x00000017ff070299 */ /* 0x000fe2000801160a */
[----:B------:R-:W-:Y:S01]  /*1550*/  UMOV UR12, UR13 ;  /* 0x0000000d000c7c82 */ /* 0x000fe20008000000 */
[----:B------:R-:W-:Y:S02]  /*1560*/  USEL UR4, UR19, UR4, !UP0 ;  /* 0x0000000413047287 */ /* 0x000fe4000c000000 */
[----:B------:R-:W-:Y:S02]  /*1570*/  UIMAD.WIDE.U32 UR10, UR7, UR8, URZ ;  /* 0x00000008070a72a5 */ /* 0x000fe4000f8e00ff */
[----:B------:R-:W-:Y:S02]  /*1580*/  @UP2 USHF.R.U32.HI UR6, URZ, UR9, UR12 ;  /* 0x00000009ff062299 */ /* 0x000fe4000801160c */
[----:B------:R-:W-:-:S02]  /*1590*/  UIMAD.WIDE.U32 UR12, UR4, UR8, URZ ;  /* 0x00000008040c72a5 */ /* 0x000fc4000f8e00ff */
[----:B------:R-:W-:Y:S01]  /*15a0*/  UIMAD UR45, UR21, UR45, UR22 ;  /* 0x0000002d152d72a4 */ /* 0x000fe2000f8e0216 */
[----:B------:R-:W-:Y:S02]  /*15b0*/  UMOV UR10, UR11 ;  /* 0x0000000b000a7c82 */ /* 0x000fe40008000000 */
[----:B------:R-:W-:Y:S02]  /*15c0*/  @UP2 USHF.R.U32.HI UR7, URZ, UR9, UR10 ;  /* 0x00000009ff072299 */ /* 0x000fe4000801160a */
[----:B------:R-:W-:Y:S02]  /*15d0*/  UIMAD UR10, UR6, UR20, URZ ;  /* 0x00000014060a72a4 */ /* 0x000fe4000f8e02ff */
[----:B------:R-:W-:-:S04]  /*15e0*/  UIMAD UR7, UR7, UR20, URZ ;  /* 0x00000014070772a4 */ /* 0x000fc8000f8e02ff */
[----:B------:R-:W-:-:S03]  /*15f0*/  UISETP.GE.AND UP0, UPT, UR4, UR7, UPT ;  /* 0x000000070400728c */ /* 0x000fc6000bf06270 */
[----:B------:R-:W-:Y:S01]  /*1600*/  UMOV UR7, UR13 ;  /* 0x0000000d00077c82 */ /* 0x000fe20008000000 */
[----:B------:R-:W-:Y:S02]  /*1610*/  UISETP.GE.OR UP0, UPT, UR5, UR10, UP0 ;  /* 0x0000000a0500728c */ /* 0x000fe40008706670 */
[----:B------:R-:W-:Y:S02]  /*1620*/  UIMAD.WIDE.U32 UR10, UR5, UR8, URZ ;  /* 0x00000008050a72a5 */ /* 0x000fe4000f8e00ff */
[----:B------:R-:W-:Y:S02]  /*1630*/  USHF.R.U32.HI UR7, URZ, UR9, UR7 ;  /* 0x00000009ff077299 */ /* 0x000fe40008011607 */
[----:B------:R-:W-:Y:S02]  /*1640*/  UIADD3 UR10, UPT, UPT, -UR4, URZ, URZ ;  /* 0x000000ff040a7290 */ /* 0x000fe4000fffe1ff */
[----:B------:R-:W-:Y:S02]  /*1650*/  USEL UR7, UR4, UR7, !UP2 ;  /* 0x0000000704077287 */ /* 0x000fe4000d000000 */
[----:B------:R-:W-:Y:S01]  /*1660*/  UIMAD UR10, UR14, UR10, UR19 ;  /* 0x0000000a0e0a72a4 */ /* 0x000fe2000f8e0213 */
[----:B------:R-:W-:-:S02]  /*1670*/  @!UP0 UMOV UR8, UR11 ;  /* 0x0000000b00088c82 */ /* 0x000fc40008000000 */
[----:B------:R-:W-:Y:S02]  /*1680*/  @!UP0 USHF.R.U32.HI UR8, URZ, UR9, UR8 ;  /* 0x00000009ff088299 */ /* 0x000fe40008011608 */
[----:B------:R-:W-:Y:S02]  /*1690*/  UIADD3 UR9, UPT, UPT, -UR7, URZ, URZ ;  /* 0x000000ff07097290 */ /* 0x000fe4000fffe1ff */
[----:B------:R-:W-:Y:S02]  /*16a0*/  @!UP0 USEL UR8, UR5, UR8, !UP2 ;  /* 0x0000000805088287 */ /* 0x000fe4000d000000 */
[----:B------:R-:W-:Y:S02]  /*16b0*/  UIMAD UR9, UR20, UR9, UR4 ;  /* 0x00000009140972a4 */ /* 0x000fe4000f8e0204 */
[----:B------:R-:W-:Y:S02]  /*16c0*/  @!UP0 UIADD3 UR7, UPT, UPT, UR7, -UR8, URZ ;  /* 0x8000000807078290 */ /* 0x000fe4000fffe0ff */
[----:B------:R-:W-:-:S02]  /*16d0*/  @!UP0 UIMAD UR6, UR9, UR6, UR8 ;  /* 0x00000006090682a4 */ /* 0x000fc4000f8e0208 */
[----:B------:R-:W-:-:S04]  /*16e0*/  @!UP0 UIMAD UR4, UR7, UR20, UR5 ;  /* 0x00000014070482a4 */ /* 0x000fc8000f8e0205 */
[----:B------:R-:W-:Y:S01]  /*16f0*/  UIMAD UR19, UR4, UR14, UR10 ;  /* 0x0000000e041372a4 */ /* 0x000fe2000f8e020a */
[----:B------:R-:W-:Y:S02]  /*1700*/  @!UP0 UMOV UR5, UR6 ;  /* 0x0000000600058c82 */ /* 0x000fe40008000000 */
[----:B------:R-:W-:-:S12]  /*1710*/  UIMAD UR45, UR5, UR21, UR45 ;  /* 0x00000015052d72a4 */ /* 0x000fd8000f8e022d */
.L_x_18:
[----:B------:R-:W-:-:S09]  /*1720*/  UISETP.NE.AND UP0, UPT, UR24, 0x1, UPT ;  /* 0x000000011800788c */ /* 0x000fd2000bf05270 */
[----:B------:R-:W-:Y:S05]  /*1730*/  BRA.U UP0, `(.L_x_19) ;  /* 0x0000000100407547 */ /* 0x000fea000b800000 */
[----:B------:R-:W2:Y:S01]  /*1740*/  LDCU.128 UR8, c[0x0][0xc10] ;  /* 0x00018200ff0877ac */ /* 0x000ea20008000c00 */
[----:B------:R-:W3:Y:S01]  /*1750*/  LDCU UR12, c[0x0][0xc0c] ;  /* 0x00018180ff0c77ac */ /* 0x000ee20008000800 */
[----:B------:R-:W4:Y:S01]  /*1760*/  LDCU UR13, c[0x0][0xc20] ;  /* 0x00018400ff0d77ac */ /* 0x000f220008000800 */
[----:B--2---:R-:W-:Y:S02]  /*1770*/  UIMAD.WIDE.U32 UR4, UR45, UR8, URZ ;  /* 0x000000082d0472a5 */ /* 0x004fe4000f8e00ff */
[----:B------:R-:W-:Y:S02]  /*1780*/  UIMAD.WIDE.U32 UR6, UR19, UR11, URZ ;  /* 0x0000000b130672a5 */ /* 0x000fe4000f8e00ff */
[----:B---3--:R-:W-:Y:S02]  /*1790*/  UISETP.NE.AND UP0, UPT, UR12, 0x1, UPT ;  /* 0x000000010c00788c */ /* 0x008fe4000bf05270 */
[----:B------:R-:W-:-:S03]  /*17a0*/  USHF.R.U32.HI UR5, URZ, UR9, UR5 ;  /* 0x00000009ff057299 */ /* 0x000fc60008011605 */
[----:B------:R-:W-:Y:S01]  /*17b0*/  UMOV UR4, UR7 ;  /* 0x0000000700047c82 */ /* 0x000fe20008000000 */
[----:B------:R-:W-:Y:S02]  /*17c0*/  USEL UR5, UR45, UR5, !UP0 ;  /* 0x000000052d057287 */ /* 0x000fe4000c000000 */
[----:B------:R-:W-:Y:S02]  /*17d0*/  UISETP.NE.AND UP0, UPT, UR10, 0x1, UPT ;  /* 0x000000010a00788c */ /* 0x000fe4000bf05270 */
[----:B----4-:R-:W-:-:S04]  /*17e0*/  USHF.R.U32.HI UR4, URZ, UR13, UR4 ;  /* 0x0000000dff047299 */ /* 0x010fc80008011604 */
[----:B------:R-:W-:-:S04]  /*17f0*/  USEL UR4, UR19, UR4, !UP0 ;  /* 0x0000000413047287 */ /* 0x000fc8000c000000 */
[----:B------:R-:W-:Y:S02]  /*1800*/  UIADD3 UR6, UPT, UPT, -UR4, UR5, URZ ;  /* 0x0000000504067290 */ /* 0x000fe4000fffe1ff */
[----:B------:R-:W-:Y:S02]  /*1810*/  UIADD3 UR4, UPT, UPT, UR4, -UR5, URZ ;  /* 0x8000000504047290 */ /* 0x000fe4000fffe0ff */
[----:B------:R-:W-:Y:S02]  /*1820*/  UIMAD UR19, UR6, UR10, UR19 ;  /* 0x0000000a061372a4 */ /* 0x000fe4000f8e0213 */
[----:B------:R-:W-:-:S12]  /*1830*/  UIMAD UR45, UR4, UR12, UR45 ;  /* 0x0000000c042d72a4 */ /* 0x000fd8000f8e022d */
.L_x_19:
[----:B------:R-:W-:Y:S05]  /*1840*/  BRA.U !UP6, `(.L_x_20) ;  /* 0x000000010e0c7547 */ /* 0x000fea000b800000 */
[----:B------:R-:W-:Y:S01]  /*1850*/  UCGABAR_WAIT ;  /* 0x0000000000007dc7 */ /* 0x000fe20008000000 */
[----:B------:R-:W-:Y:S01]  /*1860*/  CCTL.IVALL ;  /* 0x00000000ff00798f */ /* 0x000fe20002000000 */
[----:B------:R-:W-:Y:S05]  /*1870*/  BRA `(.L_x_21) ;  /* 0x0000000000047947 */ /* 0x000fea0003800000 */
.L_x_20:
[----:B------:R-:W-:Y:S06]  /*1880*/  BAR.SYNC.DEFER_BLOCKING 0x0 ;  /* 0x0000000000007b1d */ /* 0x000fec0000010000 */
.L_x_21:
[----:B------:R-:W-:Y:S05]  /*1890*/  BRA.U UP5, `(.L_x_22) ;  /* 0x0000002505e07547 */ /* 0x000fea000b800000 */
[----:B------:R-:W2:Y:S01]  /*18a0*/  LDCU UR5, c[0x0][0x388] ;  /* 0x00007100ff0577ac */ /* 0x000ea20008000800 */
[----:B------:R-:W-:Y:S01]  /*18b0*/  PLOP3.LUT P1, PT, PT, PT, UP3, 0x80, 0x8 ;  /* 0x000000000008781c */ /* 0x000fe20003f2f038 */
[----:B------:R-:W-:Y:S01]  /*18c0*/  IMAD.MOV.U32 R2, RZ, RZ, RZ ;  /* 0x000000ffff027224 */ /* 0x000fe200078e00ff */
[----:B------:R-:W-:Y:S01]  /*18d0*/  ISETP.EQ.OR P2, PT, R3, RZ, P3 ;  /* 0x000000ff0300720c */ /* 0x000fe20001f42670 */
[----:B------:R-:W3:Y:S01]  /*18e0*/  LDCU UR8, c[0x0][0x38c] ;  /* 0x00007180ff0877ac */ /* 0x000ee20008000800 */
[----:B------:R-:W-:Y:S01]  /*18f0*/  PLOP3.LUT P1, PT, P1, PT, PT, 0x8, 0x80 ;  /* 0x000000000080781c */ /* 0x000fe20000f2e170 */
[----:B------:R-:W4:Y:S01]  /*1900*/  LDCU.64 UR6, c[0x0][0x390] ;  /* 0x00007200ff0677ac */ /* 0x000f220008000a00 */
[----:B------:R-:W-:Y:S02]  /*1910*/  USHF.L.U32 UR54, UR22, 0x6, URZ ;  /* 0x0000000616367899 */ /* 0x000fe400080006ff */
[----:B------:R-:W-:Y:S01]  /*1920*/  UISETP.NE.AND UP1, UPT, UR18, URZ, UPT ;  /* 0x000000ff1200728c */ /* 0x000fe2000bf25270 */
[----:B------:R-:W1:Y:S01]  /*1930*/  LDCU UR53, c[0x0][0x370] ;  /* 0x00006e00ff3577ac */ /* 0x000e620008000800 */
[----:B--2---:R-:W-:Y:S01]  /*1940*/  UIADD3 UR5, UPT, UPT, UR5, 0x1f, URZ ;  /* 0x0000001f05057890 */ /* 0x004fe2000fffe0ff */
[----:B------:R-:W2:Y:S03]  /*1950*/  LDCU.64 UR46, c[0x0][0x348] ;  /* 0x00006900ff2e77ac */ /* 0x000ea60008000a00 */
[----:B------:R-:W-:-:S02]  /*1960*/  USHF.R.S32.HI UR4, URZ, 0x1f, UR5 ;  /* 0x0000001fff047899 */ /* 0x000fc40008011405 */
[----:B------:R-:W-:Y:S02]  /*1970*/  ULOP3.LUT UR54, UR54, 0x40, URZ, 0xc0, !UPT ;  /* 0x0000004036367892 */ /* 0x000fe4000f8ec0ff */
[----:B------:R-:W-:Y:S01]  /*1980*/  ULEA.HI UR4, UR4, UR5, URZ, 0x5 ;  /* 0x0000000504047291 */ /* 0x000fe2000f8f28ff */
[----:B------:R-:W1:Y:S03]  /*1990*/  LDCU UR52, c[0x0][0x374] ;  /* 0x00006e80ff3477ac */ /* 0x000e660008000800 */
[----:B------:R-:W-:Y:S02]  /*19a0*/  USHF.R.S32.HI UR4, URZ, 0x5, UR4 ;  /* 0x00000005ff047899 */ /* 0x000fe40008011404 */
[----:B------:R-:W-:Y:S02]  /*19b0*/  USEL UR38, UR69, 0x2, UP1 ;  /* 0x0000000245267887 */ /* 0x000fe40008800000 */
[----:B---3--:R-:W-:Y:S01]  /*19c0*/  UIMAD UR4, UR4, UR8, URZ ;  /* 0x00000008040472a4 */ /* 0x008fe2000f8e02ff */
[----:B------:R-:W-:Y:S01]  /*19d0*/  UMOV UR27, 0x1 ;  /* 0x00000001001b7882 */ /* 0x000fe20000000000 */
[----:B------:R-:W-:-:S02]  /*19e0*/  UMOV UR30, URZ ;  /* 0x000000ff001e7c82 */ /* 0x000fc40008000000 */
[----:B----4-:R-:W-:Y:S01]  /*19f0*/  UIMAD UR4, UR4, UR6, URZ ;  /* 0x00000006040472a4 */ /* 0x010fe2000f8e02ff */
[----:B------:R-:W-:Y:S01]  /*1a00*/  UMOV UR31, URZ ;  /* 0x000000ff001f7c82 */ /* 0x000fe20008000000 */
[----:B------:R-:W-:Y:S02]  /*1a10*/  UMOV UR42, URZ ;  /* 0x000000ff002a7c82 */ /* 0x000fe40008000000 */
[----:B------:R-:W-:-:S04]  /*1a20*/  UIMAD UR55, UR4, UR7, URZ ;  /* 0x00000007043772a4 */ /* 0x000fc8000f8e02ff */
[----:B------:R-:W-:Y:S02]  /*1a30*/  UISETP.NE.AND UP2, UPT, UR55, URZ, UPT ;  /* 0x000000ff3700728c */ /* 0x000fe4000bf45270 */
[----:B------:R-:W-:-:S04]  /*1a40*/  UISETP.LT.U32.AND UP0, UPT, UR55, 0x1a, UPT ;  /* 0x0000001a3700788c */ /* 0x000fc8000bf01070 */
[----:B------:R-:W-:-:S04]  /*1a50*/  USEL UR4, UR55, 0x1a, UP0 ;  /* 0x0000001a37047887 */ /* 0x000fc80008000000 */
[----:B------:R-:W-:Y:S02]  /*1a60*/  UIADD3 UR5, UPT, UPT, UR4, -0x1, URZ ;  /* 0xffffffff04057890 */ /* 0x000fe4000fffe0ff */
[----:B------:R-:W-:Y:S02]  /*1a70*/  @!UP2 UIADD3 UR5, UPT, UPT, UR4, URZ, URZ ;  /* 0x000000ff0405a290 */ /* 0x000fe4000fffe0ff */
[----:B------:R-:W-:Y:S02]  /*1a80*/  UIADD3 UR51, UPT, UPT, UR55, -UR4, URZ ;  /* 0x8000000437337290 */ /* 0x000fe4000fffe0ff */
[----:B-12---:R-:W-:-:S12]  /*1a90*/  UIADD3 UR56, UPT, UPT, UR5, 0x1, URZ ;  /* 0x0000000105387890 */ /* 0x006fd8000fffe0ff */
.L_x_40:
[----:B------:R-:W1:Y:S01]  /*1aa0*/  S2UR UR36, SR_CgaCtaId ;  /* 0x00000000002479c3 */ /* 0x000e620000008800 */
[----:B------:R-:W-:Y:S01]  /*1ab0*/  UMOV UR4, 0x400 ;  /* 0x0000040000047882 */ /* 0x000fe20000000000 */
[----:B------:R-:W-:Y:S01]  /*1ac0*/  MOV R0, UR27 ;  /* 0x0000001b00007c02 */ /* 0x000fe20008000f00 */
[----:B------:R-:W-:Y:S02]  /*1ad0*/  UISETP.NE.AND UP0, UPT, UR55, URZ, UPT ;  /* 0x000000ff3700728c */ /* 0x000fe4000bf05270 */
[----:B------:R-:W-:Y:S01]  /*1ae0*/  ULEA UR18, UR19, UR54, 0x7 ;  /* 0x0000003613127291 */ /* 0x000fe2000f8e38ff */
[----:B------:R-:W-:Y:S01]  /*1af0*/  SHF.L.U32 R0, R0, 0x1f, RZ ;  /* 0x0000001f00007819 */ /* 0x000fe200000006ff */
[----:B------:R-:W-:Y:S01]  /*1b00*/  UMOV UR28, URZ ;  /* 0x000000ff001c7c82 */ /* 0x000fe20008000000 */
[----:B------:R-:W-:Y:S01]  /*1b10*/  UMOV UR22, URZ ;  /* 0x000000ff00167c82 */ /* 0x000fe20008000000 */
[----:B------:R-:W-:Y:S01]  /*1b20*/  UMOV UR21, URZ ;  /* 0x000000ff00157c82 */ /* 0x000fe20008000000 */
[----:B------:R-:W-:Y:S01]  /*1b30*/  UMOV UR20, URZ ;  /* 0x000000ff00147c82 */ /* 0x000fe20008000000 */
[----:B-1----:R-:W-:-:S04]  /*1b40*/  ULEA UR36, UR36, UR4, 0x18 ;  /* 0x0000000424247291 */ /* 0x002fc8000f8ec0ff */
[----:B------:R-:W-:-:S09]  /*1b50*/  ULEA UR4, UR30, UR36, 0x3 ;  /* 0x000000241e047291 */ /* 0x000fd2000f8e18ff */
[----:B------:R1:W2:Y:S01]  /*1b60*/  SYNCS.PHASECHK.TRANS64.TRYWAIT P0, [UR4+0xd0], R0 ;  /* 0x0000d000ff0075a7 */ /* 0x0002a20008001104 */
[----:B------:R-:W-:-:S04]  /*1b70*/  ULEA.HI UR4, UR45, UR45, URZ, 0x1 ;  /* 0x0000002d2d047291 */ /* 0x000fc8000f8f08ff */
[----:B------:R-:W-:-:S04]  /*1b80*/  USHF.L.U32 UR4, UR4, 0x6, URZ ;  /* 0x0000000604047899 */ /* 0x000fc800080006ff */
[----:B------:R-:W-:Y:S01]  /*1b90*/  ULOP3.LUT UR43, UR54, 0xffffff80, UR4, 0xf8, !UPT ;  /* 0xffffff80362b7892 */ /* 0x000fe2000f8ef804 */
[----:B------:R-:W-:Y:S11]  /*1ba0*/  BRA.U !UP0, `(.L_x_23) ;  /* 0x0000000508a87547 */ /* 0x000ff6000b800000 */
[----:B------:R-:W3:Y:S01]  /*1bb0*/  LDCU.128 UR12, c[0x0][0x480] ;  /* 0x00009000ff0c77ac */ /* 0x000ee20008000c00 */
[----:B------:R-:W4:Y:S01]  /*1bc0*/  LDCU.128 UR8, c[0x0][0x490] ;  /* 0x00009200ff0877ac */ /* 0x000f220008000c00 */
[----:B------:R-:W1:Y:S01]  /*1bd0*/  LDCU.64 UR20, c[0x0][0x4c0] ;  /* 0x00009800ff1477ac */ /* 0x000e620008000a00 */
[----:B------:R-:W1:Y:S01]  /*1be0*/  LDCU.64 UR16, c[0x0][0x4f0] ;  /* 0x00009e00ff1077ac */ /* 0x000e620008000a00 */
[----:B------:R-:W1:Y:S01]  /*1bf0*/  LDCU UR19, c[0x0][0x4c8] ;  /* 0x00009900ff1377ac */ /* 0x000e620008000800 */
[----:B---3--:R-:W-:Y:S02]  /*1c00*/  UIMAD.WIDE.U32 UR4, UR43, UR13, URZ ;  /* 0x0000000d2b0472a5 */ /* 0x008fe4000f8e00ff */
[----:B------:R-:W-:Y:S02]  /*1c10*/  UISETP.NE.AND UP0, UPT, UR12, 0x1, UPT ;  /* 0x000000010c00788c */ /* 0x000fe4000bf05270 */
[----:B------:R-:W-:Y:S01]  /*1c20*/  USHF.R.U32.HI UR5, URZ, UR14, UR5 ;  /* 0x0000000eff057299 */ /* 0x000fe20008011605 */
[----:B------:R-:W3:Y:S03]  /*1c30*/  LDCU UR48, c[0x0][0x38c] ;  /* 0x00007180ff3077ac */ /* 0x000ee60008000800 */
[----:B------:R-:W-:-:S02]  /*1c40*/  USEL UR5, UR43, UR5, !UP0 ;  /* 0x000000052b057287 */ /* 0x000fc4000c000000 */
[----:B------:R-:W-:Y:S02]  /*1c50*/  UISETP.NE.AND UP0, UPT, UR15, 0x1, UPT ;  /* 0x000000010f00788c */ /* 0x000fe4000bf05270 */
[----:B----4-:R-:W-:Y:S01]  /*1c60*/  UIMAD.WIDE.U32 UR6, UR5, UR8, URZ ;  /* 0x00000008050672a5 */ /* 0x010fe2000f8e00ff */
[----:B------:R-:W4:Y:S01]  /*1c70*/  LDCU UR8, c[0x0][0x4a0] ;  /* 0x00009400ff0877ac */ /* 0x000f220008000800 */
[----:B------:R-:W1:Y:S05]  /*1c80*/  LDCU UR23, c[0x0][0x4cc] ;  /* 0x00009980ff1777ac */ /* 0x000e6a0008000800 */
[----:B------:R-:W-:Y:S01]  /*1c90*/  UMOV UR4, UR7 ;  /* 0x0000000700047c82 */ /* 0x000fe20008000000 */
[----:B------:R-:W1:Y:S01]  /*1ca0*/  LDCU.64 UR40, c[0x0][0x390] ;  /* 0x00007200ff2877ac */ /* 0x000e620008000a00 */
[----:B------:R-:W-:Y:S01]  /*1cb0*/  USHF.R.U32.HI UR4, URZ, UR9, UR4 ;  /* 0x00000009ff047299 */ /* 0x000fe20008011604 */
[----:B------:R-:W1:Y:S03]  /*1cc0*/  LDCU UR9, c[0x0][0x4ec] ;  /* 0x00009d80ff0977ac */ /* 0x000e660008000800 */
[----:B------:R-:W-:-:S02]  /*1cd0*/  USEL UR4, UR5, UR4, !UP0 ;  /* 0x0000000405047287 */ /* 0x000fc4000c000000 */
[----:B------:R-:W-:Y:S02]  /*1ce0*/  UISETP.NE.AND UP0, UPT, UR10, 0x1, UPT ;  /* 0x000000010a00788c */ /* 0x000fe4000bf05270 */
[----:B------:R-:W-:Y:S01]  /*1cf0*/  UIMAD.WIDE.U32 UR6, UR4, UR11, URZ ;  /* 0x0000000b040672a5 */ /* 0x000fe2000f8e00ff */
[----:B------:R-:W1:Y:S01]  /*1d00*/  LDCU.64 UR24, c[0x0][0x4d0] ;  /* 0x00009a00ff1877ac */ /* 0x000e620008000a00 */
[----:B------:R-:W-:-:S05]  /*1d10*/  UIADD3 UR42, UPT, UPT, UR56, UR31, URZ ;  /* 0x0000001f382a7290 */ /* 0x000fca000fffe0ff */
[----:B------:R-:W-:Y:S01]  /*1d20*/  UMOV UR6, UR7 ;  /* 0x0000000700067c82 */ /* 0x000fe20008000000 */
[----:B------:R-:W-:Y:S02]  /*1d30*/  UIADD3 UR7, UPT, UPT, -UR4, URZ, URZ ;  /* 0x000000ff04077290 */ /* 0x000fe4000fffe1ff */
[----:B----4-:R-:W-:Y:S02]  /*1d40*/  USHF.R.U32.HI UR6, URZ, UR8, UR6 ;  /* 0x00000008ff067299 */ /* 0x010fe40008011606 */
[----:B------:R-:W-:Y:S02]  /*1d50*/  UIADD3 UR8, UPT, UPT, -UR5, URZ, URZ ;  /* 0x000000ff05087290 */ /* 0x000fe4000fffe1ff */
[----:B------:R-:W-:Y:S02]  /*1d60*/  USEL UR14, UR4, UR6, !UP0 ;  /* 0x00000006040e7287 */ /* 0x000fe4000c000000 */
[----:B------:R-:W-:Y:S02]  /*1d70*/  UIMAD UR7, UR15, UR7, UR5 ;  /* 0x000000070f0772a4 */ /* 0x000fe4000f8e0205 */
[----:B------:R-:W-:-:S02]  /*1d80*/  UIADD3 UR6, UPT, UPT, -UR14, URZ, URZ ;  /* 0x000000ff0e067290 */ /* 0x000fc4000fffe1ff */
[----:B------:R-:W-:Y:S02]  /*1d90*/  UIMAD UR8, UR12, UR8, UR43 ;  /* 0x000000080c0872a4 */ /* 0x000fe4000f8e022b */
[----:B------:R-:W-:Y:S02]  /*1da0*/  UIMAD UR13, UR10, UR6, UR4 ;  /* 0x000000060a0d72a4 */ /* 0x000fe4000f8e0204 */
[----:B-1----:R-:W-:Y:S02]  /*1db0*/  UIMAD UR11, UR8, UR20, UR9 ;  /* 0x00000014080b72a4 */ /* 0x002fe4000f8e0209 */
[----:B------:R-:W-:Y:S01]  /*1dc0*/  UIMAD UR12, UR7, UR21, UR16 ;  /* 0x00000015070c72a4 */ /* 0x000fe2000f8e0210 */
[----:B------:R-:W1:Y:S02]  /*1dd0*/  LDCU.64 UR4, c[0x0][0x4f8] ;  /* 0x00009f00ff0477ac */ /* 0x000e640008000a00 */
[----:B------:R-:W4:Y:S01]  /*1de0*/  LDCU UR6, c[0x0][0x500] ;  /* 0x0000a000ff0677ac */ /* 0x000f220008000800 */
[----:B------:R-:W-:Y:S01]  /*1df0*/  UIMAD UR13, UR13, UR19, UR17 ;  /* 0x000000130d0d72a4 */ /* 0x000fe2000f8e0211 */
[----:B------:R-:W-:Y:S01]  /*1e00*/  UMOV UR28, URZ ;  /* 0x000000ff001c7c82 */ /* 0x000fe20008000000 */
[----:B------:R-:W-:Y:S01]  /*1e10*/  UMOV UR7, UR30 ;  /* 0x0000001e00077c82 */ /* 0x000fe20008000000 */
[----:B------:R-:W-:Y:S01]  /*1e20*/  UMOV UR20, URZ ;  /* 0x000000ff00147c82 */ /* 0x000fe20008000000 */
[----:B------:R-:W-:Y:S01]  /*1e30*/  UMOV UR21, URZ ;  /* 0x000000ff00157c82 */ /* 0x000fe20008000000 */
[----:B---3--:R-:W-:-:S07]  /*1e40*/  UMOV UR22, URZ ;  /* 0x000000ff00167c82 */ /* 0x008fce0008000000 */
.L_x_29:
[----:B------:R-:W-:Y:S01]  /*1e50*/  @!P3 MOV R3, 0x4000 ;  /* 0x000040000003b802 */ /* 0x000fe20000000f00 */
[----:B------:R-:W-:Y:S01]  /*1e60*/  ULEA UR9, UR7, UR36, 0x3 ;  /* 0x0000002407097291 */ /* 0x000fe2000f8e18ff */
[----:B--2---:R-:W-:Y:S11]  /*1e70*/  @P0 BRA `(.L_x_24) ;  /* 0x0000000000100947 */ /* 0x004ff60003800000 */
[----:B------:R-:W-:Y:S04]  /*1e80*/  MOV R4, UR27 ;  /* 0x0000001b00047c02 */ /* 0x000fe80008000f00 */
[----:B------:R-:W-:Y:S04]  /*1e90*/  SHF.L.U32 R4, R4, 0x1f, RZ ;  /* 0x0000001f04047819 */ /* 0x000fe800000006ff */
[----:B------:R-:W2:Y:S02]  /*1ea0*/  SYNCS.PHASECHK.TRANS64.TRYWAIT P0, [UR9+0xd0], R4 ;  /* 0x0000d004ff0075a7 */ /* 0x000ea40008001109 */
[----:B--2---:R-:W-:Y:S05]  /*1eb0*/  @!P0 BRA `(.L_x_25) ;  /* 0x0000008400408947 */ /* 0x004fea0003800000 */
.L_x_24:
[----:B------:R3:W-:Y:S01]  /*1ec0*/  @!P3 SYNCS.ARRIVE.TRANS64 RZ, [UR9], R3 ;  /* 0x00000003ffffb9a7 */ /* 0x0007e20008000009 */
[----:B------:R-:W-:Y:S04]  /*1ed0*/  ULOP3.LUT UR8, UR38, 0x2, URZ, 0xfc, !UPT ;  /* 0x0000000226087892 */ /* 0x000fe8000f8efcff */
[----:B------:R-:W-:Y:S09]  /*1ee0*/  UISETP.NE.AND UP0, UPT, UR8, 0x2, UPT ;  /* 0x000000020800788c */ /* 0x000ff2000bf05270 */
[----:B------:R-:W-:Y:S05]  /*1ef0*/  BRA.U UP0, `(.L_x_26) ;  /* 0x0000000100047547 */ /* 0x000fea000b800000 */
[----:B-1--4-:R-:W-:Y:S05]  /*1f00*/  BPT.TRAP 0x1 ;  /* 0x000000040000795c */ /* 0x012fea0000300000 */
.L_x_26:
[----:B------:R-:W-:Y:S04]  /*1f10*/  BSSY.RECONVERGENT B0, `(.L_x_27) ;  /* 0x0000003000007945 */ /* 0x000fe80003800200 */
[----:B------:R-:W-:Y:S05]  /*1f20*/  @P2 BRA `(.L_x_28) ;  /* 0x0000000000042947 */ /* 0x000fea0003800000 */
[----:B-1--4-:R-:W-:Y:S05]  /*1f30*/  BPT.TRAP 0x1 ;  /* 0x000000040000795c */ /* 0x012fea0000300000 */
.L_x_28:
[----:B-1--4-:R-:W-:Y:S05]  /*1f40*/  BSYNC.RECONVERGENT B0 ;  /* 0x0000000000007941 */ /* 0x012fea0003800200 */
.L_x_27:
[----:B------:R-:W-:Y:S02]  /*1f50*/  UIADD3 UR8, UPT, UPT, UR7, 0x1, URZ ;  /* 0x0000000107087890 */ /* 0x000fe4000fffe0ff */
[----:B------:R-:W-:Y:S02]  /*1f60*/  UIMAD UR15, UR20, UR23, UR4 ;  /* 0x00000017140f72a4 */ /* 0x000fe4000f8e0204 */
[----:B------:R-:W-:Y:S02]  /*1f70*/  UISETP.NE.AND UP0, UPT, UR8, 0x1a, UPT ;  /* 0x0000001a0800788c */ /* 0x000fe4000bf05270 */
[----:B------:R-:W-:Y:S02]  /*1f80*/  ULEA UR16, UR7, UR36, 0xc ;  /* 0x0000002407107291 */ /* 0x000fe4000f8e60ff */
[----:B------:R-:W-:Y:S02]  /*1f90*/  USEL UR10, URZ, 0x1, UP0 ;  /* 0x00000001ff0a7887 */ /* 0x000fe40008000000 */
[----:B------:R-:W-:Y:S02]  /*1fa0*/  USEL UR30, UR8, URZ, UP0 ;  /* 0x000000ff081e7287 */ /* 0x000fe40008000000 */
[----:B------:R-:W-:Y:S02]  /*1fb0*/  ULOP3.LUT UR27, UR27, UR10, URZ, 0x3c, !UPT ;  /* 0x0000000a1b1b7292 */ /* 0x000fe4000f8e3cff */
[----:B------:R-:W-:Y:S02]  /*1fc0*/  ULEA UR8, UR30, UR36, 0x3 ;  /* 0x000000241e087291 */ /* 0x000fe4000f8e18ff */
[----:B------:R-:W-:Y:S02]  /*1fd0*/  UIADD3 UR34, UP0, UPT, UR46, 0x80, URZ ;  /* 0x000000802e227890 */ /* 0x000fe4000ff1e0ff */
[----:B------:R-:W-:Y:S01]  /*1fe0*/  ULOP3.LUT UR9, UR9, 0xfefffff8, URZ, 0xc0, !UPT ;  /* 0xfefffff809097892 */ /* 0x000fe2000f8ec0ff */
[----:B--2---:R-:W-:Y:S01]  /*1ff0*/  MOV R0, UR27 ;  /* 0x0000001b00007c02 */ /* 0x004fe20008000f00 */
[----:B------:R-:W-:Y:S02]  /*2000*/  USHF.L.U32 UR10, UR28, 0x5, URZ ;  /* 0x000000051c0a7899 */ /* 0x000fe400080006ff */
[----:B------:R-:W-:Y:S01]  /*2010*/  UIADD3.X UR35, UPT, UPT, URZ, UR47, URZ, UP0, !UPT ;  /* 0x0000002fff237290 */ /* 0x000fe200087fe4ff */
[----:B------:R-:W-:Y:S01]  /*2020*/  SHF.L.U32 R0, R0, 0x1f, RZ ;  /* 0x0000001f00007819 */ /* 0x000fe200000006ff */
[----:B------:R-:W-:Y:S02]  /*2030*/  UIADD3 UR32, UP3, UPT, UR46, 0x200, URZ ;  /* 0x000002002e207890 */ /* 0x000fe4000ff7e0ff */
[----:B------:R-:W-:Y:S01]  /*2040*/  UIADD3 UR37, UPT, UPT, UR20, 0x1, URZ ;  /* 0x0000000114257890 */ /* 0x000fe2000fffe0ff */
[----:B------:R1:W2:Y:S01]  /*2050*/  SYNCS.PHASECHK.TRANS64.TRYWAIT P0, [UR8+0xd0], R0 ;  /* 0x0000d000ff0075a7 */ /* 0x0002a20008001108 */
[----:B------:R-:W-:Y:S02]  /*2060*/  UIMAD UR8, UR21, UR24, UR5 ;  /* 0x00000018150872a4 */ /* 0x000fe4000f8e0205 */
[----:B------:R-:W-:Y:S02]  /*2070*/  UIMAD UR7, UR22, UR25, UR6 ;  /* 0x00000019160772a4 */ /* 0x000fe4000f8e0206 */
[----:B------:R-:W-:Y:S02]  /*2080*/  ULEA UR15, UR8, UR15, 0x5 ;  /* 0x0000000f080f7291 */ /* 0x000fe4000f8e28ff */
[----:B------:R-:W-:Y:S02]  /*2090*/  UIADD3 UR8, UPT, UPT, UR16, 0x4400, URZ ;  /* 0x0000440010087890 */ /* 0x000fe4000fffe0ff */
[----:B------:R-:W-:Y:S02]  /*20a0*/  ULEA UR7, UR7, UR15, 0xa ;  /* 0x0000000f07077291 */ /* 0x000fe4000f8e50ff */
[----:B------:R-:W-:Y:S02]  /*20b0*/  UIADD3.X UR33, UPT, UPT, URZ, UR47, URZ, UP3, !UPT ;  /* 0x0000002fff217290 */ /* 0x000fe40009ffe4ff */
[----:B------:R-:W-:Y:S02]  /*20c0*/  UPRMT UR7, UR7, 0x5410, URZ ;  /* 0x0000541007077896 */ /* 0x000fe400080000ff */
[----:B------:R-:W-:Y:S02]  /*20d0*/  UIADD3 UR16, UPT, UPT, UR16, 0x1e400, URZ ;  /* 0x0001e40010107890 */ /* 0x000fe4000fffe0ff */
[----:B------:R-:W-:Y:S02]  /*20e0*/  UISETP.NE.AND UP2, UPT, UR37, UR48, UPT ;  /* 0x000000302500728c */ /* 0x000fe4000bf45270 */
[----:B------:R-:W-:Y:S02]  /*20f0*/  UIADD3 UR29, UPT, UPT, UR21, 0x1, URZ ;  /* 0x00000001151d7890 */ /* 0x000fe4000fffe0ff */
[----:B------:R-:W-:Y:S02]  /*2100*/  UIADD3 UR26, UPT, UPT, UR22, 0x1, URZ ;  /* 0x00000001161a7890 */ /* 0x000fe4000fffe0ff */
[----:B------:R-:W-:Y:S01]  /*2110*/  UIADD3 UR31, UPT, UPT, UR31, 0x1, URZ ;  /* 0x000000011f1f7890 */ /* 0x000fe2000fffe0ff */
[----:B------:R-:W-:Y:S01]  /*2120*/  UMOV UR44, 0x0 ;  /* 0x00000000002c7882 */ /* 0x000fe20000000000 */
[----:B------:R-:W-:Y:S01]  /*2130*/  UMOV UR45, 0x10000000 ;  /* 0x10000000002d7882 */ /* 0x000fe20000000000 */
[----:B------:R-:W-:Y:S02]  /*2140*/  UMOV UR17, UR9 ;  /* 0x0000000900117c82 */ /* 0x000fe40008000000 */
[----:B------:R-:W-:Y:S01]  /*2150*/  @UP2 UIADD3 UR29, UPT, UPT, UR21, URZ, URZ ;  /* 0x000000ff151d2290 */ /* 0x000fe2000fffe0ff */
[----:B------:R4:W-:Y:S01]  /*2160*/  UTMALDG.5D.IM2COL.2CTA [UR8], [UR34], UR7, desc[UR44] ;  /* 0x00002c08220073b4 */ /* 0x0009e20008261007 */
[----:B------:R-:W-:Y:S02]  /*2170*/  UMOV UR19, UR10 ;  /* 0x0000000a00137c82 */ /* 0x000fe40008000000 */
[----:B------:R-:W-:Y:S01]  /*2180*/  UISETP.NE.AND UP1, UPT, UR29, UR40, UPT ;  /* 0x000000281d00728c */ /* 0x000fe2000bf25270 */
[----:B------:R3:W-:Y:S10]  /*2190*/  UTMALDG.5D.2CTA [UR16], [UR32], desc[UR44] ;  /* 0x00002c10200075b4 */ /* 0x0007f40008221000 */
[----:B------:R-:W-:Y:S04]  /*21a0*/  @UP1 UIADD3 UR26, UPT, UPT, UR22, URZ, URZ ;  /* 0x000000ff161a1290 */ /* 0x000fe8000fffe0ff */
[----:B------:R-:W-:Y:S02]  /*21b0*/  UISETP.NE.AND UP0, UPT, UR26, UR41, UPT ;  /* 0x000000291a00728c */ /* 0x000fe4000bf05270 */
[----:B----4-:R-:W-:Y:S09]  /*21c0*/  UIADD3 UR8, UPT, UPT, UR28, 0x1, URZ ;  /* 0x000000011c087890 */ /* 0x010ff2000fffe0ff */
[----:B------:R-:W-:Y:S01]  /*21d0*/  @UP0 UIADD3 UR8, UPT, UPT, UR28, URZ, URZ ;  /* 0x000000ff1c080290 */ /* 0x000fe2000fffe0ff */
[----:B------:R-:W-:Y:S01]  /*21e0*/  UMOV UR7, UR30 ;  /* 0x0000001e00077c82 */ /* 0x000fe20008000000 */
[----:B---3--:R-:W-:Y:S02]  /*21f0*/  USEL UR22, UR26, URZ, UP0 ;  /* 0x000000ff1a167287 */ /* 0x008fe40008000000 */
[----:B------:R-:W-:Y:S02]  /*2200*/  UISETP.NE.AND UP0, UPT, UR31, UR42, UPT ;  /* 0x0000002a1f00728c */ /* 0x000fe4000bf05270 */
[----:B------:R-:W-:Y:S02]  /*2210*/  USEL UR20, UR37, URZ, UP2 ;  /* 0x000000ff25147287 */ /* 0x000fe40009000000 */
[----:B------:R-:W-:Y:S01]  /*2220*/  USEL UR21, UR29, URZ, UP1 ;  /* 0x000000ff1d157287 */ /* 0x000fe20008800000 */
[----:B------:R-:W-:Y:S04]  /*2230*/  UMOV UR28, UR8 ;  /* 0x00000008001c7c82 */ /* 0x000fe80008000000 */
[----:B-1----:R-:W-:Y:S07]  /*2240*/  BRA.U UP0, `(.L_x_29) ;  /* 0xfffffffd00007547 */ /* 0x002fee000b83ffff */
.L_x_23:
[----:B------:R-:W-:Y:S01]  /*2250*/  ULEA UR4, UR30, UR36, 0x3 ;  /* 0x000000241e047291 */ /* 0x000fe2000f8e18ff */
[----:B-1----:R-:W-:Y:S01]  /*2260*/  MOV R0, UR27 ;  /* 0x0000001b00007c02 */ /* 0x002fe20008000f00 */
[----:B------:R-:W-:Y:S01]  /*2270*/  @!P1 SYNCS.ARRIVE.TRANS64.A1T0 RZ, [UR36+0x1e8], RZ ;  /* 0x0001e8ffffff99a7 */ /* 0x000fe20008100024 */
[----:B------:R-:W-:Y:S02]  /*2280*/  UISETP.GE.AND UP0, UPT, UR51, 0x1, UPT ;  /* 0x000000013300788c */ /* 0x000fe4000bf06270 */
[----:B------:R-:W-:-:S04]  /*2290*/  SHF.L.U32 R0, R0, 0x1f, RZ ;  /* 0x0000001f00007819 */ /* 0x000fc800000006ff */
[----:B--2---:R1:W2:Y:S03]  /*22a0*/  SYNCS.PHASECHK.TRANS64.TRYWAIT P0, [UR4+0xd0], R0 ;  /* 0x0000d000ff0075a7 */ /* 0x0042a60008001104 */
[----:B------:R-:W-:Y:S05]  /*22b0*/  BRA.U !UP0, `(.L_x_30) ;  /* 0x0000000508a07547 */ /* 0x000fea000b800000 */
[----:B------:R-:W3:Y:S01]  /*22c0*/  LDCU.128 UR8, c[0x0][0x480] ;  /* 0x00009000ff0877ac */ /* 0x000ee20008000c00 */
[----:B------:R-:W4:Y:S01]  /*22d0*/  LDCU.128 UR32, c[0x0][0x490] ;  /* 0x00009200ff2077ac */ /* 0x000f220008000c00 */
[----:B------:R-:W1:Y:S01]  /*22e0*/  LDCU UR13, c[0x0][0x4c8] ;  /* 0x00009900ff0d77ac */ /* 0x000e620008000800 */
        /* <DEDUP_REMOVED lines=10> */
[----:B------:R-:W1:Y:S05]  /*2390*/  LDCU.64 UR40, c[0x0][0x390] ;  /* 0x00007200ff2877ac */ /* 0x000e6a0008000a00 */
[----:B------:R-:W-:Y:S01]  /*23a0*/  UMOV UR4, UR7 ;  /* 0x0000000700047c82 */ /* 0x000fe20008000000 */
[----:B------:R-:W1:Y:S01]  /*23b0*/  LDCU.64 UR24, c[0x0][0x4d0] ;  /* 0x00009a00ff1877ac */ /* 0x000e620008000a00 */
[----:B------:R-:W-:Y:S01]  /*23c0*/  USHF.R.U32.HI UR4, URZ, UR33, UR4 ;  /* 0x00000021ff047299 */ /* 0x000fe20008011604 */
[----:B------:R-:W4:Y:S03]  /*23d0*/  LDCU.64 UR32, c[0x0][0x4c0] ;  /* 0x00009800ff2077ac */ /* 0x000f260008000a00 */
[----:B------:R-:W-:-:S02]  /*23e0*/  USEL UR4, UR5, UR4, !UP0 ;  /* 0x0000000405047287 */ /* 0x000fc4000c000000 */
[----:B------:R-:W-:Y:S02]  /*23f0*/  UISETP.NE.AND UP0, UPT, UR34, 0x1, UPT ;  /* 0x000000012200788c */ /* 0x000fe4000bf05270 */
[----:B------:R-:W-:Y:S02]  /*2400*/  UIMAD.WIDE.U32 UR6, UR4, UR35, URZ ;  /* 0x00000023040672a5 */ /* 0x000fe4000f8e00ff */
[----:B------:R-:W-:Y:S01]  /*2410*/  UIADD3 UR42, UPT, UPT, UR51, UR42, URZ ;  /* 0x0000002a332a7290 */ /* 0x000fe2000fffe0ff */
[----:B------:R-:W-:-:S04]  /*2420*/  UMOV UR37, UR51 ;  /* 0x0000003300257c82 */ /* 0x000fc80008000000 */
[----:B------:R-:W-:Y:S01]  /*2430*/  UMOV UR6, UR7 ;  /* 0x0000000700067c82 */ /* 0x000fe20008000000 */
[----:B------:R-:W-:Y:S02]  /*2440*/  UIADD3 UR7, UPT, UPT, -UR5, URZ, URZ ;  /* 0x000000ff05077290 */ /* 0x000fe4000fffe1ff */
[----:B---3--:R-:W-:Y:S02]  /*2450*/  USHF.R.U32.HI UR6, URZ, UR9, UR6 ;  /* 0x00000009ff067299 */ /* 0x008fe40008011606 */
[----:B------:R-:W-:Y:S02]  /*2460*/  UIMAD UR7, UR8, UR7, UR43 ;  /* 0x00000007080772a4 */ /* 0x000fe4000f8e022b */
[----:B------:R-:W-:Y:S02]  /*2470*/  USEL UR14, UR4, UR6, !UP0 ;  /* 0x00000006040e7287 */ /* 0x000fe4000c000000 */
[----:B------:R-:W-:Y:S02]  /*2480*/  UIADD3 UR6, UPT, UPT, -UR4, URZ, URZ ;  /* 0x000000ff04067290 */ /* 0x000fe4000fffe1ff */
[----:B------:R-:W-:-:S02]  /*2490*/  UIADD3 UR9, UPT, UPT, -UR14, URZ, URZ ;  /* 0x000000ff0e097290 */ /* 0x000fc4000fffe1ff */
[----:B------:R-:W-:Y:S02]  /*24a0*/  UIMAD UR12, UR11, UR6, UR5 ;  /* 0x000000060b0c72a4 */ /* 0x000fe4000f8e0205 */
[----:B------:R-:W-:Y:S02]  /*24b0*/  UIMAD UR9, UR34, UR9, UR4 ;  /* 0x00000009220972a4 */ /* 0x000fe4000f8e0204 */
[----:B----4-:R-:W-:Y:S01]  /*24c0*/  UIMAD UR11, UR7, UR32, UR10 ;  /* 0x00000020070b72a4 */ /* 0x010fe2000f8e020a */
[----:B------:R-:W3:Y:S02]  /*24d0*/  LDCU UR43, c[0x0][0x38c] ;  /* 0x00007180ff2b77ac */ /* 0x000ee40008000800 */
[----:B------:R-:W4:Y:S01]  /*24e0*/  LDCU UR6, c[0x0][0x500] ;  /* 0x0000a000ff0677ac */ /* 0x000f220008000800 */
[----:B------:R-:W2:Y:S01]  /*24f0*/  LDCU.64 UR4, c[0x0][0x4f8] ;  /* 0x00009f00ff0477ac */ /* 0x000ea20008000a00 */
[----:B-1----:R-:W-:Y:S02]  /*2500*/  UIMAD UR12, UR12, UR33, UR16 ;  /* 0x000000210c0c72a4 */ /* 0x002fe4000f8e0210 */
[----:B------:R-:W-:Y:S01]  /*2510*/  UIMAD UR13, UR9, UR13, UR17 ;  /* 0x0000000d090d72a4 */ /* 0x000fe2000f8e0211 */
[----:B------:R-:W-:-:S11]  /*2520*/  UMOV UR7, UR30 ;  /* 0x0000001e00077c82 */ /* 0x000fd60008000000 */
.L_x_36:
[----:B------:R-:W-:Y:S01]  /*2530*/  @!P3 MOV R3, 0x4000 ;  /* 0x000040000003b802 */ /* 0x000fe20000000f00 */
[----:B------:R-:W-:Y:S01]  /*2540*/  ULEA UR9, UR7, UR36, 0x3 ;  /* 0x0000002407097291 */ /* 0x000fe2000f8e18ff */
[----:B--23--:R-:W-:Y:S11]  /*2550*/  @P0 BRA `(.L_x_31) ;  /* 0x0000000000100947 */ /* 0x00cff60003800000 */
[----:B------:R-:W-:Y:S04]  /*2560*/  MOV R4, UR27 ;  /* 0x0000001b00047c02 */ /* 0x000fe80008000f00 */
[----:B------:R-:W-:Y:S04]  /*2570*/  SHF.L.U32 R4, R4, 0x1f, RZ ;  /* 0x0000001f04047819 */ /* 0x000fe800000006ff */
[----:B------:R-:W1:Y:S02]  /*2580*/  SYNCS.PHASECHK.TRANS64.TRYWAIT P0, [UR9+0xd0], R4 ;  /* 0x0000d004ff0075a7 */ /* 0x000e640008001109 */
[----:B-1----:R-:W-:Y:S05]  /*2590*/  @!P0 BRA `(.L_x_32) ;  /* 0x0000007c00a08947 */ /* 0x002fea0003800000 */
.L_x_31:
[----:B------:R2:W-:Y:S01]  /*25a0*/  @!P3 SYNCS.ARRIVE.TRANS64 RZ, [UR9], R3 ;  /* 0x00000003ffffb9a7 */ /* 0x0005e20008000009 */
[----:B------:R-:W-:Y:S04]  /*25b0*/  ULOP3.LUT UR8, UR38, 0x2, URZ, 0xfc, !UPT ;  /* 0x0000000226087892 */ /* 0x000fe8000f8efcff */
[----:B------:R-:W-:Y:S09]  /*25c0*/  UISETP.NE.AND UP0, UPT, UR8, 0x2, UPT ;  /* 0x000000020800788c */ /* 0x000ff2000bf05270 */
[----:B------:R-:W-:Y:S05]  /*25d0*/  BRA.U UP0, `(.L_x_33) ;  /* 0x0000000100047547 */ /* 0x000fea000b800000 */
[----:B---34-:R-:W-:Y:S05]  /*25e0*/  BPT.TRAP 0x1 ;  /* 0x000000040000795c */ /* 0x018fea0000300000 */
.L_x_33:
[----:B------:R-:W-:Y:S04]  /*25f0*/  BSSY.RECONVERGENT B0, `(.L_x_34) ;  /* 0x0000003000007945 */ /* 0x000fe80003800200 */
[----:B------:R-:W-:Y:S05]  /*2600*/  @P2 BRA `(.L_x_35) ;  /* 0x0000000000042947 */ /* 0x000fea0003800000 */
[----:B---34-:R-:W-:Y:S05]  /*2610*/  BPT.TRAP 0x1 ;  /* 0x000000040000795c */ /* 0x018fea0000300000 */
.L_x_35:
[----:B---34-:R-:W-:Y:S05]  /*2620*/  BSYNC.RECONVERGENT B0 ;  /* 0x0000000000007941 */ /* 0x018fea0003800200 */
.L_x_34:
        /* <DEDUP_REMOVED lines=8> */
[----:B------:R-:W-:Y:S02]  /*26b0*/  UIMAD UR10, UR21, UR24, UR5 ;  /* 0x00000018150a72a4 */ /* 0x000fe4000f8e0205 */
[----:B------:R-:W-:Y:S01]  /*26c0*/  UIMAD UR7, UR22, UR25, UR6 ;  /* 0x00000019160772a4 */ /* 0x000fe2000f8e0206 */
[----:B-1----:R-:W-:Y:S01]  /*26d0*/  MOV R0, UR27 ;  /* 0x0000001b00007c02 */ /* 0x002fe20008000f00 */
[----:B------:R-:W-:Y:S02]  /*26e0*/  ULEA UR15, UR10, UR15, 0x5 ;  /* 0x0000000f0a0f7291 */ /* 0x000fe4000f8e28ff */
[----:B------:R-:W-:Y:S01]  /*26f0*/  UIADD3 UR34, UP0, UPT, UR46, 0x80, URZ ;  /* 0x000000802e227890 */ /* 0x000fe2000ff1e0ff */
[----:B------:R-:W-:Y:S01]  /*2700*/  SHF.L.U32 R0, R0, 0x1f, RZ ;  /* 0x0000001f00007819 */ /* 0x000fe200000006ff */
[----:B------:R-:W-:Y:S02]  /*2710*/  ULEA UR7, UR7, UR15, 0xa ;  /* 0x0000000f07077291 */ /* 0x000fe4000f8e50ff */
[----:B------:R-:W-:Y:S01]  /*2720*/  USHF.L.U32 UR19, UR28, 0x5, URZ ;  /* 0x000000051c137899 */ /* 0x000fe200080006ff */
[----:B------:R1:W3:Y:S01]  /*2730*/  SYNCS.PHASECHK.TRANS64.TRYWAIT P0, [UR8+0xd0], R0 ;  /* 0x0000d000ff0075a7 */ /* 0x0002e20008001108 */
[----:B------:R-:W-:Y:S02]  /*2740*/  ULOP3.LUT UR9, UR9, 0xfefffff8, URZ, 0xc0, !UPT ;  /* 0xfefffff809097892 */ /* 0x000fe4000f8ec0ff */
[----:B------:R-:W-:Y:S02]  /*2750*/  UIADD3.X UR35, UPT, UPT, URZ, UR47, URZ, UP0, !UPT ;  /* 0x0000002fff237290 */ /* 0x000fe400087fe4ff */
[----:B------:R-:W-:Y:S02]  /*2760*/  UIADD3 UR8, UPT, UPT, UR16, 0x4400, URZ ;  /* 0x0000440010087890 */ /* 0x000fe4000fffe0ff */
[----:B------:R-:W-:Y:S02]  /*2770*/  UPRMT UR7, UR7, 0x5410, URZ ;  /* 0x0000541007077896 */ /* 0x000fe400080000ff */
[----:B------:R-:W-:Y:S02]  /*2780*/  UIADD3 UR32, UP3, UPT, UR46, 0x200, URZ ;  /* 0x000002002e207890 */ /* 0x000fe4000ff7e0ff */
[----:B------:R-:W-:Y:S02]  /*2790*/  UIADD3 UR16, UPT, UPT, UR16, 0x1e400, URZ ;  /* 0x0001e40010107890 */ /* 0x000fe4000fffe0ff */
[----:B------:R-:W-:Y:S02]  /*27a0*/  UIADD3.X UR33, UPT, UPT, URZ, UR47, URZ, UP3, !UPT ;  /* 0x0000002fff217290 */ /* 0x000fe40009ffe4ff */
[----:B------:R-:W-:Y:S02]  /*27b0*/  UIADD3 UR31, UPT, UPT, UR20, 0x1, URZ ;  /* 0x00000001141f7890 */ /* 0x000fe4000fffe0ff */
[----:B------:R-:W-:Y:S02]  /*27c0*/  UIADD3 UR29, UPT, UPT, UR21, 0x1, URZ ;  /* 0x00000001151d7890 */ /* 0x000fe4000fffe0ff */
[----:B------:R-:W-:Y:S02]  /*27d0*/  UISETP.NE.AND UP2, UPT, UR31, UR43, UPT ;  /* 0x0000002b1f00728c */ /* 0x000fe4000bf45270 */
[----:B------:R-:W-:Y:S01]  /*27e0*/  UIADD3 UR26, UPT, UPT, UR22, 0x1, URZ ;  /* 0x00000001161a7890 */ /* 0x000fe2000fffe0ff */
[----:B------:R-:W-:Y:S01]  /*27f0*/  UMOV UR44, 0x0 ;  /* 0x00000000002c7882 */ /* 0x000fe20000000000 */
[----:B------:R-:W-:Y:S01]  /*2800*/  UMOV UR45, 0x10000000 ;  /* 0x10000000002d7882 */ /* 0x000fe20000000000 */
[----:B------:R-:W-:Y:S01]  /*2810*/  UMOV UR10, UR19 ;  /* 0x00000013000a7c82 */ /* 0x000fe20008000000 */
[----:B------:R-:W-:Y:S01]  /*2820*/  UMOV UR17, UR9 ;  /* 0x0000000900117c82 */ /* 0x000fe20008000000 */
[----:B------:R4:W-:Y:S04]  /*2830*/  UTMALDG.5D.IM2COL.2CTA [UR8], [UR34], UR7, desc[UR44] ;  /* 0x00002c08220073b4 */ /* 0x0009e80008261007 */
[----:B------:R-:W-:Y:S04]  /*2840*/  @UP2 UIADD3 UR29, UPT, UPT, UR21, URZ, URZ ;  /* 0x000000ff151d2290 */ /* 0x000fe8000fffe0ff */
[----:B------:R-:W-:Y:S01]  /*2850*/  UISETP.NE.AND UP1, UPT, UR29, UR40, UPT ;  /* 0x000000281d00728c */ /* 0x000fe2000bf25270 */
[----:B------:R2:W-:Y:S10]  /*2860*/  UTMALDG.5D.2CTA [UR16], [UR32], desc[UR44] ;  /* 0x00002c10200075b4 */ /* 0x0005f40008221000 */
[----:B------:R-:W-:Y:S04]  /*2870*/  @UP1 UIADD3 UR26, UPT, UPT, UR22, URZ, URZ ;  /* 0x000000ff161a1290 */ /* 0x000fe8000fffe0ff */
[----:B------:R-:W-:Y:S02]  /*2880*/  UISETP.NE.AND UP0, UPT, UR26, UR41, UPT ;  /* 0x000000291a00728c */ /* 0x000fe4000bf05270 */
[----:B----4-:R-:W-:Y:S09]  /*2890*/  UIADD3 UR8, UPT, UPT, UR28, 0x1, URZ ;  /* 0x000000011c087890 */ /* 0x010ff2000fffe0ff */
[----:B------:R-:W-:Y:S02]  /*28a0*/  @UP0 UIADD3 UR8, UPT, UPT, UR28, URZ, URZ ;  /* 0x000000ff1c080290 */ /* 0x000fe4000fffe0ff */
[----:B------:R-:W-:Y:S02]  /*28b0*/  UIADD3 UR7, UPT, UPT, UR37, -0x1, URZ ;  /* 0xffffffff25077890 */ /* 0x000fe4000fffe0ff */
[----:B--2---:R-:W-:Y:S02]  /*28c0*/  USEL UR22, UR26, URZ, UP0 ;  /* 0x000000ff1a167287 */ /* 0x004fe40008000000 */
[----:B------:R-:W-:Y:S02]  /*28d0*/  UISETP.GT.U32.AND UP0, UPT, UR37, 0x1, UPT ;  /* 0x000000012500788c */ /* 0x000fe4000bf04070 */
[----:B------:R-:W-:Y:S02]  /*28e0*/  USEL UR20, UR31, URZ, UP2 ;  /* 0x000000ff1f147287 */ /* 0x000fe40009000000 */
[----:B------:R-:W-:Y:S01]  /*28f0*/  USEL UR21, UR29, URZ, UP1 ;  /* 0x000000ff1d157287 */ /* 0x000fe20008800000 */
[----:B------:R-:W-:Y:S01]  /*2900*/  UMOV UR37, UR7 ;  /* 0x0000000700257c82 */ /* 0x000fe20008000000 */
[----:B------:R-:W-:Y:S01]  /*2910*/  UMOV UR7, UR30 ;  /* 0x0000001e00077c82 */ /* 0x000fe20008000000 */
[----:B------:R-:W-:Y:S02]  /*2920*/  UMOV UR28, UR8 ;  /* 0x00000008001c7c82 */ /* 0x000fe40008000000 */
[----:B-1----:R-:W-:Y:S07]  /*2930*/  BRA.U UP0, `(.L_x_36) ;  /* 0xfffffff900fc7547 */ /* 0x002fee000b83ffff */
.L_x_30:
[----:B------:R-:W-:Y:S01]  /*2940*/  SHF.L.U32 R3, R2, 0x1f, RZ ;  /* 0x0000001f02037819 */ /* 0x000fe200000006ff */
[----:B------:R-:W-:-:S03]  /*2950*/  NOP ;  /* 0x0000000000007918 */ /* 0x000fc60000000000 */
[----:B--23--:R-:W2:Y:S02]  /*2960*/  SYNCS.PHASECHK.TRANS64.TRYWAIT P0, [UR36+0x1f0], R3 ;  /* 0x0001f003ff0075a7 */ /* 0x00cea40008001124 */
[----:B--2---:R-:W-:Y:S05]  /*2970*/  @!P0 BRA `(.L_x_37) ;  /* 0x0000007800c08947 */ /* 0x004fea0003800000 */
.L_x_168:
[----:B------:R-:W2:Y:S01]  /*2980*/  LDS.128 R4, [UR36+0x230] ;  /* 0x00023024ff047984 */ /* 0x000ea20008000c00 */
[----:B------:R-:W-:Y:S02]  /*2990*/  UIADD3 UR4, UPT, UPT, UR36, 0x1f8, URZ ;  /* 0x000001f824047890 */ /* 0x000fe4000fffe0ff */
[----:B------:R-:W-:Y:S01]  /*29a0*/  UISETP.GE.AND UP0, UPT, UR39, 0x1, UPT ;  /* 0x000000012700788c */ /* 0x000fe2000bf06270 */
[----:B------:R-:W-:Y:S01]  /*29b0*/  @!PT LDS RZ, [RZ] ;  /* 0x00000000fffff984 */ /* 0x000fe20000000800 */
[----:B------:R-:W-:Y:S01]  /*29c0*/  @!PT LDS RZ, [RZ] ;  /* 0x00000000fffff984 */ /* 0x000fe20000000800 */
[----:B------:R-:W-:Y:S01]  /*29d0*/  @!PT LDS RZ, [RZ] ;  /* 0x00000000fffff984 */ /* 0x000fe20000000800 */
[----:B------:R-:W-:Y:S01]  /*29e0*/  @!PT LDS RZ, [RZ] ;  /* 0x00000000fffff984 */ /* 0x000fe20000000800 */
[----:B------:R3:W-:Y:S06]  /*29f0*/  MEMBAR.ALL.CTA ;  /* 0x0000000000007992 */ /* 0x0007ec0000008000 */
[----:B---3--:R-:W3:Y:S01]  /*2a00*/  FENCE.VIEW.ASYNC.S ;  /* 0x00000000000073c6 */ /* 0x008ee20000000000 */
[----:B------:R-:W-:-:S09]  /*2a10*/  UPRMT UR4, URZ, 0x654, UR4 ;  /* 0x00000654ff047896 */ /* 0x000fd20008000004 */
[----:B---3--:R-:W-:Y:S01]  /*2a20*/  SYNCS.ARRIVE.TRANS64.RED.A1T0 RZ, [UR4], RZ ;  /* 0x000000ffffff79a7 */ /* 0x008fe20008100404 */
[----:B--2---:R-:W-:-:S13]  /*2a30*/  LOP3.LUT P0, RZ, R6, 0x1, RZ, 0xc0, !PT ;  /* 0x0000000106ff7812 */ /* 0x004fda000780c0ff */
[----:B------:R-:W-:Y:S01]  /*2a40*/  VOTEU.ANY UP1, P0 ;  /* 0x0000000000ff7886 */ /* 0x000fe20000020100 */
[----:B------:R-:W-:-:S13]  /*2a50*/  PLOP3.LUT P0, PT, PT, PT, UP1, 0x80, 0x8 ;  /* 0x000000000008781c */ /* 0x000fda0003f0f018 */
[----:B-1----:R-:W-:Y:S02]  /*2a60*/  @P0 MOV R0, R4 ;  /* 0x0000000400000202 */ /* 0x002fe40000000f00 */
[----:B------:R-:W-:Y:S02]  /*2a70*/  @P0 LOP3.LUT R4, R5, 0xffff, RZ, 0xc0, !PT ;  /* 0x0000ffff05040812 */ /* 0x000fe400078ec0ff */
[----:B------:R-:W-:Y:S02]  /*2a80*/  @P0 R2UR UR6, R0 ;  /* 0x00000000000602ca */ /* 0x000fe400000e0000 */
[----:B------:R-:W-:-:S11]  /*2a90*/  @P0 R2UR UR5, R4 ;  /* 0x00000000040502ca */ /* 0x000fd600000e0000 */
[----:B------:R-:W-:Y:S02]  /*2aa0*/  @UP1 UMOV UR50, UR6 ;  /* 0x0000000600321c82 */ /* 0x000fe40008000000 */
[----:B------:R-:W-:Y:S01]  /*2ab0*/  @UP1 UMOV UR49, UR5 ;  /* 0x0000000500311c82 */ /* 0x000fe20008000000 */
[----:B------:R-:W-:Y:S05]  /*2ac0*/  BRA.U !UP0, `(.L_x_38) ;  /* 0x0000000108d47547 */ /* 0x000fea000b800000 */
[----:B------:R-:W1:Y:S01]  /*2ad0*/  LDCU.128 UR16, c[0x0][0xc10] ;  /* 0x00018200ff1077ac */ /* 0x000e620008000c00 */
[----:B------:R-:W2:Y:S01]  /*2ae0*/  LDCU UR21, c[0x0][0xc20] ;  /* 0x00018400ff1577ac */ /* 0x000ea20008000800 */
[----:B------:R-:W3:Y:S01]  /*2af0*/  LDCU UR20, c[0x0][0xc0c] ;  /* 0x00018180ff1477ac */ /* 0x000ee20008000800 */
[----:B------:R-:W4:Y:S01]  /*2b00*/  LDCU.64 UR12, c[0x0][0xc28] ;  /* 0x00018500ff0c77ac */ /* 0x000f220008000a00 */
[----:B------:R-:W-:Y:S02]  /*2b10*/  UISETP.NE.AND UP3, UPT, UR39, 0x1, UPT ;  /* 0x000000012700788c */ /* 0x000fe4000bf65270 */
[----:B-1----:R-:W-:Y:S02]  /*2b20*/  UIMAD.WIDE.U32 UR4, UR52, UR19, URZ ;  /* 0x00000013340472a5 */ /* 0x002fe4000f8e00ff */
[----:B------:R-:W-:Y:S02]  /*2b30*/  UIMAD.WIDE.U32 UR6, UR53, UR16, URZ ;  /* 0x00000010350672a5 */ /* 0x000fe4000f8e00ff */
[----:B------:R-:W-:-:S02]  /*2b40*/  UISETP.NE.AND UP0, UPT, UR18, 0x1, UPT ;  /* 0x000000011200788c */ /* 0x000fc4000bf05270 */
[----:B------:R-:W-:Y:S01]  /*2b50*/  UIMAD.WIDE.U32 UR14, UR49, UR19, URZ ;  /* 0x00000013310e72a5 */ /* 0x000fe2000f8e00ff */
[----:B------:R-:W-:Y:S01]  /*2b60*/  UMOV UR4, UR5 ;  /* 0x0000000500047c82 */ /* 0x000fe20008000000 */
[----:B---3--:R-:W-:Y:S02]  /*2b70*/  UISETP.NE.AND UP2, UPT, UR20, 0x1, UPT ;  /* 0x000000011400788c */ /* 0x008fe4000bf45270 */
[----:B--2---:R-:W-:Y:S02]  /*2b80*/  USHF.R.U32.HI UR5, URZ, UR21, UR4 ;  /* 0x00000015ff057299 */ /* 0x004fe40008011604 */
[----:B------:R-:W-:Y:S01]  /*2b90*/  UIMAD.WIDE.U32 UR10, UR50, UR16, URZ ;  /* 0x00000010320a72a5 */ /* 0x000fe2000f8e00ff */
[----:B------:R-:W-:Y:S01]  /*2ba0*/  UMOV UR4, UR7 ;  /* 0x0000000700047c82 */ /* 0x000fe20008000000 */
[----:B------:R-:W-:Y:S02]  /*2bb0*/  USEL UR5, UR52, UR5, !UP0 ;  /* 0x0000000534057287 */ /* 0x000fe4000c000000 */
[----:B------:R-:W-:-:S02]  /*2bc0*/  USHF.R.U32.HI UR4, URZ, UR17, UR4 ;  /* 0x00000011ff047299 */ /* 0x000fc40008011604 */
[----:B----4-:R-:W-:Y:S02]  /*2bd0*/  UIMAD.WIDE.U32 UR8, UR5, UR12, URZ ;  /* 0x0000000c050872a5 */ /* 0x010fe4000f8e00ff */
[----:B------:R-:W-:Y:S01]  /*2be0*/  USEL UR6, UR53, UR4, !UP2 ;  /* 0x0000000435067287 */ /* 0x000fe2000d000000 */
[----:B------:R-:W-:Y:S02]  /*2bf0*/  UMOV UR10, UR11 ;  /* 0x0000000b000a7c82 */ /* 0x000fe40008000000 */
[----:B------:R-:W-:Y:S01]  /*2c00*/  UMOV UR4, UR15 ;  /* 0x0000000f00047c82 */ /* 0x000fe20008000000 */
[----:B------:R-:W-:Y:S01]  /*2c10*/  UIMAD.WIDE.U32 UR14, UR6, UR12, URZ ;  /* 0x0000000c060e72a5 */ /* 0x000fe2000f8e00ff */
[----:B------:R-:W-:Y:S01]  /*2c20*/  UMOV UR8, UR9 ;  /* 0x0000000900087c82 */ /* 0x000fe20008000000 */
[----:B------:R-:W-:Y:S02]  /*2c30*/  USHF.R.U32.HI UR4, URZ, UR21, UR4 ;  /* 0x00000015ff047299 */ /* 0x000fe40008011604 */
[----:B------:R-:W-:-:S03]  /*2c40*/  @UP3 USHF.R.U32.HI UR5, URZ, UR13, UR8 ;  /* 0x0000000dff053299 */ /* 0x000fc60008011608 */
[----:B------:R-:W-:Y:S01]  /*2c50*/  UMOV UR14, UR15 ;  /* 0x0000000f000e7c82 */ /* 0x000fe20008000000 */
[----:B------:R-:W-:Y:S02]  /*2c60*/  USHF.R.U32.HI UR17, URZ, UR17, UR10 ;  /* 0x00000011ff117299 */ /* 0x000fe4000801160a */
[----:B------:R-:W-:Y:S02]  /*2c70*/  USEL UR4, UR49, UR4, !UP0 ;  /* 0x0000000431047287 */ /* 0x000fe4000c000000 */
[----:B------:R-:W-:Y:S02]  /*2c80*/  @UP3 USHF.R.U32.HI UR6, URZ, UR13, UR14 ;  /* 0x0000000dff063299 */ /* 0x000fe4000801160e */
[----:B------:R-:W-:Y:S02]  /*2c90*/  UIMAD UR7, UR39, UR5, URZ ;  /* 0x00000005270772a4 */ /* 0x000fe4000f8e02ff */
[----:B------:R-:W-:Y:S02]  /*2ca0*/  USEL UR5, UR50, UR17, !UP2 ;  /* 0x0000001132057287 */ /* 0x000fe4000d000000 */
[----:B------:R-:W-:-:S02]  /*2cb0*/  UIMAD UR10, UR39, UR6, URZ ;  /* 0x00000006270a72a4 */ /* 0x000fc4000f8e02ff */
[----:B------:R-:W-:Y:S02]  /*2cc0*/  UISETP.GE.AND UP0, UPT, UR4, UR7, UPT ;  /* 0x000000070400728c */ /* 0x000fe4000bf06270 */
[----:B------:R-:W-:Y:S02]  /*2cd0*/  UIMAD.WIDE.U32 UR8, UR4, UR12, URZ ;  /* 0x0000000c040872a5 */ /* 0x000fe4000f8e00ff */
[----:B------:R-:W-:Y:S02]  /*2ce0*/  UISETP.GE.OR UP0, UPT, UR5, UR10, UP0 ;  /* 0x0000000a0500728c */ /* 0x000fe40008706670 */
[----:B------:R-:W-:-:S03]  /*2cf0*/  UIMAD.WIDE.U32 UR10, UR5, UR12, URZ ;  /* 0x0000000c050a72a5 */ /* 0x000fc6000f8e00ff */
[----:B------:R-:W-:Y:S01]  /*2d00*/  UMOV UR7, UR9 ;  /* 0x0000000900077c82 */ /* 0x000fe20008000000 */
[----:B------:R-:W-:Y:S02]  /*2d10*/  UIADD3 UR9, UPT, UPT, -UR4, URZ, URZ ;  /* 0x000000ff04097290 */ /* 0x000fe4000fffe1ff */
[----:B------:R-:W-:Y:S02]  /*2d20*/  USHF.R.U32.HI UR7, URZ, UR13, UR7 ;  /* 0x0000000dff077299 */ /* 0x000fe40008011607 */
[----:B------:R-:W-:Y:S02]  /*2d30*/  UIMAD UR10, UR18, UR9, UR49 ;  /* 0x00000009120a72a4 */ /* 0x000fe4000f8e0231 */
[----:B------:R-:W-:Y:S01]  /*2d40*/  USEL UR7, UR4, UR7, !UP3 ;  /* 0x0000000704077287 */ /* 0x000fe2000d800000 */
[----:B------:R-:W-:Y:S01]  /*2d50*/  @!UP0 UMOV UR8, UR11 ;  /* 0x0000000b00088c82 */ /* 0x000fe20008000000 */
[----:B------:R-:W-:Y:S02]  /*2d60*/  UIADD3 UR11, UPT, UPT, -UR5, URZ, URZ ;  /* 0x000000ff050b7290 */ /* 0x000fe4000fffe1ff */
[----:B------:R-:W-:-:S02]  /*2d70*/  @!UP0 USHF.R.U32.HI UR8, URZ, UR13, UR8 ;  /* 0x0000000dff088299 */ /* 0x000fc40008011608 */
[----:B------:R-:W-:Y:S02]  /*2d80*/  UIADD3 UR9, UPT, UPT, -UR7, URZ, URZ ;  /* 0x000000ff07097290 */ /* 0x000fe4000fffe1ff */
[----:B------:R-:W-:Y:S02]  /*2d90*/  @!UP0 USEL UR8, UR5, UR8, !UP3 ;  /* 0x0000000805088287 */ /* 0x000fe4000d800000 */
[----:B------:R-:W-:Y:S02]  /*2da0*/  UIMAD UR9, UR39, UR9, UR4 ;  /* 0x00000009270972a4 */ /* 0x000fe4000f8e0204 */
[----:B------:R-:W-:Y:S02]  /*2db0*/  @!UP0 UIADD3 UR7, UPT, UPT, UR7, -UR8, URZ ;  /* 0x8000000807078290 */ /* 0x000fe4000fffe0ff */
[----:B------:R-:W-:Y:S02]  /*2dc0*/  @!UP0 UIMAD UR8, UR9, UR6, UR8 ;  /* 0x00000006090882a4 */ /* 0x000fe4000f8e0208 */
[----:B------:R-:W-:-:S02]  /*2dd0*/  @!UP0 UIMAD UR4, UR39, UR7, UR5 ;  /* 0x00000007270482a4 */ /* 0x000fc4000f8e0205 */
[----:B------:R-:W-:Y:S02]  /*2de0*/  UIMAD UR6, UR20, UR11, UR50 ;  /* 0x0000000b140672a4 */ /* 0x000fe4000f8e0232 */
[----:B------:R-:W-:Y:S01]  /*2df0*/  UIMAD UR49, UR4, UR18, UR10 ;  /* 0x00000012043172a4 */ /* 0x000fe2000f8e020a */
[----:B------:R-:W-:Y:S02]  /*2e00*/  @!UP0 UMOV UR5, UR8 ;  /* 0x0000000800058c82 */ /* 0x000fe40008000000 */
[----:B------:R-:W-:-:S12]  /*2e10*/  UIMAD UR50, UR5, UR20, UR6 ;  /* 0x00000014053272a4 */ /* 0x000fd8000f8e0206 */
.L_x_38:
[----:B------:R-:W1:Y:S02]  /*2e20*/  LDCU UR4, c[0x0][0xc30] ;  /* 0x00018600ff0477ac */ /* 0x000e640008000800 */
[----:B-1----:R-:W-:-:S09]  /*2e30*/  UISETP.NE.AND UP0, UPT, UR4, 0x1, UPT ;  /* 0x000000010400788c */ /* 0x002fd2000bf05270 */
[----:B------:R-:W-:Y:S05]  /*2e40*/  BRA.U UP0, `(.L_x_39) ;  /* 0x0000000100447547 */ /* 0x000fea000b800000 */
[----:B------:R-:W1:Y:S01]  /*2e50*/  LDCU.128 UR8, c[0x0][0xc10] ;  /* 0x00018200ff0877ac */ /* 0x000e620008000c00 */
[----:B------:R-:W2:Y:S01]  /*2e60*/  LDCU UR12, c[0x0][0xc0c] ;  /* 0x00018180ff0c77ac */ /* 0x000ea20008000800 */
[----:B------:R-:W3:Y:S01]  /*2e70*/  LDCU UR13, c[0x0][0xc20] ;  /* 0x00018400ff0d77ac */ /* 0x000ee20008000800 */
[----:B-1----:R-:W-:Y:S02]  /*2e80*/  UIMAD.WIDE.U32 UR6, UR50, UR8, URZ ;  /* 0x00000008320672a5 */ /* 0x002fe4000f8e00ff */
[----:B------:R-:W-:Y:S02]  /*2e90*/  UIMAD.WIDE.U32 UR4, UR49, UR11, URZ ;  /* 0x0000000b310472a5 */ /* 0x000fe4000f8e00ff */
[----:B--2---:R-:W-:Y:S02]  /*2ea0*/  UISETP.NE.AND UP2, UPT, UR12, 0x1, UPT ;  /* 0x000000010c00788c */ /* 0x004fe4000bf45270 */
[----:B------:R-:W-:Y:S01]  /*2eb0*/  UISETP.NE.AND UP0, UPT, UR10, 0x1, UPT ;  /* 0x000000010a00788c */ /* 0x000fe2000bf05270 */
[----:B------:R-:W-:-:S02]  /*2ec0*/  UMOV UR6, UR7 ;  /* 0x0000000700067c82 */ /* 0x000fc40008000000 */
[----:B------:R-:W-:Y:S01]  /*2ed0*/  UMOV UR4, UR5 ;  /* 0x0000000500047c82 */ /* 0x000fe20008000000 */
[----:B------:R-:W-:Y:S02]  /*2ee0*/  USHF.R.U32.HI UR6, URZ, UR9, UR6 ;  /* 0x00000009ff067299 */ /* 0x000fe40008011606 */
[----:B---3--:R-:W-:Y:S02]  /*2ef0*/  USHF.R.U32.HI UR4, URZ, UR13, UR4 ;  /* 0x0000000dff047299 */ /* 0x008fe40008011604 */
[----:B------:R-:W-:Y:S02]  /*2f00*/  USEL UR5, UR50, UR6, !UP2 ;  /* 0x0000000632057287 */ /* 0x000fe4000d000000 */
[----:B------:R-:W-:-:S04]  /*2f10*/  USEL UR4, UR49, UR4, !UP0 ;  /* 0x0000000431047287 */ /* 0x000fc8000c000000 */
[----:B------:R-:W-:Y:S02]  /*2f20*/  UIADD3 UR6, UPT, UPT, UR5, -UR4, URZ ;  /* 0x8000000405067290 */ /* 0x000fe4000fffe0ff */
[----:B------:R-:W-:Y:S02]  /*2f30*/  UIADD3 UR4, UPT, UPT, -UR5, UR4, URZ ;  /* 0x0000000405047290 */ /* 0x000fe4000fffe1ff */
[----:B------:R-:W-:Y:S02]  /*2f40*/  UIMAD UR49, UR6, UR10, UR49 ;  /* 0x0000000a063172a4 */ /* 0x000fe4000f8e0231 */
[----:B------:R-:W-:-:S12]  /*2f50*/  UIMAD UR50, UR4, UR12, UR50 ;  /* 0x0000000c043272a4 */ /* 0x000fd8000f8e0232 */
.L_x_39:
[----:B------:R-:W-:Y:S01]  /*2f60*/  R2UR UR5, R48 ;  /* 0x00000000300572ca */ /* 0x000fe200000e0000 */
[----:B------:R-:W-:Y:S01]  /*2f70*/  UMOV UR31, UR42 ;  /* 0x0000002a001f7c82 */ /* 0x000fe20008000000 */
[----:B------:R-:W-:Y:S02]  /*2f80*/  R2UR UR4, R47 ;  /* 0x000000002f0472ca */ /* 0x000fe400000e0000 */
[----:B------:R-:W-:Y:S02]  /*2f90*/  PLOP3.LUT P1, PT, PT, PT, PT, 0x80, 0x8 ;  /* 0x000000000008781c */ /* 0x000fe40003f2f070 */
[----:B------:R-:W-:-:S07]  /*2fa0*/  LOP3.LUT R2, R2, 0x1, RZ, 0x3c, !PT ;  /* 0x0000000102027812 */ /* 0x000fce00078e3cff */
[----:B------:R-:W-:Y:S02]  /*2fb0*/  UIADD3 UR45, UPT, UPT, UR50, UR5, URZ ;  /* 0x00000005322d7290 */ /* 0x000fe4000fffe0ff */
[----:B------:R-:W-:Y:S01]  /*2fc0*/  UIADD3 UR19, UPT, UPT, UR49, UR4, URZ ;  /* 0x0000000431137290 */ /* 0x000fe2000fffe0ff */
[----:B------:R-:W-:Y:S11]  /*2fd0*/  BRA.U UP1, `(.L_x_40) ;  /* 0xffffffe901b07547 */ /* 0x000ff6000b83ffff */
[----:B------:R-:W-:Y:S01]  /*2fe0*/  UIADD3 UR36, UPT, UPT, UR36, 0xd0, URZ ;  /* 0x000000d024247890 */ /* 0x000fe2000fffe0ff */
[----:B------:R-:W-:-:S03]  /*2ff0*/  MOV R2, UR27 ;  /* 0x0000001b00027c02 */ /* 0x000fc60008000f00 */
[----:B------:R-:W-:Y:S01]  /*3000*/  ULEA UR4, UR30, UR36, 0x3 ;  /* 0x000000241e047291 */ /* 0x000fe2000f8e18ff */
[----:B------:R-:W-:-:S08]  /*3010*/  SHF.L.U32 R2, R2, 0x1f, RZ ;  /* 0x0000001f02027819 */ /* 0x000fd000000006ff */
[----:B------:R-:W1:Y:S02]  /*3020*/  SYNCS.PHASECHK.TRANS64.TRYWAIT P0, [UR4], R2 ;  /* 0x00000002ff0075a7 */ /* 0x000e640008001104 */
[----:B-1----:R-:W-:Y:S05]  /*3030*/  @!P0 BRA `(.L_x_41) ;  /* 0x0000007400288947 */ /* 0x002fea0003800000 */
.L_x_170:
[----:B------:R-:W-:-:S04]  /*3040*/  UIADD3 UR4, UPT, UPT, UR30, 0x1, URZ ;  /* 0x000000011e047890 */ /* 0x000fc8000fffe0ff */
[----:B------:R-:W-:-:S04]  /*3050*/  UISETP.NE.AND UP0, UPT, UR4, 0x1a, UPT ;  /* 0x0000001a0400788c */ /* 0x000fc8000bf05270 */
[----:B------:R-:W-:Y:S02]  /*3060*/  USEL UR5, URZ, 0x1, UP0 ;  /* 0x00000001ff057887 */ /* 0x000fe40008000000 */
[----:B------:R-:W-:Y:S02]  /*3070*/  USEL UR4, UR4, URZ, UP0 ;  /* 0x000000ff04047287 */ /* 0x000fe40008000000 */
[----:B------:R-:W-:Y:S02]  /*3080*/  ULOP3.LUT UR6, UR27, UR5, URZ, 0x3c, !UPT ;  /* 0x000000051b067292 */ /* 0x000fe4000f8e3cff */
[----:B------:R-:W-:-:S04]  /*3090*/  ULEA UR5, UR4, UR36, 0x3 ;  /* 0x0000002404057291 */ /* 0x000fc8000f8e18ff */
[----:B-1----:R-:W-:-:S04]  /*30a0*/  MOV R2, UR6 ;  /* 0x0000000600027c02 */ /* 0x002fc80008000f00 */
[----:B------:R-:W-:-:S04]  /*30b0*/  SHF.L.U32 R2, R2, 0x1f, RZ ;  /* 0x0000001f02027819 */ /* 0x000fc800000006ff */
[----:B------:R-:W1:Y:S02]  /*30c0*/  SYNCS.PHASECHK.TRANS64.TRYWAIT P0, [UR5], R2 ;  /* 0x00000002ff0075a7 */ /* 0x000e640008001105 */
[----:B-1----:R-:W-:Y:S05]  /*30d0*/  @!P0 BRA `(.L_x_42) ;  /* 0x0000007400188947 */ /* 0x002fea0003800000 */
.L_x_172:
        /* <DEDUP_REMOVED lines=10> */
.L_x_174:
        /* <DEDUP_REMOVED lines=10> */
.L_x_176:
        /* <DEDUP_REMOVED lines=10> */
.L_x_178:
        /* <DEDUP_REMOVED lines=10> */
.L_x_180:
        /* <DEDUP_REMOVED lines=10> */
.L_x_182:
        /* <DEDUP_REMOVED lines=10> */
.L_x_184:
        /* <DEDUP_REMOVED lines=10> */
.L_x_186:
        /* <DEDUP_REMOVED lines=10> */
.L_x_188:
        /* <DEDUP_REMOVED lines=10> */
.L_x_190:
        /* <DEDUP_REMOVED lines=10> */
.L_x_192:
        /* <DEDUP_REMOVED lines=10> */
.L_x_194:
        /* <DEDUP_REMOVED lines=10> */
.L_x_196:
        /* <DEDUP_REMOVED lines=10> */
.L_x_198:
        /* <DEDUP_REMOVED lines=10> */
.L_x_200:
        /* <DEDUP_REMOVED lines=10> */
.L_x_202:
        /* <DEDUP_REMOVED lines=10> */
.L_x_204:
        /* <DEDUP_REMOVED lines=10> */
.L_x_206:
        /* <DEDUP_REMOVED lines=10> */
.L_x_208:
        /* <DEDUP_REMOVED lines=10> */
.L_x_210:
        /* <DEDUP_REMOVED lines=10> */
.L_x_212:
        /* <DEDUP_REMOVED lines=10> */
.L_x_214:
        /* <DEDUP_REMOVED lines=10> */
.L_x_216:
        /* <DEDUP_REMOVED lines=10> */
.L_x_218:
[----:B------:R-:W-:-:S04]  /*3f40*/  UIADD3 UR4, UPT, UPT, UR4, 0x1, URZ ;  /* 0x0000000104047890 */ /* 0x000fc8000fffe0ff */
[----:B------:R-:W-:-:S04]  /*3f50*/  UISETP.NE.AND UP0, UPT, UR4, 0x1a, UPT ;  /* 0x0000001a0400788c */ /* 0x000fc8000bf05270 */
[----:B------:R-:W-:Y:S02]  /*3f60*/  USEL UR5, URZ, 0x1, UP0 ;  /* 0x00000001ff057887 */ /* 0x000fe40008000000 */
[----:B------:R-:W-:Y:S02]  /*3f70*/  USEL UR4, UR4, URZ, UP0 ;  /* 0x000000ff04047287 */ /* 0x000fe40008000000 */
[----:B------:R-:W-:Y:S02]  /*3f80*/  ULOP3.LUT UR5, UR6, UR5, URZ, 0x3c, !UPT ;  /* 0x0000000506057292 */ /* 0x000fe4000f8e3cff */
[----:B------:R-:W-:-:S04]  /*3f90*/  ULEA UR4, UR4, UR36, 0x3 ;  /* 0x0000002404047291 */ /* 0x000fc8000f8e18ff */
[----:B-1----:R-:W-:Y:S02]  /*3fa0*/  IMAD.U32 R2, RZ, RZ, UR5 ;  /* 0x00000005ff027e24 */ /* 0x002fe4000f8e00ff */
[----:B------:R-:W-:-:S03]  /*3fb0*/  MOV R0, UR4 ;  /* 0x0000000400007c02 */ /* 0x000fc60008000f00 */
[----:B------:R-:W-:-:S07]  /*3fc0*/  SHF.L.U32 R2, R2, 0x1f, RZ ;  /* 0x0000001f02027819 */ /* 0x000fce00000006ff */
.L_x_66:
[----:B-1----:R1:W2:Y:S02]  /*3fd0*/  SYNCS.PHASECHK.TRANS64.TRYWAIT P0, [R0+URZ], R2 ;  /* 0x00000002000075a7 */ /* 0x0022a400080011ff */
[----:B--2---:R-:W-:Y:S05]  /*3fe0*/  @!P0 NANOSLEEP.SYNCS 0x989680 ;  /* 0x009896800000895d */ /* 0x004fea0003900000 */
[----:B------:R-:W2:Y:S02]  /*3ff0*/  @!P0 SYNCS.PHASECHK.TRANS64 P0, [R0+URZ], R2 ;  /* 0x00000002000085a7 */ /* 0x000ea400080010ff */
[----:B--2---:R-:W-:Y:S05]  /*4000*/  @P0 EXIT ;  /* 0x000000000000094d */ /* 0x004fea0003800000 */
[----:B------:R-:W-:Y:S05]  /*4010*/  BRA `(.L_x_66) ;  /* 0xfffffffc00ec7947 */ /* 0x000fea000383ffff */
.L_x_22:
[----:B------:R-:W2:Y:S02]  /*4020*/  S2UR UR4, SR_CgaCtaId ;  /* 0x00000000000479c3 */ /* 0x000ea40000008800 */
[----:B--2---:R-:W-:-:S04]  /*4030*/  UISETP.NE.AND UP0, UPT, UR4, URZ, UPT ;  /* 0x000000ff0400728c */ /* 0x004fc8000bf05270 */
[----:B------:R-:W-:-:S09]  /*4040*/  UISETP.NE.OR UP0, UPT, UR18, 0x1, UP0 ;  /* 0x000000011200788c */ /* 0x000fd20008705670 */
[----:B------:R-:W-:Y:S05]  /*4050*/  BRA.U UP0, `(.L_x_67) ;  /* 0x0000000100b47547 */ /* 0x000fea000b800000 */
[----:B------:R-:W2:Y:S01]  /*4060*/  S2UR UR5, SR_CgaCtaId ;  /* 0x00000000000579c3 */ /* 0x000ea20000008800 */
[----:B------:R-:W-:Y:S01]  /*4070*/  UMOV UR4, 0x400 ;  /* 0x0000040000047882 */ /* 0x000fe20000000000 */
[----:B------:R-:W-:Y:S01]  /*4080*/  HFMA2 R2, -RZ, RZ, 0, 5.9604644775390625e-08 ;  /* 0x00000001ff027431 */ /* 0x000fe200000001ff */
[----:B------:R-:W-:Y:S01]  /*4090*/  ISETP.GE.U32.AND P0, PT, R3, 0x2, PT ;  /* 0x000000020300780c */ /* 0x000fe20003f06070 */
[----:B------:R-:W-:Y:S01]  /*40a0*/  IMAD.MOV.U32 R8, RZ, RZ, RZ ;  /* 0x000000ffff087224 */ /* 0x000fe200078e00ff */
[----:B--2---:R-:W-:-:S04]  /*40b0*/  ULEA UR4, UR5, UR4, 0x18 ;  /* 0x0000000405047291 */ /* 0x004fc8000f8ec0ff */
[----:B------:R-:W-:Y:S02]  /*40c0*/  UIADD3 UR5, UPT, UPT, UR4, 0x1f8, URZ ;  /* 0x000001f804057890 */ /* 0x000fe4000fffe0ff */
[----:B------:R-:W-:Y:S02]  /*40d0*/  UIADD3 UR8, UPT, UPT, UR4, 0x1f0, URZ ;  /* 0x000001f004087890 */ /* 0x000fe4000fffe0ff */
[----:B------:R-:W-:-:S12]  /*40e0*/  UPRMT UR5, URZ, 0x654, UR5 ;  /* 0x00000654ff057896 */ /* 0x000fd80008000005 */
.L_x_70:
[----:B------:R-:W-:Y:S01]  /*40f0*/  SHF.L.U32 R6, R2, 0x1f, RZ ;  /* 0x0000001f02067819 */ /* 0x000fe200000006ff */
[----:B------:R-:W-:Y:S02]  /*4100*/  IMAD.U32 R4, RZ, RZ, UR8 ;  /* 0x00000008ff047e24 */ /* 0x000fe4000f8e00ff */
[----:B------:R-:W-:Y:S01]  /*4110*/  @!P0 IMAD.MOV.U32 R5, RZ, RZ, 0x10 ;  /* 0x00000010ff058424 */ /* 0x000fe200078e00ff */
[----:B------:R-:W2:Y:S02]  /*4120*/  SYNCS.PHASECHK.TRANS64.TRYWAIT P1, [UR4+0x1f8], R6 ;  /* 0x0001f806ff0075a7 */ /* 0x000ea40008021104 */
[----:B------:R-:W-:-:S04]  /*4130*/  PRMT R4, R3, 0x654, R4 ;  /* 0x0000065403047816 */ /* 0x000fc80000000004 */
[----:B------:R-:W-:Y:S01]  /*4140*/  SEL R0, R4, R0, !P0 ;  /* 0x0000000004007207 */ /* 0x000fe20004000000 */
[----:B--2---:R-:W-:Y:S06]  /*4150*/  @!P1 BRA `(.L_x_68) ;  /* 0x0000006c00389947 */ /* 0x004fec0003800000 */
.L_x_220:
[----:B------:R-:W-:Y:S01]  /*4160*/  UIADD3 UR6, UPT, UPT, UR4, 0x230, URZ ;  /* 0x0000023004067890 */ /* 0x000fe2000fffe0ff */
[----:B------:R3:W-:Y:S01]  /*4170*/  @!P0 SYNCS.ARRIVE.TRANS64.RED RZ, [R0+URZ], R5 ;  /* 0x0000000500ff89a7 */ /* 0x0007e200080004ff */
[----:B------:R-:W-:Y:S01]  /*4180*/  UIADD3 UR7, UPT, UPT, UR4, 0x1f0, URZ ;  /* 0x000001f004077890 */ /* 0x000fe2000fffe0ff */
[----:B------:R-:W-:-:S08]  /*4190*/  LOP3.LUT R2, R2, 0x1, RZ, 0x3c, !PT ;  /* 0x0000000102027812 */ /* 0x000fd000078e3cff */
[----:B------:R-:W-:Y:S06]  /*41a0*/  UGETNEXTWORKID.BROADCAST [UR6], [UR7] ;  /* 0x00000000060073ca */ /* 0x000fec0008000100 */
[----:B---3--:R-:W-:-:S04]  /*41b0*/  SHF.L.U32 R5, R8, 0x1f, RZ ;  /* 0x0000001f08057819 */ /* 0x008fc800000006ff */
[----:B------:R-:W3:Y:S02]  /*41c0*/  SYNCS.PHASECHK.TRANS64.TRYWAIT P1, [UR4+0x1f0], R5 ;  /* 0x0001f005ff0075a7 */ /* 0x000ee40008021104 */
[----:B---3--:R-:W-:Y:S05]  /*41d0*/  @!P1 BRA `(.L_x_69) ;  /* 0x0000006c00309947 */ /* 0x008fea0003800000 */
.L_x_222:
[----:B--2---:R-:W2:Y:S01]  /*41e0*/  LDS.128 R4, [UR4+0x230] ;  /* 0x00023004ff047984 */ /* 0x004ea20008000c00 */
[----:B------:R-:W-:Y:S01]  /*41f0*/  LOP3.LUT R8, R8, 0x1, RZ, 0x3c, !PT ;  /* 0x0000000108087812 */ /* 0x000fe200078e3cff */
[----:B------:R-:W-:Y:S01]  /*4200*/  @!PT LDS RZ, [RZ] ;  /* 0x00000000fffff984 */ /* 0x000fe20000000800 */
[----:B------:R-:W-:Y:S01]  /*4210*/  @!PT LDS RZ, [RZ] ;  /* 0x00000000fffff984 */ /* 0x000fe20000000800 */
[----:B------:R-:W-:Y:S01]  /*4220*/  @!PT LDS RZ, [RZ] ;  /* 0x00000000fffff984 */ /* 0x000fe20000000800 */
[----:B------:R-:W-:Y:S01]  /*4230*/  @!PT LDS RZ, [RZ] ;  /* 0x00000000fffff984 */ /* 0x000fe20000000800 */
[----:B------:R3:W-:Y:S06]  /*4240*/  MEMBAR.ALL.CTA ;  /* 0x0000000000007992 */ /* 0x0007ec0000008000 */
[----:B---3--:R-:W3:Y:S02]  /*4250*/  FENCE.VIEW.ASYNC.S ;  /* 0x00000000000073c6 */ /* 0x008ee40000000000 */
[----:B---3--:R-:W-:Y:S01]  /*4260*/  SYNCS.ARRIVE.TRANS64.RED.A1T0 RZ, [UR5], RZ ;  /* 0x000000ffffff79a7 */ /* 0x008fe20008100405 */
[----:B--2---:R-:W-:-:S13]  /*4270*/  LOP3.LUT P1, RZ, R6, 0x1, RZ, 0xc0, !PT ;  /* 0x0000000106ff7812 */ /* 0x004fda000782c0ff */
[----:B------:R-:W-:Y:S05]  /*4280*/  @P1 BRA `(.L_x_70) ;  /* 0xfffffffc00981947 */ /* 0x000fea000383ffff */
[----:B------:R-:W-:-:S04]  /*4290*/  SHF.L.U32 R0, R2, 0x1f, RZ ;  /* 0x0000001f02007819 */ /* 0x000fc800000006ff */
[----:B------:R-:W2:Y:S02]  /*42a0*/  SYNCS.PHASECHK.TRANS64 P0, [UR4+0x1f8], R0 ;  /* 0x0001f800ff0075a7 */ /* 0x000ea40008001004 */
[----:B-12---:R-:W-:Y:S05]  /*42b0*/  @P0 EXIT ;  /* 0x000000000000094d */ /* 0x006fea0003800000 */
[----:B------:R-:W-:-:S07]  /*42c0*/  MOV R0, UR4 ;  /* 0x0000000400007c02 */ /* 0x000fce0008000f00 */
.L_x_71:
[----:B-1----:R-:W-:-:S04]  /*42d0*/  SHF.L.U32 R3, R2, 0x1f, RZ ;  /* 0x0000001f02037819 */ /* 0x002fc800000006ff */
[----:B------:R1:W2:Y:S03]  /*42e0*/  SYNCS.PHASECHK.TRANS64.TRYWAIT P0, [R0+URZ+0x1f8], R3 ;  /* 0x0001f803000075a7 */ /* 0x0002a600080011ff */
[----:B--2---:R-:W-:Y:S05]  /*42f0*/  @!P0 NANOSLEEP.SYNCS 0x989680 ;  /* 0x009896800000895d */ /* 0x004fea0003900000 */
[----:B------:R-:W2:Y:S02]  /*4300*/  @!P0 SYNCS.PHASECHK.TRANS64 P0, [R0+URZ+0x1f8], R3 ;  /* 0x0001f803000085a7 */ /* 0x000ea400080010ff */
[----:B--2---:R-:W-:Y:S05]  /*4310*/  @P0 EXIT ;  /* 0x000000000000094d */ /* 0x004fea0003800000 */
[----:B------:R-:W-:Y:S05]  /*4320*/  BRA `(.L_x_71) ;  /* 0xfffffffc00e87947 */ /* 0x000fea000383ffff */
.L_x_67:
[----:B------:R-:W-:Y:S05]  /*4330*/  BRA.U UP4, `(.L_x_72) ;  /* 0x0000001104647547 */ /* 0x000fea000b800000 */
[----:B------:R-:W2:Y:S01]  /*4340*/  S2UR UR4, SR_CgaCtaId ;  /* 0x00000000000479c3 */ /* 0x000ea20000008800 */
[----:B------:R-:W-:Y:S01]  /*4350*/  UMOV UR5, 0x40 ;  /* 0x0000004000057882 */ /* 0x000fe20000000000 */
[----:B------:R-:W-:Y:S01]  /*4360*/  NOP ;  /* 0x0000000000007918 */ /* 0x000fe20000000000 */
[----:B------:R-:W-:Y:S01]  /*4370*/  UMOV UR6, 0x400 ;  /* 0x0000040000067882 */ /* 0x000fe20000000000 */
[----:B--2---:R-:W-:Y:S02]  /*4380*/  ULEA UR5, UR4, UR5, 0x18 ;  /* 0x0000000504057291 */ /* 0x004fe4000f8ec0ff */
[----:B------:R-:W-:-:S07]  /*4390*/  ULEA UR6, UR4, UR6, 0x18 ;  /* 0x0000000604067291 */ /* 0x000fce000f8ec0ff */
[----:B------:R-:W2:Y:S02]  /*43a0*/  LDS.U8 R3, [UR5+0x1c] ;  /* 0x00001c05ff037984 */ /* 0x000ea40008000000 */
[----:B--2---:R-:W-:-:S13]  /*43b0*/  ISETP.NE.AND P0, PT, R3, RZ, PT ;  /* 0x000000ff0300720c */ /* 0x004fda0003f05270 */
[----:B------:R-:W-:Y:S05]  /*43c0*/  @P0 BRA `(.L_x_73) ;  /* 0x0000000400080947 */ /* 0x000fea0003800000 */
[----:B------:R-:W-:Y:S02]  /*43d0*/  UISETP.NE.U32.AND UP1, UPT, UR31, 0x1, UPT ;  /* 0x000000011f00788c */ /* 0x000fe4000bf25070 */
[----:B------:R-:W-:-:S07]  /*43e0*/  UIADD3 UR7, UPT, UPT, UR5, 0x8, URZ ;  /* 0x0000000805077890 */ /* 0x000fce000fffe0ff */
[----:B------:R-:W-:Y:S05]  /*43f0*/  BRA.U !UP1, `(.L_x_74) ;  /* 0x00000001099c7547 */ /* 0x000fea000b800000 */
[----:B------:R-:W-:Y:S01]  /*4400*/  ELECT P0, URZ, PT ;  /* 0x0000000000ff782f */ /* 0x000fe20003800000 */
[----:B------:R-:W-:-:S12]  /*4410*/  BSSY B0, `(.L_x_74) ;  /* 0x0000025000007945 */ /* 0x000fd80003800000 */
[----:B------:R-:W-:Y:S05]  /*4420*/  @!P0 BRA `(.L_x_75) ;  /* 0x00000000008c8947 */ /* 0x000fea0003800000 */
[----:B------:R-:W-:-:S05]  /*4430*/  UMOV UR4, 0x10 ;  /* 0x0000001000047882 */ /* 0x000fca0000000000 */
[----:B------:R-:W-:Y:S04]  /*4440*/  DEPBAR.LE SB2, 0x36 ;  /* 0x0000ad800000791a */ /* 0x000fe80000000000 */
[----:B------:R-:W2:Y:S02]  /*4450*/  UTCATOMSWS.2CTA.FIND_AND_SET.ALIGN UP0, UR4, UR4 ;  /* 0x00000004000475e3 */ /* 0x000ea40008200800 */
[----:B--2---:R-:W-:Y:S01]  /*4460*/  MOV R10, UR4 ;  /* 0x00000004000a7c02 */ /* 0x004fe20008000f00 */
[----:B------:R-:W-:Y:S06]  /*4470*/  BRA.U UP0, `(.L_x_76) ;  /* 0x0000000100187547 */ /* 0x000fec000b800000 */
.L_x_77:
[----:B------:R-:W-:Y:S05]  /*4480*/  NANOSLEEP 0x64 ;  /* 0x000000640000795d */ /* 0x000fea0003800000 */
[----:B------:R-:W-:-:S05]  /*4490*/  UMOV UR4, 0x10 ;  /* 0x0000001000047882 */ /* 0x000fca0000000000 */
[----:B------:R-:W-:Y:S04]  /*44a0*/  DEPBAR.LE SB2, 0x36 ;  /* 0x0000ad800000791a */ /* 0x000fe80000000000 */
[----:B------:R-:W2:Y:S02]  /*44b0*/  UTCATOMSWS.2CTA.FIND_AND_SET.ALIGN UP0, UR4, UR4 ;  /* 0x00000004000475e3 */ /* 0x000ea40008200800 */
[----:B--2---:R-:W-:Y:S01]  /*44c0*/  MOV R10, UR4 ;  /* 0x00000004000a7c02 */ /* 0x004fe20008000f00 */
[----:B------:R-:W-:Y:S05]  /*44d0*/  BRA.U !UP0, `(.L_x_77) ;  /* 0xfffffffd08e87547 */ /* 0x000fea000b83ffff */
.L_x_76:
[----:B------:R-:W2:Y:S01]  /*44e0*/  LDS R6, [UR5+0x10] ;  /* 0x00001005ff067984 */ /* 0x000ea20008000800 */
[----:B------:R-:W-:Y:S01]  /*44f0*/  IMAD.U32 R3, RZ, RZ, UR6 ;  /* 0x00000006ff037e24 */ /* 0x000fe2000f8e00ff */
[----:B------:R-:W-:-:S03]  /*4500*/  MOV R4, UR30 ;  /* 0x0000001e00047c02 */ /* 0x000fc60008000f00 */
[----:B------:R-:W-:Y:S01]  /*4510*/  VIADD R3, R3, 0x240 ;  /* 0x0000024003037836 */ /* 0x000fe20000000000 */
[----:B--2---:R-:W-:-:S04]  /*4520*/  SHF.L.U32 R6, R6, 0x1f, RZ ;  /* 0x0000001f06067819 */ /* 0x004fc800000006ff */
[----:B------:R-:W2:Y:S02]  /*4530*/  SYNCS.PHASECHK.TRANS64.TRYWAIT P0, [UR5+0x8], R6 ;  /* 0x00000806ff0075a7 */ /* 0x000ea40008001105 */
[----:B--2---:R-:W-:Y:S05]  /*4540*/  @P0 BRA `(.L_x_78) ;  /* 0x0000000000080947 */ /* 0x004fea0003800000 */
[----:B------:R-:W2:Y:S02]  /*4550*/  SYNCS.PHASECHK.TRANS64.TRYWAIT P0, [UR5+0x8], R6 ;  /* 0x00000806ff0075a7 */ /* 0x000ea40008001105 */
[----:B--2---:R-:W-:Y:S05]  /*4560*/  @!P0 BRA `(.L_x_79) ;  /* 0x0000006800648947 */ /* 0x004fea0003800000 */
.L_x_78:
[----:B------:R-:W-:Y:S01]  /*4570*/  PRMT R4, R4, 0x654, R3 ;  /* 0x0000065404047816 */ /* 0x000fe20000000003 */
[----:B------:R-:W-:Y:S01]  /*4580*/  HFMA2 R3, -RZ, RZ, 0, 5.9604644775390625e-08 ;  /* 0x00000001ff037431 */ /* 0x000fe200000001ff */
[----:B------:R-:W-:Y:S01]  /*4590*/  UPRMT UR4, UR30, 0x654, UR7 ;  /* 0x000006541e047896 */ /* 0x000fe20008000007 */
[----:B------:R-:W-:Y:S02]  /*45a0*/  IMAD.MOV.U32 R8, RZ, RZ, 0xffff ;  /* 0x0000ffffff087424 */ /* 0x000fe400078e00ff */
[----:B--2---:R-:W-:Y:S02]  /*45b0*/  IMAD.MOV.U32 R6, RZ, RZ, 0x4 ;  /* 0x00000004ff067424 */ /* 0x004fe400078e00ff */
[----:B------:R-:W-:Y:S01]  /*45c0*/  IMAD.SHL.U32 R9, R10, 0x20, RZ ;  /* 0x000000200a097824 */ /* 0x000fe200078e00ff */
[----:B------:R-:W-:Y:S02]  /*45d0*/  MOV R5, UR4 ;  /* 0x0000000400057c02 */ /* 0x000fe40008000f00 */
[-C--:B------:R-:W-:Y:S01]  /*45e0*/  SHF.L.U32 R8, R8, R10.reuse, RZ ;  /* 0x0000000a08087219 */ /* 0x080fe200000006ff */
[----:B------:R2:W-:Y:S01]  /*45f0*/  SYNCS.ARRIVE.TRANS64.RED RZ, [UR4], R6 ;  /* 0x00000006ffff79a7 */ /* 0x0005e20008000404 */
[----:B------:R-:W-:Y:S01]  /*4600*/  SHF.L.U32 R7, R3, R10, RZ ;  /* 0x0000000a03077219 */ /* 0x000fe200000006ff */
[----:B------:R2:W-:Y:S04]  /*4610*/  STS [UR6+0x240], R9 ;  /* 0x00024009ff007988 */ /* 0x0005e80008000806 */
[----:B------:R2:W-:Y:S04]  /*4620*/  STAS [R4.64], R10 ;  /* 0x0000000a04007dbd */ /* 0x0005e8000c0008ff */
[----:B------:R2:W-:Y:S04]  /*4630*/  ATOMS.OR RZ, [UR5+0x14], R8 ;  /* 0x00001408ffff798c */ /* 0x0005e8000b000005 */
[----:B------:R2:W-:Y:S04]  /*4640*/  ATOMS.OR RZ, [UR5+0x18], R7 ;  /* 0x00001807ffff798c */ /* 0x0005e8000b000005 */
[----:B------:R2:W-:Y:S02]  /*4650*/  ATOMS.XOR RZ, [UR5+0x10], R3 ;  /* 0x00001003ffff798c */ /* 0x0005e4000b800005 */
.L_x_75:
[----:B-1----:R-:W-:Y:S05]  /*4660*/  BSYNC B0 ;  /* 0x0000000000007941 */ /* 0x002fea0003800000 */
.L_x_74:
[----:B------:R-:W-:Y:S05]  /*4670*/  BRA.U UP1, `(.L_x_80) ;  /* 0x00000001016c7547 */ /* 0x000fea000b800000 */
[----:B------:R-:W-:-:S03]  /*4680*/  UMOV UR4, 0xffffffff ;  /* 0xffffffff00047882 */ /* 0x000fc60000000000 */
[----:B------:R-:W-:Y:S05]  /*4690*/  BRA.DIV UR4, `(.L_x_81) ;  /* 0x0000006a04307947 */ /* 0x000fea000b800000 */
[----:B------:R-:W-:-:S13]  /*46a0*/  ELECT P6, URZ, PT ;  /* 0x0000000000ff782f */ /* 0x000fda00038c0000 */
.L_x_225:
[----:B------:R-:W-:Y:S05]  /*46b0*/  @!P6 BRA `(.L_x_80) ;  /* 0x00000000005ce947 */ /* 0x000fea0003800000 */
[----:B--2---:R-:W2:Y:S02]  /*46c0*/  LDS R4, [UR5+0x10] ;  /* 0x00001005ff047984 */ /* 0x004ea40008000800 */
[----:B--2---:R-:W-:-:S04]  /*46d0*/  SHF.L.U32 R4, R4, 0x1f, RZ ;  /* 0x0000001f04047819 */ /* 0x004fc800000006ff */
[----:B------:R-:W2:Y:S02]  /*46e0*/  SYNCS.PHASECHK.TRANS64.TRYWAIT P0, [UR5+0x8], R4 ;  /* 0x00000804ff0075a7 */ /* 0x000ea40008001105 */
[----:B--2---:R-:W-:Y:S05]  /*46f0*/  @P0 BRA `(.L_x_82) ;  /* 0x0000000000080947 */ /* 0x004fea0003800000 */
[----:B------:R-:W2:Y:S02]  /*4700*/  SYNCS.PHASECHK.TRANS64.TRYWAIT P0, [UR5+0x8], R4 ;  /* 0x00000804ff0075a7 */ /* 0x000ea40008001105 */
[----:B--2---:R-:W-:Y:S05]  /*4710*/  @!P0 BRA `(.L_x_83) ;  /* 0x0000006800308947 */ /* 0x004fea0003800000 */
.L_x_82:
[----:B------:R-:W3:Y:S01]  /*4720*/  LDS R6, [UR6+0x240] ;  /* 0x00024006ff067984 */ /* 0x000ee20008000800 */
[----:B--2---:R-:W-:Y:S02]  /*4730*/  HFMA2 R3, -RZ, RZ, 0, 5.9604644775390625e-08 ;  /* 0x00000001ff037431 */ /* 0x004fe400000001ff */
[----:B------:R-:W-:Y:S01]  /*4740*/  IMAD.MOV.U32 R4, RZ, RZ, 0xffff ;  /* 0x0000ffffff047424 */ /* 0x000fe200078e00ff */
[----:B------:R-:W-:Y:S01]  /*4750*/  UPRMT UR4, UR30, 0x654, UR7 ;  /* 0x000006541e047896 */ /* 0x000fe20008000007 */
[----:B---3--:R-:W-:-:S03]  /*4760*/  IMAD.SHL.U32 R5, R6, 0x20, RZ ;  /* 0x0000002006057824 */ /* 0x008fc600078e00ff */
[-C--:B------:R-:W-:Y:S02]  /*4770*/  SHF.L.U32 R4, R4, R6.reuse, RZ ;  /* 0x0000000604047219 */ /* 0x080fe400000006ff */
[----:B------:R-:W-:Y:S01]  /*4780*/  SHF.L.U32 R6, R3, R6, RZ ;  /* 0x0000000603067219 */ /* 0x000fe200000006ff */
[----:B------:R3:W-:Y:S04]  /*4790*/  STS [UR6+0x240], R5 ;  /* 0x00024005ff007988 */ /* 0x0007e80008000806 */
[----:B------:R3:W-:Y:S04]  /*47a0*/  ATOMS.OR RZ, [UR5+0x14], R4 ;  /* 0x00001404ffff798c */ /* 0x0007e8000b000005 */
[----:B------:R3:W-:Y:S01]  /*47b0*/  ATOMS.OR RZ, [UR5+0x18], R6 ;  /* 0x00001806ffff798c */ /* 0x0007e2000b000005 */
[----:B------:R-:W-:Y:S03]  /*47c0*/  SYNCS.ARRIVE.TRANS64.RED.A1T0 RZ, [UR4], RZ ;  /* 0x000000ffffff79a7 */ /* 0x000fe60008100404 */
[----:B------:R3:W-:Y:S01]  /*47d0*/  ATOMS.XOR RZ, [UR5+0x10], R3 ;  /* 0x00001003ffff798c */ /* 0x0007e2000b800005 */
[----:B------:R-:W-:Y:S05]  /*47e0*/  BRA `(.L_x_80) ;  /* 0x0000000000107947 */ /* 0x000fea0003800000 */
.L_x_73:
[----:B------:R-:W-:Y:S02]  /*47f0*/  MOV R3, 0xffffffff ;  /* 0xffffffff00037802 */ /* 0x000fe40000000f00 */
[----:B------:R-:W-:-:S03]  /*4800*/  MOV R4, 0x4830 ;  /* 0x0000483000047802 */ /* 0x000fc60000000f00 */
[----:B------:R2:W-:Y:S04]  /*4810*/  STS [UR6+0x240], R3 ;  /* 0x00024003ff007988 */ /* 0x0005e80008000806 */
[----:B-12--5:R-:W-:Y:S05]  /*4820*/  CALL.REL.NOINC `($__internal_1_$__cuda_sm10x_tcgen05_guardrail_trap_phase_invalid_during_alloc) ;  /* 0x0000006c00e07944 */ /* 0x026fea0003c00000 */
.L_x_80:
[----:B------:R-:W-:Y:S05]  /*4830*/  WARPSYNC.ALL ;  /* 0x0000000000007948 */ /* 0x000fea0003800000 */
[----:B------:R-:W4:Y:S01]  /*4840*/  S2UR UR17, SR_CgaCtaId ;  /* 0x00000000001179c3 */ /* 0x000f220000008800 */
[----:B------:R-:W-:Y:S01]  /*4850*/  UMOV UR4, 0x400 ;  /* 0x0000040000047882 */ /* 0x000fe20000000000 */
[----:B------:R-:W-:-:S06]  /*4860*/  NOP ;  /* 0x0000000000007918 */ /* 0x000fcc0000000000 */
[----:B------:R-:W-:Y:S06]  /*4870*/  BAR.ARV 0x6, 0xa0 ;  /* 0x0182800000007b1d */ /* 0x000fec0000002000 */
[----:B------:R-:W1:Y:S01]  /*4880*/  LDCU.64 UR6, c[0x0][0x388] ;  /* 0x00007100ff0677ac */ /* 0x000e620008000a00 */
[----:B------:R-:W-:Y:S01]  /*4890*/  LOP3.LUT R2, R2, 0xffff, RZ, 0xc0, !PT ;  /* 0x0000ffff02027812 */ /* 0x000fe200078ec0ff */
[----:B--2---:R-:W-:Y:S01]  /*48a0*/  IMAD.MOV.U32 R8, RZ, RZ, 0x1 ;  /* 0x00000001ff087424 */ /* 0x004fe200078e00ff */
[----:B------:R-:W-:Y:S01]  /*48b0*/  LOP3.LUT R0, R0, 0xffff, RZ, 0xc0, !PT ;  /* 0x0000ffff00007812 */ /* 0x000fe200078ec0ff */
[----:B------:R-:W2:Y:S01]  /*48c0*/  LDCU.64 UR8, c[0x0][0x390] ;  /* 0x00007200ff0877ac */ /* 0x000ea20008000a00 */
[----:B------:R-:W-:Y:S01]  /*48d0*/  R2UR UR18, R2 ;  /* 0x00000000021272ca */ /* 0x000fe200000e0000 */
[----:B------:R-:W-:Y:S01]  /*48e0*/  IMAD.MOV.U32 R2, RZ, RZ, RZ ;  /* 0x000000ffff027224 */ /* 0x000fe200078e00ff */
[----:B------:R-:W-:Y:S01]  /*48f0*/  R2UR UR28, R0 ;  /* 0x00000000001c72ca */ /* 0x000fe200000e0000 */
[----:B------:R-:W-:Y:S01]  /*4900*/  IMAD.MOV.U32 R0, RZ, RZ, RZ ;  /* 0x000000ffff007224 */ /* 0x000fe200078e00ff */
[----:B------:R-:W-:Y:S01]  /*4910*/  UMOV UR21, URZ ;  /* 0x000000ff00157c82 */ /* 0x000fe20008000000 */
[----:B----4-:R-:W-:-:S02]  /*4920*/  ULEA UR17, UR17, UR4, 0x18 ;  /* 0x0000000411117291 */ /* 0x010fc4000f8ec0ff */
[----:B------:R-:W-:Y:S02]  /*4930*/  UISETP.NE.AND UP3, UPT, UR31, URZ, UPT ;  /* 0x000000ff1f00728c */ /* 0x000fe4000bf65270 */
[----:B------:R-:W-:Y:S01]  /*4940*/  UIADD3 UR23, UPT, UPT, UR17, 0x1f8, URZ ;  /* 0x000001f811177890 */ /* 0x000fe2000fffe0ff */
[----:B------:R-:W-:Y:S01]  /*4950*/  UMOV UR16, URZ ;  /* 0x000000ff00107c82 */ /* 0x000fe20008000000 */
[----:B------:R-:W-:Y:S01]  /*4960*/  UMOV UR26, 0x0 ;  /* 0x00000000001a7882 */ /* 0x000fe20000000000 */
[----:B-1----:R-:W-:Y:S02]  /*4970*/  UIADD3 UR4, UPT, UPT, UR6, 0x1f, URZ ;  /* 0x0000001f06047890 */ /* 0x002fe4000fffe0ff */
[----:B---3--:R-:W1:Y:S01]  /*4980*/  LDS R3, [UR17+0x240] ;  /* 0x00024011ff037984 */ /* 0x008e620008000800 */
[----:B------:R-:W-:Y:S02]  /*4990*/  UPRMT UR23, URZ, 0x654, UR23 ;  /* 0x00000654ff177896 */ /* 0x000fe40008000017 */
[----:B------:R-:W-:Y:S01]  /*49a0*/  USHF.R.S32.HI UR5, URZ, 0x1f, UR4 ;  /* 0x0000001fff057899 */ /* 0x000fe20008011404 */
[----:B------:R-:W-:Y:S01]  /*49b0*/  UMOV UR27, 0x8210010 ;  /* 0x08210010001b7882 */ /* 0x000fe20000000000 */
[----:B------:R-:W-:-:S02]  /*49c0*/  UMOV UR24, 0x0 ;  /* 0x0000000000187882 */ /* 0x000fc40000000000 */
[----:B------:R-:W-:Y:S02]  /*49d0*/  ULEA.HI UR4, UR5, UR4, URZ, 0x5 ;  /* 0x0000000405047291 */ /* 0x000fe4000f8f28ff */
[----:B------:R-:W-:Y:S02]  /*49e0*/  UIADD3 UR5, UPT, UPT, UR17, 0x1e400, URZ ;  /* 0x0001e40011057890 */ /* 0x000fe4000fffe0ff */
[----:B------:R-:W-:Y:S02]  /*49f0*/  USHF.R.S32.HI UR4, URZ, 0x5, UR4 ;  /* 0x00000005ff047899 */ /* 0x000fe40008011404 */
[----:B------:R-:W-:Y:S02]  /*4a00*/  USHF.R.U32.HI UR5, URZ, 0x4, UR5 ;  /* 0x00000004ff057899 */ /* 0x000fe40008011605 */
[----:B------:R-:W-:Y:S02]  /*4a10*/  UIMAD UR4, UR4, UR7, URZ ;  /* 0x00000007040472a4 */ /* 0x000fe4000f8e02ff */
[----:B------:R-:W-:-:S02]  /*4a20*/  ULOP3.LUT UR20, UR5, 0x3fff, URZ, 0xc0, !UPT ;  /* 0x00003fff05147892 */ /* 0x000fc4000f8ec0ff */
[----:B--2---:R-:W-:Y:S01]  /*4a30*/  UIMAD UR4, UR4, UR8, URZ ;  /* 0x00000008040472a4 */ /* 0x004fe2000f8e02ff */
[----:B------:R-:W-:-:S03]  /*4a40*/  UMOV UR25, 0x8210010 ;  /* 0x0821001000197882 */ /* 0x000fc60000000000 */
[----:B------:R-:W-:Y:S02]  /*4a50*/  UIMAD UR6, UR4, UR9, URZ ;  /* 0x00000009040672a4 */ /* 0x000fe4000f8e02ff */
[----:B------:R-:W-:Y:S02]  /*4a60*/  UIADD3 UR4, UPT, UPT, UR17, 0x4400, URZ ;  /* 0x0000440011047890 */ /* 0x000fe4000fffe0ff */
[----:B------:R-:W-:Y:S02]  /*4a70*/  UIADD3 UR29, UPT, UPT, UR6, -0x1, URZ ;  /* 0xffffffff061d7890 */ /* 0x000fe4000fffe0ff */
[----:B------:R-:W-:Y:S02]  /*4a80*/  USHF.R.U32.HI UR4, URZ, 0x4, UR4 ;  /* 0x00000004ff047899 */ /* 0x000fe40008011604 */
[----:B------:R-:W-:Y:S02]  /*4a90*/  UISETP.GE.AND UP4, UPT, UR6, 0x1, UPT ;  /* 0x000000010600788c */ /* 0x000fe4000bf86270 */
[----:B------:R-:W-:-:S04]  /*4aa0*/  ULOP3.LUT UR4, UR4, 0x3fff, URZ, 0xc0, !UPT ;  /* 0x00003fff04047892 */ /* 0x000fc8000f8ec0ff */
[----:B------:R-:W-:Y:S01]  /*4ab0*/  ULOP3.LUT UR19, UR4, 0x10000, URZ, 0xfc, !UPT ;  /* 0x0001000004137892 */ /* 0x000fe2000f8efcff */
[C---:B-1----:R-:W-:Y:S01]  /*4ac0*/  VIADD R5, R3.reuse, 0x40 ;  /* 0x0000004003057836 */ /* 0x042fe20000000000 */
[----:B------:R-:W-:-:S04]  /*4ad0*/  LOP3.LUT R4, R3, 0xffff, RZ, 0xc0, !PT ;  /* 0x0000ffff03047812 */ /* 0x000fc800078ec0ff */
[----:B------:R-:W-:-:S05]  /*4ae0*/  LOP3.LUT R5, R5, 0xffff, RZ, 0xc0, !PT ;  /* 0x0000ffff05057812 */ /* 0x000fca00078ec0ff */
[----:B------:R1:W-:Y:S02]  /*4af0*/  STL.64 [R1], R4 ;  /* 0x0000000401007387 */ /* 0x0003e40000100a00 */
.L_x_92:
[----:B-1----:R-:W-:-:S04]  /*4b00*/  SHF.L.U32 R5, R2, 0x1f, RZ ;  /* 0x0000001f02057819 */ /* 0x002fc800000006ff */
[----:B------:R-:W1:Y:S02]  /*4b10*/  SYNCS.PHASECHK.TRANS64.TRYWAIT P0, [UR17+0x1f0], R5 ;  /* 0x0001f005ff0075a7 */ /* 0x000e640008001111 */
[----:B-1-34-:R-:W-:Y:S05]  /*4b20*/  @!P0 BRA `(.L_x_84) ;  /* 0x0000006400448947 */ /* 0x01afea0003800000 */
.L_x_227:
[----:B-1----:R-:W1:Y:S01]  /*4b30*/  LDS.128 R4, [UR17+0x230] ;  /* 0x00023011ff047984 */ /* 0x002e620008000c00 */
[----:B------:R-:W-:Y:S01]  /*4b40*/  ULEA UR22, UR21, UR17, 0x3 ;  /* 0x0000001115167291 */ /* 0x000fe2000f8e18ff */
[----:B------:R-:W-:Y:S01]  /*4b50*/  @!PT LDS RZ, [RZ] ;  /* 0x00000000fffff984 */ /* 0x000fe20000000800 */
[----:B------:R-:W-:Y:S01]  /*4b60*/  @!PT LDS RZ, [RZ] ;  /* 0x00000000fffff984 */ /* 0x000fe20000000800 */
[----:B------:R-:W-:Y:S01]  /*4b70*/  @!PT LDS RZ, [RZ] ;  /* 0x00000000fffff984 */ /* 0x000fe20000000800 */
[----:B------:R-:W-:Y:S01]  /*4b80*/  @!PT LDS RZ, [RZ] ;  /* 0x00000000fffff984 */ /* 0x000fe20000000800 */
[----:B------:R2:W-:Y:S06]  /*4b90*/  MEMBAR.ALL.CTA ;  /* 0x0000000000007992 */ /* 0x0005ec0000008000 */
[----:B--2---:R-:W2:Y:S02]  /*4ba0*/  FENCE.VIEW.ASYNC.S ;  /* 0x00000000000073c6 */ /* 0x004ea40000000000 */
[----:B--2---:R-:W-:Y:S01]  /*4bb0*/  SYNCS.ARRIVE.TRANS64.RED.A1T0 RZ, [UR23], RZ ;  /* 0x000000ffffff79a7 */ /* 0x004fe20008100417 */
[----:B-1----:R-:W-:Y:S01]  /*4bc0*/  LOP3.LUT P2, RZ, R6, 0x1, RZ, 0xc0, !PT ;  /* 0x0000000106ff7812 */ /* 0x002fe2000784c0ff */
[----:B------:R-:W-:-:S12]  /*4bd0*/  BRA.U UP3, `(.L_x_85) ;  /* 0x00000001030c7547 */ /* 0x000fd8000b800000 */
[----:B------:R-:W-:-:S04]  /*4be0*/  SHF.L.U32 R5, R8, 0x1f, RZ ;  /* 0x0000001f08057819 */ /* 0x000fc800000006ff */
[----:B------:R-:W1:Y:S02]  /*4bf0*/  SYNCS.PHASECHK.TRANS64.TRYWAIT P0, [UR22+0x210], R5 ;  /* 0x00021005ff0075a7 */ /* 0x000e640008001116 */
[----:B-1----:R-:W-:Y:S05]  /*4c00*/  @!P0 BRA `(.L_x_86) ;  /* 0x0000006400248947 */ /* 0x002fea0003800000 */
.L_x_85:
[----:B------:R-:W-:Y:S05]  /*4c10*/  BRA.U UP3, `(.L_x_87) ;  /* 0x0000000103d47547 */ /* 0x000fea000b800000 */
[----:B------:R-:W-:Y:S05]  /*4c20*/  BRA.U !UP4, `(.L_x_88) ;  /* 0x000000010cc47547 */ /* 0x000fea000b800000 */
[----:B------:R-:W-:Y:S01]  /*4c30*/  ULEA UR4, UR21, UR43, 0x2 ;  /* 0x0000002b15047291 */ /* 0x000fe2000f8e10ff */
[----:B-1----:R-:W-:-:S08]  /*4c40*/  SHF.L.U32 R4, R0, 0x1f, RZ ;  /* 0x0000001f00047819 */ /* 0x002fd000000006ff */
[----:B------:R-:W5:Y:S01]  /*4c50*/  LDL R5, [UR4] ;  /* 0x00000004ff057983 */ /* 0x000f620008100800 */
[----:B------:R-:W-:Y:S02]  /*4c60*/  ULEA UR4, UR16, UR17, 0x3 ;  /* 0x0000001110047291 */ /* 0x000fe4000f8e18ff */
[----:B------:R-:W-:Y:S01]  /*4c70*/  UPLOP3.LUT UP2, UPT, UPT, UPT, UPT, 0x40, 0x4 ;  /* 0x000000000004789c */ /* 0x000fe20003f4e870 */
[----:B------:R-:W-:Y:S01]  /*4c80*/  UMOV UR15, UR29 ;  /* 0x0000001d000f7c82 */ /* 0x000fe20008000000 */
[----:B------:R-:W-:-:S05]  /*4c90*/  UMOV UR5, UR16 ;  /* 0x0000001000057c82 */ /* 0x000fca0008000000 */
[----:B------:R1:W2:Y:S04]  /*4ca0*/  SYNCS.PHASECHK.TRANS64.TRYWAIT P1, [UR4], R4 ;  /* 0x00000004ff0075a7 */ /* 0x0002a80008021104 */
.L_x_91:
[----:B---3--:R-:W-:Y:S01]  /*4cb0*/  ULEA UR10, UR5, UR17, 0x3 ;  /* 0x00000011050a7291 */ /* 0x008fe2000f8e18ff */
[----:B--2-4-:R-:W-:Y:S11]  /*4cc0*/  @P1 BRA `(.L_x_89) ;  /* 0x00000000000c1947 */ /* 0x014ff60003800000 */
[----:B------:R-:W-:Y:S04]  /*4cd0*/  SHF.L.U32 R6, R0, 0x1f, RZ ;  /* 0x0000001f00067819 */ /* 0x000fe800000006ff */
[----:B------:R-:W2:Y:S02]  /*4ce0*/  SYNCS.PHASECHK.TRANS64.TRYWAIT P0, [UR10], R6 ;  /* 0x00000006ff0075a7 */ /* 0x000ea4000800110a */
[----:B--2---:R-:W-:Y:S05]  /*4cf0*/  @!P0 BRA `(.L_x_90) ;  /* 0x0000006400008947 */ /* 0x004fea0003800000 */
.L_x_89:
[----:B------:R-:W-:Y:S01]  /*4d00*/  UISETP.NE.AND UP0, UPT, UR15, URZ, UPT ;  /* 0x000000ff0f00728c */ /* 0x000fe2000bf05270 */
[----:B------:R-:W-:Y:S01]  /*4d10*/  PLOP3.LUT P1, PT, PT, PT, PT, 0x80, 0x8 ;  /* 0x000000000008781c */ /* 0x000fe20003f2f070 */
[----:B------:R-:W-:Y:S02]  /*4d20*/  UIADD3 UR4, UPT, UPT, UR5, 0x1, URZ ;  /* 0x0000000105047890 */ /* 0x000fe4000fffe0ff */
[----:B------:R-:W-:Y:S02]  /*4d30*/  ULEA UR8, UR5, UR20, 0x8 ;  /* 0x0000001405087291 */ /* 0x000fe4000f8e40ff */
[----:B------:R-:W-:Y:S01]  /*4d40*/  UISETP.NE.AND UP1, UPT, UR4, 0x1a, UPT ;  /* 0x0000001a0400788c */ /* 0x000fe2000bf25270 */
[----:B------:R-:W-:Y:S01]  /*4d50*/  PLOP3.LUT P0, PT, PT, PT, UP0, 0x80, 0x8 ;  /* 0x000000000008781c */ /* 0x000fe20003f0f008 */
[----:B------:R-:W-:Y:S02]  /*4d60*/  UIADD3 UR12, UPT, UPT, UR8, 0x80, URZ ;  /* 0x00000080080c7890 */ /* 0x000fe4000fffe0ff */
[----:B------:R-:W-:Y:S02]  /*4d70*/  USEL UR6, URZ, 0x1, UP1 ;  /* 0x00000001ff067887 */ /* 0x000fe40008800000 */
[----:B------:R-:W-:Y:S02]  /*4d80*/  USEL UR16, UR4, URZ, UP1 ;  /* 0x000000ff04107287 */ /* 0x000fe40008800000 */
[----:B------:R-:W-:Y:S02]  /*4d90*/  UIADD3 UR10, UPT, UPT, UR10, 0xd0, URZ ;  /* 0x000000d00a0a7890 */ /* 0x000fe4000fffe0ff */
[----:B------:R-:W-:Y:S01]  /*4da0*/  @UP0 ULEA UR4, UR16, UR17, 0x3 ;  /* 0x0000001110040291 */ /* 0x000fe2000f8e18ff */
[----:B------:R-:W-:Y:S01]  /*4db0*/  LOP3.LUT R0, R0, UR6, RZ, 0x3c, !PT ;  /* 0x0000000600007c12 */ /* 0x000fe2000f8e3cff */
[----:B------:R-:W-:Y:S01]  /*4dc0*/  UMOV UR9, 0x40004040 ;  /* 0x4000404000097882 */ /* 0x000fe20000000000 */
[----:B------:R-:W-:Y:S01]  /*4dd0*/  UMOV UR13, 0x40004040 ;  /* 0x40004040000d7882 */ /* 0x000fe20000000000 */
[----:B------:R-:W-:Y:S01]  /*4de0*/  UMOV UR7, 0x80004020 ;  /* 0x8000402000077882 */ /* 0x000fe20000000000 */
[----:B-1----:R-:W-:Y:S04]  /*4df0*/  @P0 SHF.L.U32 R4, R0, 0x1f, RZ ;  /* 0x0000001f00040819 */ /* 0x002fe800000006ff */
[----:B------:R3:W4:Y:S01]  /*4e00*/  @P0 SYNCS.PHASECHK.TRANS64.TRYWAIT P1, [UR4], R4 ;  /* 0x00000004ff0005a7 */ /* 0x0007220008021104 */
[----:B------:R-:W-:Y:S11]  /*4e10*/  ELECT P0, URZ, PT ;  /* 0x0000000000ff782f */ /* 0x000ff60003800000 */
[----:B------:R-:W-:Y:S02]  /*4e20*/  @!UPT UIADD3 URZ, UPT, UPT, URZ, URZ, URZ ;  /* 0x000000fffffff290 */ /* 0x000fe4000fffe0ff */
[C---:B-----5:R-:W-:Y:S01]  /*4e30*/  @P0 R2UR.BROADCAST UR14, R5.reuse ;  /* 0x00000000050e02ca */ /* 0x060fe200008e0000 */
[----:B------:R-:W-:Y:S01]  /*4e40*/  ULEA UR4, UR5, UR19, 0x8 ;  /* 0x0000001305047291 */ /* 0x000fe2000f8e40ff */
[----:B------:R-:W-:Y:S11]  /*4e50*/  ELECT P0, URZ, PT ;  /* 0x0000000000ff782f */ /* 0x000ff60003800000 */
[----:B------:R-:W-:Y:S02]  /*4e60*/  @!UPT UIADD3 URZ, UPT, UPT, URZ, URZ, URZ ;  /* 0x000000fffffff290 */ /* 0x000fe4000fffe0ff */
[----:B------:R-:W-:Y:S01]  /*4e70*/  @P0 R2UR.BROADCAST UR11, R5 ;  /* 0x00000000050b02ca */ /* 0x000fe200008e0000 */
[----:B------:R-:W-:Y:S01]  /*4e80*/  UIADD3 UR6, UPT, UPT, UR4, 0x2, URZ ;  /* 0x0000000204067890 */ /* 0x000fe2000fffe0ff */
[----:B------:R-:W-:Y:S02]  /*4e90*/  UMOV UR5, 0x80004020 ;  /* 0x8000402000057882 */ /* 0x000fe40000000000 */
[----:B------:R1:W-:Y:S01]  /*4ea0*/  UTCHMMA.2CTA gdesc[UR4], gdesc[UR8], tmem[UR14], tmem[UR26], idesc[UR27], UP2 ;  /* 0x00ff1a08040075ea */ /* 0x0003e2000920000e */
[----:B------:R-:W-:Y:S08]  /*4eb0*/  UPLOP3.LUT UP2, UPT, UPT, UPT, UPT, 0x80, 0x8 ;  /* 0x000000000008789c */ /* 0x000ff00003f4f070 */
[----:B------:R3:W-:Y:S01]  /*4ec0*/  UTCHMMA.2CTA gdesc[UR6], gdesc[UR12], tmem[UR11], tmem[UR24], idesc[UR25], UPT ;  /* 0x00ff180c060075ea */ /* 0x0007e2000ba0000b */
[----:B------:R3:W-:Y:S01]  /*4ed0*/  UTCBAR.2CTA.MULTICAST [UR10], URZ, UR18 ;  /* 0x000000ff0a0073e9 */ /* 0x0007e20008200812 */
[----:B-1----:R-:W-:Y:S02]  /*4ee0*/  UIADD3 UR4, UPT, UPT, UR15, 0x1, URZ ;  /* 0x000000010f047890 */ /* 0x002fe4000fffe0ff */
[----:B------:R-:W-:Y:S02]  /*4ef0*/  UIADD3 UR8, UPT, UPT, UR15, -0x1, URZ ;  /* 0xffffffff0f087890 */ /* 0x000fe4000fffe0ff */
[----:B------:R-:W-:Y:S01]  /*4f00*/  UISETP.GT.U32.AND UP0, UPT, UR4, 0x1, UPT ;  /* 0x000000010400788c */ /* 0x000fe2000bf04070 */
[----:B------:R-:W-:Y:S04]  /*4f10*/  UMOV UR5, UR16 ;  /* 0x0000001000057c82 */ /* 0x000fe80008000000 */
[----:B------:R-:W-:Y:S04]  /*4f20*/  UMOV UR15, UR8 ;  /* 0x00000008000f7c82 */ /* 0x000fe80008000000 */
[----:B------:R-:W-:Y:S05]  /*4f30*/  BRA.U UP0, `(.L_x_91) ;  /* 0xfffffffd005c7547 */ /* 0x000fea000b83ffff */
.L_x_88:
[----:B------:R-:W-:-:S09]  /*4f40*/  UIADD3 UR4, UPT, UPT, UR22, 0x200, URZ ;  /* 0x0000020016047890 */ /* 0x000fd2000fffe0ff */
[----:B------:R2:W-:Y:S01]  /*4f50*/  UTCBAR.2CTA.MULTICAST [UR4], URZ, UR28 ;  /* 0x000000ff040073e9 */ /* 0x0005e2000820081c */
[----:B------:R-:W-:Y:S02]  /*4f60*/  NOP ;  /* 0x0000000000007918 */ /* 0x000fe40000000000 */
.L_x_87:
[----:B--2---:R-:W-:Y:S01]  /*4f70*/  UIADD3 UR4, UPT, UPT, UR21, 0x1, URZ ;  /* 0x0000000115047890 */ /* 0x004fe2000fffe0ff */
[----:B------:R-:W-:-:S03]  /*4f80*/  LOP3.LUT R2, R2, 0x1, RZ, 0x3c, !PT ;  /* 0x0000000102027812 */ /* 0x000fc600078e3cff */
[----:B------:R-:W-:-:S04]  /*4f90*/  UISETP.NE.AND UP0, UPT, UR4, 0x2, UPT ;  /* 0x000000020400788c */ /* 0x000fc8000bf05270 */
[----:B------:R-:W-:Y:S02]  /*4fa0*/  USEL UR5, URZ, 0x1, UP0 ;  /* 0x00000001ff057887 */ /* 0x000fe40008000000 */
[----:B------:R-:W-:-:S04]  /*4fb0*/  USEL UR21, UR4, URZ, UP0 ;  /* 0x000000ff04157287 */ /* 0x000fc80008000000 */
[----:B------:R-:W-:Y:S01]  /*4fc0*/  LOP3.LUT R8, R8, UR5, RZ, 0x3c, !PT ;  /* 0x0000000508087c12 */ /* 0x000fe2000f8e3cff */
[----:B------:R-:W-:Y:S07]  /*4fd0*/  @P2 BRA `(.L_x_92) ;  /* 0xfffffff800c82947 */ /* 0x000fee000383ffff */
[----:B------:R-:W2:Y:S01]  /*4fe0*/  S2UR UR8, SR_CgaCtaId ;  /* 0x00000000000879c3 */ /* 0x000ea20000008800 */
[----:B------:R-:W-:Y:S01]  /*4ff0*/  ELECT P0, URZ, PT ;  /* 0x0000000000ff782f */ /* 0x000fe20003800000 */
[----:B------:R-:W-:Y:S01]  /*5000*/  HFMA2 R0, -RZ, RZ, 0, 5.9604644775390625e-08 ;  /* 0x00000001ff007431 */ /* 0x000fe200000001ff */
[----:B------:R-:W-:-:S05]  /*5010*/  UMOV UR4, 0x40 ;  /* 0x0000004000047882 */ /* 0x000fca0000000000 */
[----:B------:R-:W-:Y:S01]  /*5020*/  UVIRTCOUNT.DEALLOC.SMPOOL 0x80 ;  /* 0x000000800000784c */ /* 0x000fe20000000000 */
[----:B------:R-:W-:Y:S02]  /*5030*/  UISETP.NE.AND UP0, UPT, UR31, URZ, UPT ;  /* 0x000000ff1f00728c */ /* 0x000fe4000bf05270 */
[----:B--2---:R-:W-:-:S09]  /*5040*/  ULEA UR8, UR8, UR4, 0x18 ;  /* 0x0000000408087291 */ /* 0x004fd2000f8ec0ff */
[----:B------:R2:W-:Y:S01]  /*5050*/  @P0 STS.U8 [UR8+0x1c], R0 ;  /* 0x00001c00ff000988 */ /* 0x0005e20008000008 */
[----:B------:R-:W-:Y:S05]  /*5060*/  BRA.U UP0, `(.L_x_93) ;  /* 0x0000000100587547 */ /* 0x000fea000b800000 */
[----:B------:R-:W-:Y:S01]  /*5070*/  UIADD3 UR5, UPT, UPT, UR17, 0x210, URZ ;  /* 0x0000021011057890 */ /* 0x000fe2000fffe0ff */
[----:B------:R-:W-:-:S03]  /*5080*/  SHF.L.U32 R2, R8, 0x1f, RZ ;  /* 0x0000001f08027819 */ /* 0x000fc600000006ff */
[----:B------:R-:W-:-:S09]  /*5090*/  ULEA UR4, UR21, UR5, 0x3 ;  /* 0x0000000515047291 */ /* 0x000fd2000f8e18ff */
[----:B------:R-:W1:Y:S02]  /*50a0*/  SYNCS.PHASECHK.TRANS64.TRYWAIT P0, [UR4], R2 ;  /* 0x00000002ff0075a7 */ /* 0x000e640008001104 */
[----:B-1----:R-:W-:Y:S05]  /*50b0*/  @!P0 BRA `(.L_x_94) ;  /* 0x0000006000288947 */ /* 0x002fea0003800000 */
.L_x_231:
[----:B------:R-:W-:-:S04]  /*50c0*/  UIADD3 UR4, UPT, UPT, UR21, 0x1, URZ ;  /* 0x0000000115047890 */ /* 0x000fc8000fffe0ff */
[----:B------:R-:W-:-:S04]  /*50d0*/  UISETP.NE.AND UP1, UPT, UR4, 0x2, UPT ;  /* 0x000000020400788c */ /* 0x000fc8000bf25270 */
[----:B---3--:R-:W-:Y:S02]  /*50e0*/  USEL UR6, URZ, 0x1, UP1 ;  /* 0x00000001ff067887 */ /* 0x008fe40008800000 */
[----:B------:R-:W-:-:S04]  /*50f0*/  USEL UR4, UR4, URZ, UP1 ;  /* 0x000000ff04047287 */ /* 0x000fc80008800000 */
[----:B------:R-:W-:Y:S01]  /*5100*/  ULEA UR4, UR4, UR5, 0x3 ;  /* 0x0000000504047291 */ /* 0x000fe2000f8e18ff */
[----:B-1----:R-:W-:-:S04]  /*5110*/  LOP3.LUT R2, R8, UR6, RZ, 0x3c, !PT ;  /* 0x0000000608027c12 */ /* 0x002fc8000f8e3cff */
[----:B------:R-:W-:Y:S01]  /*5120*/  SHF.L.U32 R2, R2, 0x1f, RZ ;  /* 0x0000001f02027819 */ /* 0x000fe200000006ff */
[----:B--2---:R-:W-:-:S04]  /*5130*/  IMAD.U32 R0, RZ, RZ, UR4 ;  /* 0x00000004ff007e24 */ /* 0x004fc8000f8e00ff */
[----:B------:R1:W2:Y:S03]  /*5140*/  SYNCS.PHASECHK.TRANS64.TRYWAIT P0, [R0+URZ], R2 ;  /* 0x00000002000075a7 */ /* 0x0002a600080011ff */
[----:B--2---:R-:W-:Y:S05]  /*5150*/  @!P0 NANOSLEEP.SYNCS 0x989680 ;  /* 0x009896800000895d */ /* 0x004fea0003900000 */
[----:B------:R-:W2:Y:S02]  /*5160*/  @!P0 SYNCS.PHASECHK.TRANS64 P0, [R0+URZ], R2 ;  /* 0x00000002000085a7 */ /* 0x000ea400080010ff */
[----:B--2---:R-:W-:Y:S05]  /*5170*/  @P0 BRA `(.L_x_95) ;  /* 0x0000000000200947 */ /* 0x004fea0003800000 */
.L_x_96:
[----:B--2---:R2:W3:Y:S02]  /*5180*/  SYNCS.PHASECHK.TRANS64.TRYWAIT P0, [R0+URZ], R2 ;  /* 0x00000002000075a7 */ /* 0x0044e400080011ff */
[----:B---3--:R-:W-:Y:S05]  /*5190*/  @!P0 NANOSLEEP.SYNCS 0x989680 ;  /* 0x009896800000895d */ /* 0x008fea0003900000 */
[----:B------:R-:W3:Y:S02]  /*51a0*/  @!P0 SYNCS.PHASECHK.TRANS64 P0, [R0+URZ], R2 ;  /* 0x00000002000085a7 */ /* 0x000ee400080010ff */
[----:B---3--:R-:W-:Y:S05]  /*51b0*/  @!P0 BRA `(.L_x_96) ;  /* 0xfffffffc00f08947 */ /* 0x008fea000383ffff */
[----:B------:R-:W-:Y:S05]  /*51c0*/  BRA `(.L_x_95) ;  /* 0x00000000000c7947 */ /* 0x000fea0003800000 */
.L_x_93:
[----:B------:R-:W-:-:S04]  /*51d0*/  UIADD3 UR4, UPT, UPT, UR17, 0x220, URZ ;  /* 0x0000022011047890 */ /* 0x000fc8000fffe0ff */
[----:B------:R-:W-:-:S09]  /*51e0*/  UPRMT UR4, UR30, 0x654, UR4 ;  /* 0x000006541e047896 */ /* 0x000fd20008000004 */
[----:B------:R-:W-:Y:S03]  /*51f0*/  SYNCS.ARRIVE.TRANS64.RED.A1T0 RZ, [UR4], RZ ;  /* 0x000000ffffff79a7 */ /* 0x000fe60008100404 */
.L_x_95:
[----:B-12---:R-:W-:Y:S01]  /*5200*/  SHF.L.U32 R2, RZ, 0x1f, RZ ;  /* 0x0000001fff027819 */ /* 0x006fe200000006ff */
[----:B------:R-:W-:Y:S01]  /*5210*/  UIADD3 UR4, UPT, UPT, UR17, 0x220, URZ ;  /* 0x0000022011047890 */ /* 0x000fe2000fffe0ff */
[----:B------:R-:W-:Y:S02]  /*5220*/  PLOP3.LUT P0, PT, PT, PT, UP0, 0x80, 0x8 ;  /* 0x000000000008781c */ /* 0x000fe40003f0f008 */
[----:B----4-:R-:W1:Y:S02]  /*5230*/  SYNCS.PHASECHK.TRANS64.TRYWAIT P1, [UR17+0x220], R2 ;  /* 0x00022002ff0075a7 */ /* 0x010e640008021111 */
[----:B-1----:R-:W-:Y:S09]  /*5240*/  @!P1 BRA `(.L_x_97) ;  /* 0x0000005c00dc9947 */ /* 0x002ff20003800000 */
.L_x_233:
[----:B------:R-:W-:Y:S01]  /*5250*/  @!UP0 UPRMT UR4, UR30, 0x654, UR4 ;  /* 0x000006541e048896 */ /* 0x000fe20008000004 */
[----:B------:R-:W-:Y:S01]  /*5260*/  LOP3.LUT R3, R3, 0xffff, RZ, 0xc0, !PT ;  /* 0x0000ffff03037812 */ /* 0x000fe200078ec0ff */
[----:B-1----:R-:W-:-:S03]  /*5270*/  IMAD.MOV.U32 R2, RZ, RZ, 0xffff ;  /* 0x0000ffffff027424 */ /* 0x002fc600078e00ff */
[----:B------:R-:W-:-:S04]  /*5280*/  SHF.R.U32.HI R3, RZ, 0x5, R3 ;  /* 0x00000005ff037819 */ /* 0x000fc80000011603 */
[----:B------:R-:W-:Y:S01]  /*5290*/  @!P0 SYNCS.ARRIVE.TRANS64.RED.A1T0 RZ, [UR4], RZ ;  /* 0x000000ffffff89a7 */ /* 0x000fe20008100404 */
[----:B------:R-:W-:Y:S01]  /*52a0*/  NOP ;  /* 0x0000000000007918 */ /* 0x000fe20000000000 */
[----:B------:R-:W1:Y:S01]  /*52b0*/  LDS R0, [UR8+0x14] ;  /* 0x00001408ff007984 */ /* 0x000e620008000800 */
[----:B------:R-:W-:-:S04]  /*52c0*/  SHF.L.U32 R2, R2, R3, RZ ;  /* 0x0000000302027219 */ /* 0x000fc800000006ff */
[----:B-1----:R-:W-:-:S04]  /*52d0*/  LOP3.LUT R0, R0, R2, RZ, 0xc0, !PT ;  /* 0x0000000200007212 */ /* 0x002fc800078ec0ff */
[----:B------:R-:W-:Y:S01]  /*52e0*/  ISETP.NE.AND P0, PT, R0, R2, PT ;  /* 0x000000020000720c */ /* 0x000fe20003f05270 */
[----:B------:R-:W-:-:S05]  /*52f0*/  IMAD.MOV.U32 R0, RZ, RZ, 0x1 ;  /* 0x00000001ff007424 */ /* 0x000fca00078e00ff */
[----:B------:R-:W-:-:S07]  /*5300*/  SHF.L.U32 R0, R0, R3, RZ ;  /* 0x0000000300007219 */ /* 0x000fce00000006ff */
[----:B------:R-:W-:Y:S05]  /*5310*/  @P0 BRA `(.L_x_98) ;  /* 0x00000000005c0947 */ /* 0x000fea0003800000 */
[----:B------:R-:W1:Y:S02]  /*5320*/  LDS R3, [UR8+0x18] ;  /* 0x00001808ff037984 */ /* 0x000e640008000800 */
[----:B-1----:R-:W-:-:S04]  /*5330*/  LOP3.LUT R3, R3, R0, RZ, 0xc0, !PT ;  /* 0x0000000003037212 */ /* 0x002fc800078ec0ff */
[----:B------:R-:W-:-:S13]  /*5340*/  ISETP.NE.AND P0, PT, R3, R0, PT ;  /* 0x000000000300720c */ /* 0x000fda0003f05270 */
[----:B------:R-:W-:Y:S05]  /*5350*/  @P0 BRA `(.L_x_99) ;  /* 0x0000000000400947 */ /* 0x000fea0003800000 */
[----:B------:R-:W-:Y:S01]  /*5360*/  R2UR UR4, R2 ;  /* 0x00000000020472ca */ /* 0x000fe200000e0000 */
[----:B------:R-:W1:Y:S01]  /*5370*/  S2R R3, SR_LANEID ;  /* 0x0000000000037919 */ /* 0x000e620000000000 */
[----:B------:R-:W-:-:S04]  /*5380*/  LOP3.LUT R0, RZ, R0, RZ, 0x33, !PT ;  /* 0x00000000ff007212 */ /* 0x000fc800078e33ff */
[----:B---3--:R-:W2:Y:S07]  /*5390*/  REDUX UR6, R0 ;  /* 0x00000000000673c4 */ /* 0x008eae0000000000 */
[----:B------:R-:W-:-:S03]  /*53a0*/  ULOP3.LUT UR5, URZ, UR4, URZ, 0x33, !UPT ;  /* 0x00000004ff057292 */ /* 0x000fc6000f8e33ff */
[----:B------:R-:W-:Y:S02]  /*53b0*/  VOTEU.ANY UR4, UPT, PT ;  /* 0x0000000000047886 */ /* 0x000fe400038e0100 */
[----:B------:R-:W-:Y:S01]  /*53c0*/  UFLO.U32 UR4, UR4 ;  /* 0x00000004000472bd */ /* 0x000fe200080e0000 */
[----:B------:R-:W-:-:S04]  /*53d0*/  IMAD.U32 R2, RZ, RZ, UR5 ;  /* 0x00000005ff027e24 */ /* 0x000fc8000f8e00ff */
[----:B------:R-:W3:Y:S02]  /*53e0*/  REDUX UR7, R2 ;  /* 0x00000000020773c4 */ /* 0x000ee40000000000 */
[----:B------:R4:W-:Y:S01]  /*53f0*/  UTCATOMSWS.AND URZ, UR5 ;  /* 0x0000000500ff79e3 */ /* 0x0009e20008000000 */
[----:B--2---:R-:W-:Y:S01]  /*5400*/  IMAD.U32 R0, RZ, RZ, UR6 ;  /* 0x00000006ff007e24 */ /* 0x004fe2000f8e00ff */
[----:B-1----:R-:W-:Y:S01]  /*5410*/  ISETP.EQ.U32.AND P0, PT, R3, UR4, PT ;  /* 0x0000000403007c0c */ /* 0x002fe2000bf02070 */
[----:B---3--:R-:W-:-:S12]  /*5420*/  IMAD.U32 R2, RZ, RZ, UR7 ;  /* 0x00000007ff027e24 */ /* 0x008fd8000f8e00ff */
[----:B------:R4:W-:Y:S04]  /*5430*/  @P0 ATOMS.AND RZ, [UR8+0x14], R2 ;  /* 0x00001402ffff098c */ /* 0x0009e8000a800008 */
[----:B------:R4:W-:Y:S01]  /*5440*/  @P0 ATOMS.AND RZ, [UR8+0x18], R0 ;  /* 0x00001800ffff098c */ /* 0x0009e2000a800008 */
[----:B------:R-:W-:Y:S05]  /*5450*/  BRA `(.L_x_100) ;  /* 0x0000000000147947 */ /* 0x000fea0003800000 */
.L_x_99:
[----:B------:R-:W-:Y:S02]  /*5460*/  MOV R2, 0x5480 ;  /* 0x0000548000027802 */ /* 0x000fe40000000f00 */
[----:B---3-5:R-:W-:Y:S05]  /*5470*/  CALL.REL.NOINC `($__internal_0_$__cuda_sm10x_tcgen05_guardrail_trap_col_being_dealloced_not_returned_by_alloc) ;  /* 0x0000006000c07944 */ /* 0x028fea0003c00000 */
[----:B------:R-:W-:Y:S05]  /*5480*/  BRA `(.L_x_100) ;  /* 0x0000000000087947 */ /* 0x000fea0003800000 */
.L_x_98:
[----:B------:R-:W-:Y:S02]  /*5490*/  MOV R2, 0x54b0 ;  /* 0x000054b000027802 */ /* 0x000fe40000000f00 */
[----:B---3-5:R-:W-:Y:S05]  /*54a0*/  CALL.REL.NOINC `($__internal_2_$__cuda_sm10x_tcgen05_guardrail_trap_unallocated_columns_being_dealloced) ;  /* 0x0000006000cc7944 */ /* 0x028fea0003c00000 */
.L_x_100:
[----:B------:R-:W-:Y:S01]  /*54b0*/  NOP ;  /* 0x0000000000007918 */ /* 0x000fe20000000000 */
[----:B----4-:R-:W-:Y:S05]  /*54c0*/  EXIT ;  /* 0x000000000000794d */ /* 0x010fea0003800000 */
.L_x_72:
[----:B------:R-:W-:-:S09]  /*54d0*/  UISETP.NE.OR UP0, UPT, UR18, 0x3, !UP3 ;  /* 0x000000031200788c */ /* 0x000fd2000df05670 */
[----:B------:R-:W-:Y:S05]  /*54e0*/  BRA.U UP0, `(.L_x_101) ;  /* 0x0000001500607547 */ /* 0x000fea000b800000 */
[----:B------:R-:W2:Y:S01]  /*54f0*/  LDCU.64 UR4, c[0x0][0x988] ;  /* 0x00013100ff0477ac */ /* 0x000ea20008000a00 */
[----:B------:R-:W3:Y:S01]  /*5500*/  S2UR UR10, SR_CgaCtaId ;  /* 0x00000000000a79c3 */ /* 0x000ee20000008800 */
[----:B------:R-:W-:Y:S01]  /*5510*/  HFMA2 R10, -RZ, RZ, 0, 5.9604644775390625e-08 ;  /* 0x00000001ff0a7431 */ /* 0x000fe200000001ff */
[----:B------:R-:W-:Y:S01]  /*5520*/  MOV R9, RZ ;  /* 0x000000ff00097202 */ /* 0x000fe20000000f00 */
[----:B------:R-:W4:Y:S01]  /*5530*/  LDCU UR49, c[0x0][0x370] ;  /* 0x00006e00ff3177ac */ /* 0x000f220008000800 */
[----:B------:R-:W-:Y:S01]  /*5540*/  HFMA2 R3, -RZ, RZ, 0, 0.00048828125 ;  /* 0x00001000ff037431 */ /* 0x000fe200000001ff */
[----:B------:R-:W4:Y:S03]  /*5550*/  LDCU.128 UR52, c[0x0][0xc10] ;  /* 0x00018200ff3477ac */ /* 0x000f260008000c00 */
[----:B------:R-:W1:Y:S01]  /*5560*/  LDC.64 R12, c[0x0][0x348] ;  /* 0x0000d200ff0c7b82 */ /* 0x000e620000000a00 */
[----:B------:R-:W3:Y:S01]  /*5570*/  LDCU UR44, c[0x0][0x374] ;  /* 0x00006e80ff2c77ac */ /* 0x000ee20008000800 */
[----:B------:R-:W3:Y:S01]  /*5580*/  LDCU.64 UR46, c[0x0][0x990] ;  /* 0x00013200ff2e77ac */ /* 0x000ee20008000a00 */
[----:B------:R-:W3:Y:S01]  /*5590*/  LDCU UR31, c[0x0][0xc0c] ;  /* 0x00018180ff1f77ac */ /* 0x000ee20008000800 */
[----:B--2---:R-:W-:Y:S01]  /*55a0*/  UISETP.NE.U32.AND UP0, UPT, UR4, URZ, UPT ;  /* 0x000000ff0400728c */ /* 0x004fe2000bf05070 */
[----:B------:R-:W2:Y:S01]  /*55b0*/  LDCU.128 UR56, c[0x0][0xa80] ;  /* 0x00015000ff3877ac */ /* 0x000ea20008000c00 */
[----:B------:R-:W2:Y:S01]  /*55c0*/  LDCU UR70, c[0x0][0xc20] ;  /* 0x00018400ff4677ac */ /* 0x000ea20008000800 */
[----:B------:R-:W1:Y:S01]  /*55d0*/  LDCU UR4, c[0x0][0xc30] ;  /* 0x00018600ff0477ac */ /* 0x000e620008000800 */
[----:B------:R-:W1:Y:S01]  /*55e0*/  LDCU.128 UR60, c[0x0][0xa90] ;  /* 0x00015200ff3c77ac */ /* 0x000e620008000c00 */
[----:B------:R-:W-:Y:S01]  /*55f0*/  UMOV UR42, 0x400 ;  /* 0x00000400002a7882 */ /* 0x000fe20000000000 */
[----:B----4-:R-:W-:-:S02]  /*5600*/  UIMAD.WIDE.U32 UR6, UR49, UR52, URZ ;  /* 0x00000034310672a5 */ /* 0x010fc4000f8e00ff */
[----:B---3--:R-:W-:Y:S02]  /*5610*/  UIMAD.WIDE.U32 UR8, UR44, UR55, URZ ;  /* 0x000000372c0872a5 */ /* 0x008fe4000f8e00ff */
[----:B------:R-:W-:Y:S02]  /*5620*/  UISETP.NE.AND.EX UP6, UPT, UR5, URZ, UPT, UP0 ;  /* 0x000000ff0500728c */ /* 0x000fe4000bfc5300 */
[----:B------:R-:W-:Y:S02]  /*5630*/  ULEA UR42, UR10, UR42, 0x18 ;  /* 0x0000002a0a2a7291 */ /* 0x000fe4000f8ec0ff */
[----:B------:R-:W-:Y:S02]  /*5640*/  UISETP.NE.AND UP0, UPT, UR39, 0x1, UPT ;  /* 0x000000012700788c */ /* 0x000fe4000bf05270 */
[----:B------:R-:W-:Y:S02]  /*5650*/  UISETP.NE.U32.AND UP0, UPT, UR46, URZ, UPT ;  /* 0x000000ff2e00728c */ /* 0x000fe4000bf05070 */
[----:B------:R-:W-:-:S02]  /*5660*/  UIADD3 UR51, UPT, UPT, UR42, 0x1b8, URZ ;  /* 0x000001b82a337890 */ /* 0x000fc4000fffe0ff */
[----:B------:R-:W-:Y:S02]  /*5670*/  UIADD3 UR50, UPT, UPT, UR42, 0x1f8, URZ ;  /* 0x000001f82a327890 */ /* 0x000fe4000fffe0ff */
[----:B------:R-:W-:Y:S02]  /*5680*/  UIADD3 UR43, UPT, UPT, UR42, 0x1a0, URZ ;  /* 0x000001a02a2b7890 */ /* 0x000fe4000fffe0ff */
[----:B------:R-:W-:Y:S02]  /*5690*/  UIADD3 UR33, UPT, UPT, UR42, 0x1a8, URZ ;  /* 0x000001a82a217890 */ /* 0x000fe4000fffe0ff */
[----:B------:R-:W-:Y:S02]  /*56a0*/  UIADD3 UR25, UPT, UPT, UR42, 0x1b0, URZ ;  /* 0x000001b02a197890 */ /* 0x000fe4000fffe0ff */
[----:B------:R-:W-:Y:S02]  /*56b0*/  UISETP.GE.AND UP3, UPT, UR39, 0x1, UPT ;  /* 0x000000012700788c */ /* 0x000fe4000bf66270 */
[----:B------:R-:W-:-:S02]  /*56c0*/  UISETP.NE.AND UP3, UPT, UR31, 0x1, UPT ;  /* 0x000000011f00788c */ /* 0x000fc4000bf65270 */
[----:B------:R-:W-:Y:S01]  /*56d0*/  UISETP.NE.AND.EX UP5, UPT, UR47, URZ, UPT, UP0 ;  /* 0x000000ff2f00728c */ /* 0x000fe2000bfa5300 */
[----:B------:R-:W-:Y:S01]  /*56e0*/  UMOV UR68, UR7 ;  /* 0x0000000700447c82 */ /* 0x000fe20008000000 */
[----:B------:R-:W-:Y:S01]  /*56f0*/  UMOV UR67, UR9 ;  /* 0x0000000900437c82 */ /* 0x000fe20008000000 */
[----:B------:R-:W-:Y:S02]  /*5700*/  UISETP.NE.AND UP3, UPT, UR54, 0x1, UPT ;  /* 0x000000013600788c */ /* 0x000fe4000bf65270 */
[----:B--2---:R-:W-:Y:S01]  /*5710*/  UISETP.NE.AND UP0, UPT, UR56, 0x1, UPT ;  /* 0x000000013800788c */ /* 0x004fe2000bf05270 */
[----:B------:R-:W2:Y:S01]  /*5720*/  LDCU UR71, c[0x0][0xaa0] ;  /* 0x00015400ff4777ac */ /* 0x000ea20008000800 */
[----:B------:R-:W-:Y:S01]  /*5730*/  UPLOP3.LUT UP2, UPT, UPT, UPT, UPT, 0x40, 0x4 ;  /* 0x000000000004789c */ /* 0x000fe20003f4e870 */
[----:B------:R-:W3:Y:S01]  /*5740*/  LDCU.64 UR40, c[0x0][0xc28] ;  /* 0x00018500ff2877ac */ /* 0x000ee20008000a00 */
[----:B------:R-:W-:Y:S02]  /*5750*/  UPRMT UR51, UR10, 0x654, UR51 ;  /* 0x000006540a337896 */ /* 0x000fe40008000033 */
[----:B------:R-:W-:-:S02]  /*5760*/  UPRMT UR50, URZ, 0x654, UR50 ;  /* 0x00000654ff327896 */ /* 0x000fc40008000032 */
[----:B------:R-:W-:Y:S02]  /*5770*/  UPRMT UR66, UR10, 0x654, UR43 ;  /* 0x000006540a427896 */ /* 0x000fe4000800002b */
[----:B------:R-:W-:Y:S02]  /*5780*/  UPRMT UR65, UR10, 0x654, UR33 ;  /* 0x000006540a417896 */ /* 0x000fe40008000021 */
[----:B------:R-:W-:Y:S02]  /*5790*/  UPRMT UR64, UR10, 0x654, UR25 ;  /* 0x000006540a407896 */ /* 0x000fe40008000019 */
[----:B------:R-:W-:Y:S02]  /*57a0*/  USHF.R.U32.HI UR68, URZ, UR53, UR68 ;  /* 0x00000035ff447299 */ /* 0x000fe40008011644 */
[----:B------:R-:W-:Y:S02]  /*57b0*/  USHF.R.U32.HI UR67, URZ, UR70, UR67 ;  /* 0x00000046ff437299 */ /* 0x000fe40008011643 */
[----:B-1----:R-:W-:-:S02]  /*57c0*/  UISETP.NE.AND UP4, UPT, UR4, 0x1, UPT ;  /* 0x000000010400788c */ /* 0x002fc4000bf85270 */
[----:B------:R-:W-:Y:S02]  /*57d0*/  UISETP.NE.AND UP3, UPT, UR59, 0x1, UPT ;  /* 0x000000013b00788c */ /* 0x000fe4000bf65270 */
[----:B--23--:R-:W-:-:S11]  /*57e0*/  UISETP.NE.AND UP0, UPT, UR62, 0x1, UPT ;  /* 0x000000013e00788c */ /* 0x00cfd6000bf05270 */
.L_x_112:
[----:B------:R-:W-:Y:S04]  /*57f0*/  SHF.L.U32 R2, R9, 0x1f, RZ ;  /* 0x0000001f09027819 */ /* 0x000fe800000006ff */
[----:B------:R-:W1:Y:S02]  /*5800*/  SYNCS.PHASECHK.TRANS64.TRYWAIT P0, [UR42+0x1f0], R2 ;  /* 0x0001f002ff0075a7 */ /* 0x000e64000800112a */
[----:B-12---:R-:W-:Y:S05]  /*5810*/  @!P0 BRA `(.L_x_102) ;  /* 0x0000005800808947 */ /* 0x006fea0003800000 */
.L_x_235:
[----:B------:R-:W2:Y:S01]  /*5820*/  LDS.128 R4, [UR42+0x230] ;  /* 0x0002302aff047984 */ /* 0x000ea20008000c00 */
[----:B------:R-:W-:Y:S01]  /*5830*/  UISETP.GE.AND UP0, UPT, UR39, 0x1, UPT ;  /* 0x000000012700788c */ /* 0x000fe2000bf06270 */
[----:B------:R-:W-:Y:S01]  /*5840*/  @!PT LDS RZ, [RZ] ;  /* 0x00000000fffff984 */ /* 0x000fe20000000800 */
[----:B------:R-:W-:Y:S01]  /*5850*/  @!PT LDS RZ, [RZ] ;  /* 0x00000000fffff984 */ /* 0x000fe20000000800 */
[----:B------:R-:W-:Y:S01]  /*5860*/  @!PT LDS RZ, [RZ] ;  /* 0x00000000fffff984 */ /* 0x000fe20000000800 */
[----:B------:R-:W-:Y:S01]  /*5870*/  @!PT LDS RZ, [RZ] ;  /* 0x00000000fffff984 */ /* 0x000fe20000000800 */
[----:B------:R3:W-:Y:S06]  /*5880*/  MEMBAR.ALL.CTA ;  /* 0x0000000000007992 */ /* 0x0007ec0000008000 */
[----:B---3--:R-:W3:Y:S02]  /*5890*/  FENCE.VIEW.ASYNC.S ;  /* 0x00000000000073c6 */ /* 0x008ee40000000000 */
[----:B---3--:R-:W-:Y:S01]  /*58a0*/  SYNCS.ARRIVE.TRANS64.RED.A1T0 RZ, [UR50], RZ ;  /* 0x000000ffffff79a7 */ /* 0x008fe20008100432 */
[----:B--2---:R-:W-:Y:S11]  /*58b0*/  LOP3.LUT P0, RZ, R6, 0x1, RZ, 0xc0, !PT ;  /* 0x0000000106ff7812 */ /* 0x004ff6000780c0ff */
[----:B------:R-:W-:Y:S02]  /*58c0*/  @!UPT UIADD3 URZ, UPT, UPT, URZ, URZ, URZ ;  /* 0x000000fffffff290 */ /* 0x000fe4000fffe0ff */
[----:B------:R-:W-:Y:S01]  /*58d0*/  VOTEU.ANY UP3, P0 ;  /* 0x0000000000ff7886 */ /* 0x000fe20000060100 */
[----:B------:R-:W-:Y:S11]  /*58e0*/  PLOP3.LUT P0, PT, PT, PT, UP3, 0x80, 0x8 ;  /* 0x000000000008781c */ /* 0x000ff60003f0f038 */
[----:B------:R-:W-:Y:S02]  /*58f0*/  @!UPT UIADD3 URZ, UPT, UPT, URZ, URZ, URZ ;  /* 0x000000fffffff290 */ /* 0x000fe4000fffe0ff */
[----:B-1----:R-:W-:Y:S02]  /*5900*/  @P0 MOV R2, R4 ;  /* 0x0000000400020202 */ /* 0x002fe40000000f00 */
[----:B------:R-:W-:Y:S02]  /*5910*/  @P0 LOP3.LUT R0, R5, 0xffff, RZ, 0xc0, !PT ;  /* 0x0000ffff05000812 */ /* 0x000fe400078ec0ff */
[----:B------:R-:W-:Y:S02]  /*5920*/  @P0 R2UR UR5, R2 ;  /* 0x00000000020502ca */ /* 0x000fe400000e0000 */
[----:B------:R-:W-:Y:S11]  /*5930*/  @P0 R2UR UR4, R0 ;  /* 0x00000000000402ca */ /* 0x000ff600000e0000 */
[----:B------:R-:W-:Y:S02]  /*5940*/  @UP3 UMOV UR23, UR5 ;  /* 0x0000000500173c82 */ /* 0x000fe40008000000 */
[----:B------:R-:W-:Y:S01]  /*5950*/  @UP3 UMOV UR15, UR4 ;  /* 0x00000004000f3c82 */ /* 0x000fe20008000000 */
[----:B------:R-:W-:Y:S05]  /*5960*/  BRA.U !UP0, `(.L_x_103) ;  /* 0x0000000108c07547 */ /* 0x000fea000b800000 */
[----:B------:R-:W-:Y:S02]  /*5970*/  UIMAD.WIDE.U32 UR8, UR15, UR55, URZ ;  /* 0x000000370f0872a5 */ /* 0x000fe4000f8e00ff */
[----:B------:R-:W-:Y:S02]  /*5980*/  UP2UR UR14, UPR, URZ, 0x4 ;  /* 0x00000004ff0e7883 */ /* 0x000fe40008000000 */
[----:B------:R-:W-:Y:S02]  /*5990*/  UISETP.NE.AND UP2, UPT, UR54, 0x1, UPT ;  /* 0x000000013600788c */ /* 0x000fe4000bf45270 */
[----:B------:R-:W-:Y:S02]  /*59a0*/  UIMAD.WIDE.U32 UR10, UR23, UR52, URZ ;  /* 0x00000034170a72a5 */ /* 0x000fe4000f8e00ff */
[----:B------:R-:W-:Y:S02]  /*59b0*/  USEL UR4, UR44, UR67, !UP2 ;  /* 0x000000432c047287 */ /* 0x000fe4000d000000 */
[----:B------:R-:W-:Y:S02]  /*59c0*/  UISETP.NE.AND UP0, UPT, UR31, 0x1, UPT ;  /* 0x000000011f00788c */ /* 0x000fe4000bf05270 */
[----:B------:R-:W-:Y:S02]  /*59d0*/  UP2UR UR18, UPR, URZ, 0x2 ;  /* 0x00000002ff127883 */ /* 0x000fe40008000000 */
[----:B------:R-:W-:Y:S02]  /*59e0*/  UISETP.NE.AND UP1, UPT, UR39, 0x1, UPT ;  /* 0x000000012700788c */ /* 0x000fe4000bf25270 */
[----:B------:R-:W-:Y:S02]  /*59f0*/  UIMAD.WIDE.U32 UR12, UR4, UR40, URZ ;  /* 0x00000028040c72a5 */ /* 0x000fe4000f8e00ff */
[----:B------:R-:W-:Y:S01]  /*5a00*/  USEL UR7, UR49, UR68, !UP0 ;  /* 0x0000004431077287 */ /* 0x000fe2000c000000 */
[----:B------:R-:W-:Y:S02]  /*5a10*/  UMOV UR5, UR9 ;  /* 0x0000000900057c82 */ /* 0x000fe40008000000 */
[----:B------:R-:W-:Y:S02]  /*5a20*/  USHF.R.U32.HI UR6, URZ, UR70, UR5 ;  /* 0x00000046ff067299 */ /* 0x000fe40008011605 */
[----:B------:R-:W-:Y:S02]  /*5a30*/  UIMAD.WIDE.U32 UR16, UR7, UR40, URZ ;  /* 0x00000028071072a5 */ /* 0x000fe4000f8e00ff */
[----:B------:R-:W-:Y:S02]  /*5a40*/  USEL UR6, UR15, UR6, !UP2 ;  /* 0x000000060f067287 */ /* 0x000fe4000d000000 */
[----:B------:R-:W-:Y:S01]  /*5a50*/  UISETP.NE.AND UP2, UPT, UR14, URZ, UPT ;  /* 0x000000ff0e00728c */ /* 0x000fe2000bf45270 */
[----:B------:R-:W-:Y:S01]  /*5a60*/  UMOV UR5, UR11 ;  /* 0x0000000b00057c82 */ /* 0x000fe20008000000 */
[----:B------:R-:W-:Y:S02]  /*5a70*/  UIMAD.WIDE.U32 UR10, UR6, UR40, URZ ;  /* 0x00000028060a72a5 */ /* 0x000fe4000f8e00ff */
[----:B------:R-:W-:Y:S03]  /*5a80*/  USHF.R.U32.HI UR8, URZ, UR53, UR5 ;  /* 0x00000035ff087299 */ /* 0x000fe60008011605 */
[----:B------:R-:W-:Y:S02]  /*5a90*/  UMOV UR5, UR13 ;  /* 0x0000000d00057c82 */ /* 0x000fe40008000000 */
[----:B------:R-:W-:Y:S03]  /*5aa0*/  @UP1 USHF.R.U32.HI UR4, URZ, UR41, UR5 ;  /* 0x00000029ff041299 */ /* 0x000fe60008011605 */
[----:B------:R-:W-:Y:S01]  /*5ab0*/  UMOV UR5, UR17 ;  /* 0x0000001100057c82 */ /* 0x000fe20008000000 */
[----:B------:R-:W-:Y:S02]  /*5ac0*/  UIMAD UR4, UR39, UR4, URZ ;  /* 0x00000004270472a4 */ /* 0x000fe4000f8e02ff */
[----:B------:R-:W-:Y:S02]  /*5ad0*/  @UP1 USHF.R.U32.HI UR7, URZ, UR41, UR5 ;  /* 0x00000029ff071299 */ /* 0x000fe40008011605 */
[----:B------:R-:W-:Y:S02]  /*5ae0*/  USEL UR5, UR23, UR8, !UP0 ;  /* 0x0000000817057287 */ /* 0x000fe4000c000000 */
[----:B------:R-:W-:Y:S02]  /*5af0*/  UIMAD UR8, UR39, UR7, URZ ;  /* 0x00000007270872a4 */ /* 0x000fe4000f8e02ff */
[----:B------:R-:W-:Y:S03]  /*5b00*/  UISETP.GE.AND UP0, UPT, UR6, UR4, UPT ;  /* 0x000000040600728c */ /* 0x000fe6000bf06270 */
[----:B------:R-:W-:Y:S01]  /*5b10*/  UMOV UR4, UR11 ;  /* 0x0000000b00047c82 */ /* 0x000fe20008000000 */
[----:B------:R-:W-:Y:S02]  /*5b20*/  UISETP.GE.OR UP0, UPT, UR5, UR8, UP0 ;  /* 0x000000080500728c */ /* 0x000fe40008706670 */
[----:B------:R-:W-:Y:S02]  /*5b30*/  USHF.R.U32.HI UR4, URZ, UR41, UR4 ;  /* 0x00000029ff047299 */ /* 0x000fe40008011604 */
[----:B------:R-:W-:Y:S02]  /*5b40*/  UIMAD.WIDE.U32 UR8, UR5, UR40, URZ ;  /* 0x00000028050872a5 */ /* 0x000fe4000f8e00ff */
[----:B------:R-:W-:Y:S04]  /*5b50*/  USEL UR10, UR6, UR4, !UP1 ;  /* 0x00000004060a7287 */ /* 0x000fe8000c800000 */
[----:B------:R-:W-:Y:S01]  /*5b60*/  UIADD3 UR11, UPT, UPT, -UR10, URZ, URZ ;  /* 0x000000ff0a0b7290 */ /* 0x000fe2000fffe1ff */
[----:B------:R-:W-:Y:S02]  /*5b70*/  @!UP0 UMOV UR4, UR9 ;  /* 0x0000000900048c82 */ /* 0x000fe40008000000 */
[----:B------:R-:W-:Y:S02]  /*5b80*/  @!UP0 USHF.R.U32.HI UR4, URZ, UR41, UR4 ;  /* 0x00000029ff048299 */ /* 0x000fe40008011604 */
[----:B------:R-:W-:Y:S02]  /*5b90*/  UIMAD UR8, UR39, UR11, UR6 ;  /* 0x0000000b270872a4 */ /* 0x000fe4000f8e0206 */
[----:B------:R-:W-:Y:S02]  /*5ba0*/  @!UP0 USEL UR4, UR5, UR4, !UP1 ;  /* 0x0000000405048287 */ /* 0x000fe4000c800000 */
[----:B------:R-:W-:Y:S02]  /*5bb0*/  UISETP.NE.AND UP1, UPT, UR18, URZ, UPT ;  /* 0x000000ff1200728c */ /* 0x000fe4000bf25270 */
[----:B------:R-:W-:Y:S02]  /*5bc0*/  @!UP0 UIMAD UR7, UR7, UR8, UR4 ;  /* 0x00000008070782a4 */ /* 0x000fe4000f8e0204 */
[----:B------:R-:W-:Y:S02]  /*5bd0*/  @!UP0 UIADD3 UR9, UPT, UPT, UR10, -UR4, URZ ;  /* 0x800000040a098290 */ /* 0x000fe4000fffe0ff */
[----:B------:R-:W-:Y:S02]  /*5be0*/  UIADD3 UR8, UPT, UPT, -UR6, URZ, URZ ;  /* 0x000000ff06087290 */ /* 0x000fe4000fffe1ff */
[----:B------:R-:W-:Y:S02]  /*5bf0*/  UIADD3 UR4, UPT, UPT, -UR5, URZ, URZ ;  /* 0x000000ff05047290 */ /* 0x000fe4000fffe1ff */
[----:B------:R-:W-:Y:S03]  /*5c00*/  @!UP0 UIMAD UR6, UR9, UR39, UR5 ;  /* 0x00000027090682a4 */ /* 0x000fe6000f8e0205 */
[----:B------:R-:W-:Y:S01]  /*5c10*/  @!UP0 UMOV UR5, UR7 ;  /* 0x0000000700058c82 */ /* 0x000fe20008000000 */
[----:B------:R-:W-:Y:S02]  /*5c20*/  UIMAD UR7, UR31, UR4, UR23 ;  /* 0x000000041f0772a4 */ /* 0x000fe4000f8e0217 */
[----:B------:R-:W-:Y:S02]  /*5c30*/  UIMAD UR4, UR54, UR8, UR15 ;  /* 0x00000008360472a4 */ /* 0x000fe4000f8e020f */
[----:B------:R-:W-:Y:S02]  /*5c40*/  UIMAD UR23, UR5, UR31, UR7 ;  /* 0x0000001f051772a4 */ /* 0x000fe4000f8e0207 */
[----:B------:R-:W-:Y:S11]  /*5c50*/  UIMAD UR15, UR6, UR54, UR4 ;  /* 0x00000036060f72a4 */ /* 0x000ff6000f8e0204 */
[----:B------:R-:W-:Y:S01]  /*5c60*/  @!UPT UIADD3 URZ, UPT, UPT, URZ, URZ, URZ ;  /* 0x000000fffffff290 */ /* 0x000fe2000fffe0ff */
.L_x_103:
[----:B------:R-:W1:Y:S01]  /*5c70*/  @!UP4 LDCU.128 UR8, c[0x0][0xc10] ;  /* 0x00018200ff08c7ac */ /* 0x000e620008000c00 */
[----:B------:R-:W-:Y:S02]  /*5c80*/  ISETP.NE.U32.AND P1, PT, RZ, UR46, PT ;  /* 0x0000002eff007c0c */ /* 0x000fe4000bf25070 */
[----:B------:R-:W-:Y:S02]  /*5c90*/  SHF.L.U32 R8, R10, 0x1f, RZ ;  /* 0x0000001f0a087819 */ /* 0x000fe400000006ff */
[----:B------:R-:W-:Y:S01]  /*5ca0*/  ISETP.NE.AND.EX P1, PT, RZ, UR47, PT, P1 ;  /* 0x0000002fff007c0c */ /* 0x000fe2000bf25310 */
[----:B------:R-:W2:Y:S01]  /*5cb0*/  @!UP4 LDCU UR5, c[0x0][0xc0c] ;  /* 0x00018180ff05c7ac */ /* 0x000ea20008000800 */
[----:B-1----:R-:W-:Y:S07]  /*5cc0*/  UIMAD.WIDE.U32 UR6, UR23, UR8, URZ ;  /* 0x00000008170672a5 */ /* 0x002fee000f8e00ff */
[----:B------:R-:W-:Y:S01]  /*5cd0*/  @!UP4 UMOV UR4, UR7 ;  /* 0x000000070004cc82 */ /* 0x000fe20008000000 */
[----:B--2---:R-:W-:Y:S02]  /*5ce0*/  @!UP4 UISETP.NE.AND UP0, UPT, UR5, 0x1, UPT ;  /* 0x000000010500c88c */ /* 0x004fe4000bf05270 */
[----:B------:R-:W-:Y:S02]  /*5cf0*/  @!UP4 USHF.R.U32.HI UR4, URZ, UR9, UR4 ;  /* 0x00000009ff04c299 */ /* 0x000fe40008011604 */
[----:B------:R-:W-:Y:S02]  /*5d00*/  UIMAD.WIDE.U32 UR6, UR15, UR11, URZ ;  /* 0x0000000b0f0672a5 */ /* 0x000fe4000f8e00ff */
[----:B------:R-:W-:Y:S02]  /*5d10*/  @!UP4 USEL UR8, UR23, UR4, !UP0 ;  /* 0x000000041708c287 */ /* 0x000fe4000c000000 */
[----:B------:R-:W-:Y:S03]  /*5d20*/  @!UP4 UISETP.NE.AND UP0, UPT, UR10, 0x1, UPT ;  /* 0x000000010a00c88c */ /* 0x000fe6000bf05270 */
[----:B------:R-:W-:Y:S01]  /*5d30*/  @!UP4 UMOV UR6, UR7 ;  /* 0x000000070006cc82 */ /* 0x000fe20008000000 */
[----:B------:R-:W-:Y:S01]  /*5d40*/  USHF.L.U32 UR7, UR19, 0x7, URZ ;  /* 0x0000000713077899 */ /* 0x000fe200080006ff */
[----:B------:R-:W1:Y:S02]  /*5d50*/  @!UP4 LDCU UR4, c[0x0][0xc20] ;  /* 0x00018400ff04c7ac */ /* 0x000e640008000800 */
[----:B-1----:R-:W-:Y:S04]  /*5d60*/  @!UP4 USHF.R.U32.HI UR6, URZ, UR4, UR6 ;  /* 0x00000004ff06c299 */ /* 0x002fe80008011606 */
[----:B------:R-:W-:Y:S04]  /*5d70*/  @!UP4 USEL UR6, UR15, UR6, !UP0 ;  /* 0x000000060f06c287 */ /* 0x000fe8000c000000 */
[----:B------:R-:W-:Y:S02]  /*5d80*/  @!UP4 UIADD3 UR4, UPT, UPT, -UR8, UR6, URZ ;  /* 0x000000060804c290 */ /* 0x000fe4000fffe1ff */
[----:B------:R-:W-:Y:S02]  /*5d90*/  @!UP4 UIADD3 UR6, UPT, UPT, UR8, -UR6, URZ ;  /* 0x800000060806c290 */ /* 0x000fe4000fffe0ff */
[----:B------:R-:W-:Y:S02]  /*5da0*/  @!UP4 UIMAD UR23, UR4, UR5, UR23 ;  /* 0x000000050417c2a4 */ /* 0x000fe4000f8e0217 */
[----:B------:R-:W-:Y:S01]  /*5db0*/  @!UP4 UIMAD UR15, UR6, UR10, UR15 ;  /* 0x0000000a060fc2a4 */ /* 0x000fe2000f8e020f */
[----:B------:R-:W-:Y:S11]  /*5dc0*/  BRA.U UP2, `(.L_x_104) ;  /* 0x0000000102107547 */ /* 0x000ff6000b800000 */
[----:B------:R-:W-:Y:S04]  /*5dd0*/  MOV R2, UR69 ;  /* 0x0000004500027c02 */ /* 0x000fe80008000f00 */
[----:B------:R-:W-:Y:S04]  /*5de0*/  SHF.L.U32 R2, R2, 0x1f, RZ ;  /* 0x0000001f02027819 */ /* 0x000fe800000006ff */
[----:B------:R-:W1:Y:S02]  /*5df0*/  SYNCS.PHASECHK.TRANS64.TRYWAIT P2, [UR42+0x1e8], R2 ;  /* 0x0001e802ff0075a7 */ /* 0x000e64000804112a */
[----:B-1----:R-:W-:Y:S05]  /*5e00*/  @!P2 BRA `(.L_x_105) ;  /* 0x00000054001ca947 */ /* 0x002fea0003800000 */
.L_x_104:
[----:B------:R-:W-:Y:S05]  /*5e10*/  BRA.U !UP5, `(.L_x_106) ;  /* 0x000000010d387547 */ /* 0x000fea000b800000 */
[----:B------:R-:W-:Y:S01]  /*5e20*/  UPLOP3.LUT UP1, UPT, UPT, UPT, UP6, 0x80, 0x8 ;  /* 0x000000000008789c */ /* 0x000fe20003f2f060 */
[----:B-1----:R-:W-:Y:S01]  /*5e30*/  HFMA2 R0, -RZ, RZ, 0, 5.9604644775390625e-08 ;  /* 0x00000001ff007431 */ /* 0x002fe200000001ff */
[----:B------:R-:W1:Y:S01]  /*5e40*/  LDCU.64 UR8, c[0x0][0x358] ;  /* 0x00006b00ff0877ac */ /* 0x000e620008000a00 */
[----:B------:R-:W-:Y:S03]  /*5e50*/  IMAD.MOV.U32 R45, RZ, RZ, 0x1 ;  /* 0x00000001ff2d7424 */ /* 0x000fe600078e00ff */
[----:B------:R-:W-:Y:S05]  /*5e60*/  PLOP3.LUT P2, PT, PT, PT, UP1, 0x80, 0x8 ;  /* 0x000000000008781c */ /* 0x000fea0003f4f018 */
[----:B------:R-:W2:Y:S01]  /*5e70*/  @UP1 LDCU.64 UR4, c[0x0][0x988] ;  /* 0x00013100ff0417ac */ /* 0x000ea20008000a00 */
[----:B------:R-:W-:Y:S07]  /*5e80*/  @UP1 UIMAD UR6, UR48, UR46, URZ ;  /* 0x0000002e300612a4 */ /* 0x000fee000f8e02ff */
[----:B------:R-:W-:Y:S01]  /*5e90*/  @!P2 PRMT R45, R0, 0x7610, R45 ;  /* 0x00007610002da816 */ /* 0x000fe2000000002d */
[----:B--2---:R-:W-:Y:S06]  /*5ea0*/  @UP1 UIMAD.WIDE UR4, UR6, 0x4, UR4 ;  /* 0x00000004060418a5 */ /* 0x004fec000f8e0204 */
[----:B------:R-:W-:Y:S01]  /*5eb0*/  IMAD.U32 R14, RZ, RZ, UR4 ;  /* 0x00000004ff0e7e24 */ /* 0x000fe2000f8e00ff */
[----:B------:R-:W-:Y:S04]  /*5ec0*/  MOV R15, UR5 ;  /* 0x00000005000f7c02 */ /* 0x000fe80008000f00 */
[----:B------:R-:W2:Y:S01]  /*5ed0*/  @!UP1 LDCU UR4, c[0x0][0x980] ;  /* 0x00013000ff0497ac */ /* 0x000ea20008000800 */
[----:B-1---5:R3:W5:Y:S02]  /*5ee0*/  @P2 LDG.E R27, desc[UR8][R14.64] ;  /* 0x000000080e1b2981 */ /* 0x022764000c1e1900 */
[----:B--23--:R-:W-:Y:S07]  /*5ef0*/  @!P2 IMAD.U32 R27, RZ, RZ, UR4 ;  /* 0x00000004ff1bae24 */ /* 0x00cfee000f8e00ff */
.L_x_106:
[----:B-----5:R-:W-:Y:S01]  /*5f00*/  @!P1 FSETP.EQ.AND P3, PT, R27, RZ, PT ;  /* 0x000000ff1b00920b */ /* 0x020fe20003f62000 */
[----:B------:R-:W-:Y:S01]  /*5f10*/  @!UPT UIADD3 URZ, UPT, UPT, URZ, URZ, URZ ;  /* 0x000000fffffff290 */ /* 0x000fe2000fffe0ff */
[----:B------:R-:W-:Y:S11]  /*5f20*/  @!P1 BRA `(.L_x_107) ;  /* 0x0000000000149947 */ /* 0x000ff60003800000 */
[----:B------:R-:W-:Y:S02]  /*5f30*/  LOP3.LUT P1, RZ, R45, 0xff, RZ, 0xc0, !PT ;  /* 0x000000ff2dff7812 */ /* 0x000fe4000782c0ff */
[----:B------:R-:W-:Y:S04]  /*5f40*/  PLOP3.LUT P3, PT, PT, PT, UP1, 0x80, 0x8 ;  /* 0x000000000008781c */ /* 0x000fe80003f6f018 */
[----:B------:R-:W-:Y:S07]  /*5f50*/  PLOP3.LUT P3, PT, P3, PT, PT, 0x8, 0x80 ;  /* 0x000000000080781c */ /* 0x000fee0001f6e170 */
[----:B------:R-:W-:Y:S11]  /*5f60*/  @P1 FSETP.EQ.AND P3, PT, R27, RZ, PT ;  /* 0x000000ff1b00120b */ /* 0x000ff60003f62000 */
[----:B------:R-:W-:Y:S02]  /*5f70*/  @!UPT UIADD3 URZ, UPT, UPT, URZ, URZ, URZ ;  /* 0x000000fffffff290 */ /* 0x000fe4000fffe0ff */
.L_x_107:
[----:B------:R-:W-:Y:S01]  /*5f80*/  USHF.L.U32 UR11, UR45, 0x6, URZ ;  /* 0x000000062d0b7899 */ /* 0x000fe200080006ff */
[----:B------:R-:W2:Y:S01]  /*5f90*/  SYNCS.PHASECHK.TRANS64.TRYWAIT P1, [UR42+0x1c0], R8 ;  /* 0x0001c008ff0075a7 */ /* 0x000ea2000802112a */
[----:B------:R-:W-:Y:S02]  /*5fa0*/  UISETP.NE.AND UP0, UPT, UR56, 0x1, UPT ;  /* 0x000000013800788c */ /* 0x000fe4000bf05270 */
[----:B------:R-:W-:Y:S01]  /*5fb0*/  UIMAD.WIDE.U32 UR4, UR11, UR57, URZ ;  /* 0x000000390b0472a5 */ /* 0x000fe2000f8e00ff */
[----:B------:R-:W-:Y:S04]  /*5fc0*/  ELECT P2, URZ, PT ;  /* 0x0000000000ff782f */ /* 0x000fe80003840000 */
[----:B------:R-:W-:Y:S02]  /*5fd0*/  PLOP3.LUT P2, PT, P3, P2, PT, 0xf2, 0x2f ;  /* 0x00000000002f781c */ /* 0x000fe40001f45e72 */
[----:B------:R-:W-:Y:S02]  /*5fe0*/  UMOV UR4, UR5 ;  /* 0x0000000500047c82 */ /* 0x000fe40008000000 */
[----:B------:R-:W-:Y:S04]  /*5ff0*/  USHF.R.U32.HI UR4, URZ, UR58, UR4 ;  /* 0x0000003aff047299 */ /* 0x000fe80008011604 */
[----:B------:R-:W-:Y:S02]  /*6000*/  USEL UR12, UR11, UR4, !UP0 ;  /* 0x000000040b0c7287 */ /* 0x000fe4000c000000 */
[----:B------:R-:W-:Y:S02]  /*6010*/  UISETP.NE.AND UP0, UPT, UR59, 0x1, UPT ;  /* 0x000000013b00788c */ /* 0x000fe4000bf05270 */
[----:B------:R-:W-:Y:S02]  /*6020*/  UIMAD.WIDE.U32 UR4, UR12, UR60, URZ ;  /* 0x0000003c0c0472a5 */ /* 0x000fe4000f8e00ff */
[----:B------:R-:W-:Y:S01]  /*6030*/  UIADD3 UR6, UPT, UPT, -UR12, URZ, URZ ;  /* 0x000000ff0c067290 */ /* 0x000fe2000fffe1ff */
[----:B-1----:R-:W-:Y:S03]  /*6040*/  @!P2 IMAD.MOV.U32 R0, RZ, 0x20, RZ ;  /* 0x00000020ff00a824 */ /* 0x002fe600078e00ff */
[----:B------:R-:W-:Y:S01]  /*6050*/  UIMAD UR11, UR56, UR6, UR11 ;  /* 0x00000006380b72a4 */ /* 0x000fe2000f8e020b */
[----:B------:R-:W-:Y:S01]  /*6060*/  @!P2 IMAD.MOV.U32 R0, RZ, 0x400, R0 ;  /* 0x00000400ff00a824 */ /* 0x000fe200078e0000 */
[----:B------:R-:W-:Y:S02]  /*6070*/  UMOV UR4, UR5 ;  /* 0x0000000500047c82 */ /* 0x000fe40008000000 */
[----:B------:R-:W-:Y:S04]  /*6080*/  USHF.R.U32.HI UR4, URZ, UR61, UR4 ;  /* 0x0000003dff047299 */ /* 0x000fe80008011604 */
[----:B------:R-:W-:Y:S02]  /*6090*/  USEL UR13, UR12, UR4, !UP0 ;  /* 0x000000040c0d7287 */ /* 0x000fe4000c000000 */
[----:B------:R-:W-:Y:S02]  /*60a0*/  UISETP.NE.AND UP0, UPT, UR62, 0x1, UPT ;  /* 0x000000013e00788c */ /* 0x000fe4000bf05270 */
[----:B------:R-:W-:Y:S07]  /*60b0*/  UIMAD.WIDE.U32 UR4, UR13, UR63, URZ ;  /* 0x0000003f0d0472a5 */ /* 0x000fee000f8e00ff */
[----:B------:R-:W-:Y:S02]  /*60c0*/  UMOV UR4, UR5 ;  /* 0x0000000500047c82 */ /* 0x000fe40008000000 */
[----:B------:R-:W-:Y:S04]  /*60d0*/  USHF.R.U32.HI UR4, URZ, UR71, UR4 ;  /* 0x00000047ff047299 */ /* 0x000fe80008011604 */
[----:B------:R-:W-:Y:S02]  /*60e0*/  USEL UR14, UR13, UR4, !UP0 ;  /* 0x000000040d0e7287 */ /* 0x000fe4000c000000 */
[----:B------:R-:W-:Y:S02]  /*60f0*/  UIADD3 UR4, UPT, UPT, -UR13, URZ, URZ ;  /* 0x000000ff0d047290 */ /* 0x000fe4000fffe1ff */
[----:B------:R-:W-:Y:S02]  /*6100*/  UIADD3 UR5, UPT, UPT, -UR14, URZ, URZ ;  /* 0x000000ff0e057290 */ /* 0x000fe4000fffe1ff */
[----:B------:R-:W-:Y:S02]  /*6110*/  UIMAD UR12, UR59, UR4, UR12 ;  /* 0x000000043b0c72a4 */ /* 0x000fe4000f8e020c */
[----:B------:R-:W-:Y:S01]  /*6120*/  UIMAD UR13, UR62, UR5, UR13 ;  /* 0x000000053e0d72a4 */ /* 0x000fe2000f8e020d */
[----:B--2---:R-:W-:Y:S11]  /*6130*/  @!P1 BRA `(.L_x_108) ;  /* 0x0000005000689947 */ /* 0x004ff60003800000 */
.L_x_238:
[----:B-1----:R-:W-:Y:S01]  /*6140*/  @!P2 IADD3 R2, P1, PT, R12, 0x680, RZ ;  /* 0x000006800c02a810 */ /* 0x002fe20007f3e0ff */
[----:B------:R-:W-:Y:S01]  /*6150*/  VOTEU.ALL UP0, P2 ;  /* 0x0000000000ff7886 */ /* 0x000fe20001000000 */
[----:B------:R-:W-:Y:S02]  /*6160*/  @!P2 R2UR UR6, R0 ;  /* 0x000000000006a2ca */ /* 0x000fe400000e0000 */
[----:B------:R-:W-:Y:S01]  /*6170*/  @!P2 R2UR UR5, R2 ;  /* 0x000000000205a2ca */ /* 0x000fe200000e0000 */
[----:B------:R-:W-:Y:S01]  /*6180*/  @!P2 IMAD.X R0, RZ, RZ, R13, P1 ;  /* 0x000000ffff00a224 */ /* 0x000fe200008e060d */
[----:B------:R-:W-:Y:S02]  /*6190*/  @!UP0 UIADD3 UR8, UPT, UPT, UR42, 0x300, URZ ;  /* 0x000003002a088890 */ /* 0x000fe4000fffe0ff */
[----:B------:R-:W-:Y:S02]  /*61a0*/  @!UP0 UIADD3 UR17, UPT, UPT, UR42, 0xb00, URZ ;  /* 0x00000b002a118890 */ /* 0x000fe4000fffe0ff */
[----:B------:R-:W-:Y:S01]  /*61b0*/  @!P2 R2UR UR4, R0 ;  /* 0x000000000004a2ca */ /* 0x000fe200000e0000 */
[----:B------:R-:W-:Y:S01]  /*61c0*/  @!UP0 UIADD3 UR16, UPT, UPT, UR7, 0x40, URZ ;  /* 0x0000004007108890 */ /* 0x000fe2000fffe0ff */
[----:B------:R-:W-:Y:S03]  /*61d0*/  @!P2 IMAD.MOV.U32 R0, RZ, RZ, 0x1000 ;  /* 0x00001000ff00a424 */ /* 0x000fe600078e00ff */
[----:B------:R-:W-:Y:S02]  /*61e0*/  @!UP0 UPRMT UR6, UR6, 0x5410, URZ ;  /* 0x0000541006068896 */ /* 0x000fe400080000ff */
[----:B------:R-:W-:Y:S01]  /*61f0*/  IMAD.U32 R14, RZ, RZ, UR5 ;  /* 0x00000005ff0e7e24 */ /* 0x000fe2000f8e00ff */
[----:B------:R-:W-:Y:S05]  /*6200*/  VOTEU.ALL UP0, P2 ;  /* 0x0000000000ff7886 */ /* 0x000fea0001000000 */
[----:B------:R-:W-:Y:S01]  /*6210*/  IMAD.U32 R15, RZ, RZ, UR4 ;  /* 0x00000004ff0f7e24 */ /* 0x000fe2000f8e00ff */
[----:B------:R-:W-:Y:S01]  /*6220*/  @!P2 R2UR UR4, R14 ;  /* 0x000000000e04a2ca */ /* 0x000fe200000e0000 */
[----:B------:R-:W-:Y:S01]  /*6230*/  @!UP0 UMOV UR9, UR43 ;  /* 0x0000002b00098c82 */ /* 0x000fe20008000000 */
[----:B------:R-:W-:Y:S02]  /*6240*/  @!UP0 UMOV UR10, UR7 ;  /* 0x00000007000a8c82 */ /* 0x000fe40008000000 */
[----:B------:R-:W-:Y:S11]  /*6250*/  @!P2 R2UR UR5, R15 ;  /* 0x000000000f05a2ca */ /* 0x000ff600000e0000 */
[----:B------:R-:W-:Y:S02]  /*6260*/  @!UPT UIADD3 URZ, UPT, UPT, URZ, URZ, URZ ;  /* 0x000000fffffff290 */ /* 0x000fe4000fffe0ff */
[----:B------:R1:W-:Y:S01]  /*6270*/  @!UP0 UTMALDG.5D.IM2COL [UR8], [UR4], UR6 ;  /* 0x00000008040083b4 */ /* 0x0003e20008060006 */
[----:B------:R-:W-:Y:S05]  /*6280*/  VOTEU.ALL UP0, P2 ;  /* 0x0000000000ff7886 */ /* 0x000fea0001000000 */
[----:B-1----:R-:W-:Y:S01]  /*6290*/  @!UP0 UMOV UR8, UR17 ;  /* 0x0000001100088c82 */ /* 0x002fe20008000000 */
[----:B------:R-:W-:Y:S01]  /*62a0*/  @!UP0 UMOV UR9, UR43 ;  /* 0x0000002b00098c82 */ /* 0x000fe20008000000 */
[----:B------:R-:W-:Y:S02]  /*62b0*/  @!UP0 UMOV UR10, UR16 ;  /* 0x00000010000a8c82 */ /* 0x000fe40008000000 */
[----:B------:R1:W-:Y:S01]  /*62c0*/  @!UP0 UTMALDG.5D.IM2COL [UR8], [UR4], UR6 ;  /* 0x00000008040083b4 */ /* 0x0003e20008060006 */
[----:B------:R2:W-:Y:S01]  /*62d0*/  @!P2 SYNCS.ARRIVE.TRANS64.RED.A0TR RZ, [UR42+0x1a0], R0 ;  /* 0x0001a000ffffa9a7 */ /* 0x0005e2000830042a */
[----:B------:R-:W-:Y:S01]  /*62e0*/  SYNCS.ARRIVE.TRANS64.RED.A1T0 RZ, [UR66], RZ ;  /* 0x000000ffffff79a7 */ /* 0x000fe20008100442 */
[----:B--2---:R-:W-:Y:S01]  /*62f0*/  @!P2 IMAD.MOV.U32 R0, RZ, 0x20, RZ ;  /* 0x00000020ff00a824 */ /* 0x004fe200078e00ff */
[----:B------:R-:W2:Y:S03]  /*6300*/  SYNCS.PHASECHK.TRANS64.TRYWAIT P1, [UR42+0x1c8], R8 ;  /* 0x0001c808ff0075a7 */ /* 0x000ea6000802112a */
[----:B------:R-:W-:Y:S01]  /*6310*/  @!P2 IMAD.MOV.U32 R0, RZ, 0x400, R0 ;  /* 0x00000400ff00a824 */ /* 0x000fe200078e0000 */
[----:B-12---:R-:W-:Y:S06]  /*6320*/  @!P1 BRA `(.L_x_109) ;  /* 0x0000005000049947 */ /* 0x006fec0003800000 */
.L_x_240:
[----:B------:R-:W-:Y:S01]  /*6330*/  @!P2 R2UR UR4, R0 ;  /* 0x000000000004a2ca */ /* 0x000fe200000e0000 */
[----:B------:R-:W-:Y:S01]  /*6340*/  VOTEU.ALL UP0, P2 ;  /* 0x0000000000ff7886 */ /* 0x000fe20001000000 */
[----:B-1----:R-:W-:Y:S01]  /*6350*/  @!P2 IADD3 R2, P1, PT, R12, 0x680, RZ ;  /* 0x000006800c02a810 */ /* 0x002fe20007f3e0ff */
[----:B------:R-:W-:Y:S01]  /*6360*/  UMOV UR35, UR11 ;  /* 0x0000000b00237c82 */ /* 0x000fe20008000000 */
[----:B------:R-:W-:Y:S01]  /*6370*/  UMOV UR36, UR12 ;  /* 0x0000000c00247c82 */ /* 0x000fe20008000000 */
[----:B------:R-:W-:Y:S01]  /*6380*/  UMOV UR37, UR13 ;  /* 0x0000000d00257c82 */ /* 0x000fe20008000000 */
[----:B------:R-:W-:Y:S01]  /*6390*/  @!P2 R2UR UR5, R2 ;  /* 0x000000000205a2ca */ /* 0x000fe200000e0000 */
[----:B------:R-:W-:Y:S01]  /*63a0*/  @!P2 IMAD.X R0, RZ, RZ, R13, P1 ;  /* 0x000000ffff00a224 */ /* 0x000fe200008e060d */
[----:B------:R-:W-:Y:S02]  /*63b0*/  @!UP0 UIADD3 UR34, UPT, UPT, UR7, 0x10, URZ ;  /* 0x0000001007228890 */ /* 0x000fe4000fffe0ff */
[----:B------:R-:W-:Y:S02]  /*63c0*/  @!UP0 UIADD3 UR32, UPT, UPT, UR42, 0x1300, URZ ;  /* 0x000013002a208890 */ /* 0x000fe4000fffe0ff */
[----:B------:R-:W-:Y:S02]  /*63d0*/  @!UP0 UIADD3 UR10, UPT, UPT, UR7, 0x50, URZ ;  /* 0x00000050070a8890 */ /* 0x000fe4000fffe0ff */
[----:B------:R-:W-:Y:S01]  /*63e0*/  @!UP0 UPRMT UR6, UR4, 0x5410, URZ ;  /* 0x0000541004068896 */ /* 0x000fe200080000ff */
[----:B------:R-:W-:Y:S01]  /*63f0*/  @!P2 R2UR UR4, R0 ;  /* 0x000000000004a2ca */ /* 0x000fe200000e0000 */
[----:B------:R-:W-:Y:S01]  /*6400*/  @!UP0 UIADD3 UR8, UPT, UPT, UR42, 0x1b00, URZ ;  /* 0x00001b002a088890 */ /* 0x000fe2000fffe0ff */
[----:B------:R-:W-:Y:S01]  /*6410*/  @!P2 IMAD.MOV.U32 R0, RZ, RZ, 0x1000 ;  /* 0x00001000ff00a424 */ /* 0x000fe200078e00ff */
[----:B------:R-:W-:Y:S01]  /*6420*/  VOTEU.ALL UP0, P2 ;  /* 0x0000000000ff7886 */ /* 0x000fe20001000000 */
[----:B------:R-:W-:Y:S01]  /*6430*/  IMAD.U32 R14, RZ, RZ, UR5 ;  /* 0x00000005ff0e7e24 */ /* 0x000fe2000f8e00ff */
[----:B------:R-:W-:Y:S01]  /*6440*/  UMOV UR38, UR14 ;  /* 0x0000000e00267c82 */ /* 0x000fe20008000000 */
[----:B------:R-:W-:Y:S07]  /*6450*/  UMOV UR9, UR33 ;  /* 0x0000002100097c82 */ /* 0x000fee0008000000 */
[----:B------:R-:W-:Y:S01]  /*6460*/  IMAD.U32 R15, RZ, RZ, UR4 ;  /* 0x00000004ff0f7e24 */ /* 0x000fe2000f8e00ff */
[----:B------:R-:W-:Y:S04]  /*6470*/  @!P2 R2UR UR4, R14 ;  /* 0x000000000e04a2ca */ /* 0x000fe800000e0000 */
[----:B------:R-:W-:Y:S11]  /*6480*/  @!P2 R2UR UR5, R15 ;  /* 0x000000000f05a2ca */ /* 0x000ff600000e0000 */
[----:B------:R-:W-:Y:S02]  /*6490*/  @!UPT UIADD3 URZ, UPT, UPT, URZ, URZ, URZ ;  /* 0x000000fffffff290 */ /* 0x000fe4000fffe0ff */
[----:B------:R1:W-:Y:S01]  /*64a0*/  @!UP0 UTMALDG.5D.IM2COL [UR32], [UR4], UR6 ;  /* 0x00000020040083b4 */ /* 0x0003e20008060006 */
[----:B------:R-:W-:Y:S05]  /*64b0*/  VOTEU.ALL UP0, P2 ;  /* 0x0000000000ff7886 */ /* 0x000fea0001000000 */
[----:B------:R1:W-:Y:S01]  /*64c0*/  @!UP0 UTMALDG.5D.IM2COL [UR8], [UR4], UR6 ;  /* 0x00000008040083b4 */ /* 0x0003e20008060006 */
[----:B------:R2:W-:Y:S01]  /*64d0*/  @!P2 SYNCS.ARRIVE.TRANS64.RED.A0TR RZ, [UR42+0x1a8], R0 ;  /* 0x0001a800ffffa9a7 */ /* 0x0005e2000830042a */
[----:B------:R-:W-:Y:S01]  /*64e0*/  SYNCS.ARRIVE.TRANS64.RED.A1T0 RZ, [UR65], RZ ;  /* 0x000000ffffff79a7 */ /* 0x000fe20008100441 */
[----:B--2---:R-:W-:Y:S01]  /*64f0*/  @!P2 IMAD.MOV.U32 R0, RZ, 0x20, RZ ;  /* 0x00000020ff00a824 */ /* 0x004fe200078e00ff */
[----:B------:R-:W2:Y:S03]  /*6500*/  SYNCS.PHASECHK.TRANS64.TRYWAIT P1, [UR42+0x1d0], R8 ;  /* 0x0001d008ff0075a7 */ /* 0x000ea6000802112a */
[----:B------:R-:W-:Y:S01]  /*6510*/  @!P2 IMAD.MOV.U32 R0, RZ, 0x400, R0 ;  /* 0x00000400ff00a824 */ /* 0x000fe200078e0000 */
[----:B-12---:R-:W-:Y:S06]  /*6520*/  @!P1 BRA `(.L_x_110) ;  /* 0x0000004c009c9947 */ /* 0x006fec0003800000 */
.L_x_242:
        /* <DEDUP_REMOVED lines=8> */
[----:B------:R-:W-:Y:S01]  /*65b0*/  @!UP0 UIADD3 UR26, UPT, UPT, UR7, 0x20, URZ ;  /* 0x00000020071a8890 */ /* 0x000fe2000fffe0ff */
[----:B------:R-:W-:Y:S01]  /*65c0*/  @P0 SHF.R.U32.HI R4, RZ, 0x10, R5 ;  /* 0x00000010ff040819 */ /* 0x000fe20000011605 */
[----:B------:R-:W-:Y:S02]  /*65d0*/  @!UP0 UIADD3 UR24, UPT, UPT, UR42, 0x2300, URZ ;  /* 0x000023002a188890 */ /* 0x000fe4000fffe0ff */
[----:B------:R-:W-:Y:S01]  /*65e0*/  @!UP0 UIADD3 UR10, UPT, UPT, UR7, 0x60, URZ ;  /* 0x00000060070a8890 */ /* 0x000fe2000fffe0ff */
[----:B------:R-:W-:Y:S01]  /*65f0*/  @P0 R2UR UR48, R4 ;  /* 0x00000000043002ca */ /* 0x000fe200000e0000 */
        /* <DEDUP_REMOVED lines=17> */
[----:B------:R-:W2:Y:S02]  /*6710*/  SYNCS.PHASECHK.TRANS64.TRYWAIT P1, [UR42+0x1d8], R8 ;  /* 0x0001d808ff0075a7 */ /* 0x000ea4000802112a */
[----:B-12---:R-:W-:Y:S05]  /*6720*/  @!P1 BRA `(.L_x_111) ;  /* 0x0000004c00349947 */ /* 0x006fea0003800000 */
.L_x_244:
[----:B------:R-:W-:Y:S01]  /*6730*/  UPLOP3.LUT UP2, UPT, UPT, UPT, UPT, 0x80, 0x8 ;  /* 0x000000000008789c */ /* 0x000fe20003f4f070 */
[----:B-1----:R-:W-:Y:S01]  /*6740*/  @!P2 IMAD.MOV.U32 R0, RZ, 0x20, RZ ;  /* 0x00000020ff00a824 */ /* 0x002fe200078e00ff */
[----:B------:R-:W-:Y:S01]  /*6750*/  @!P2 IADD3 R2, P0, PT, R12, 0x680, RZ ;  /* 0x000006800c02a810 */ /* 0x000fe20007f1e0ff */
[----:B------:R-:W-:Y:S01]  /*6760*/  UMOV UR19, UR11 ;  /* 0x0000000b00137c82 */ /* 0x000fe20008000000 */
[----:B------:R-:W-:Y:S01]  /*6770*/  VOTEU.ALL UP0, P2 ;  /* 0x0000000000ff7886 */ /* 0x000fe20001000000 */
[----:B------:R-:W-:Y:S01]  /*6780*/  @!P2 IMAD.MOV.U32 R0, RZ, 0x400, R0 ;  /* 0x00000400ff00a824 */ /* 0x000fe200078e0000 */
[----:B------:R-:W-:Y:S01]  /*6790*/  @!P2 R2UR UR5, R2 ;  /* 0x000000000205a2ca */ /* 0x000fe200000e0000 */
[----:B------:R-:W-:Y:S01]  /*67a0*/  UMOV UR20, UR12 ;  /* 0x0000000c00147c82 */ /* 0x000fe20008000000 */
[----:B------:R-:W-:Y:S01]  /*67b0*/  UMOV UR21, UR13 ;  /* 0x0000000d00157c82 */ /* 0x000fe20008000000 */
[----:B------:R-:W-:Y:S01]  /*67c0*/  @!UP0 UIADD3 UR18, UPT, UPT, UR7, 0x30, URZ ;  /* 0x0000003007128890 */ /* 0x000fe2000fffe0ff */
[----:B------:R-:W-:Y:S01]  /*67d0*/  @!P2 R2UR UR4, R0 ;  /* 0x000000000004a2ca */ /* 0x000fe200000e0000 */
[----:B------:R-:W-:Y:S01]  /*67e0*/  @!P2 IMAD.X R0, RZ, RZ, R13, P0 ;  /* 0x000000ffff00a224 */ /* 0x000fe200000e060d */
[----:B------:R-:W-:Y:S01]  /*67f0*/  @!UP0 UIADD3 UR16, UPT, UPT, UR42, 0x3300, URZ ;  /* 0x000033002a108890 */ /* 0x000fe2000fffe0ff */
[----:B------:R-:W-:Y:S01]  /*6800*/  R2UR UR26, R47 ;  /* 0x000000002f1a72ca */ /* 0x000fe200000e0000 */
[----:B------:R-:W-:Y:S01]  /*6810*/  @!UP0 UIADD3 UR17, UPT, UPT, UR42, 0x1b8, URZ ;  /* 0x000001b82a118890 */ /* 0x000fe2000fffe0ff */
[----:B------:R-:W-:Y:S01]  /*6820*/  R2UR UR24, R48 ;  /* 0x00000000301872ca */ /* 0x000fe200000e0000 */
[----:B------:R-:W-:Y:S01]  /*6830*/  @!UP0 UIADD3 UR10, UPT, UPT, UR7, 0x70, URZ ;  /* 0x00000070070a8890 */ /* 0x000fe2000fffe0ff */
[----:B------:R-:W-:Y:S01]  /*6840*/  LOP3.LUT R10, R10, 0x1, RZ, 0x3c, !PT ;  /* 0x000000010a0a7812 */ /* 0x000fe200078e3cff */
[----:B------:R-:W-:Y:S01]  /*6850*/  @!UP0 UIADD3 UR8, UPT, UPT, UR42, 0x3b00, URZ ;  /* 0x00003b002a088890 */ /* 0x000fe2000fffe0ff */
[----:B------:R-:W-:Y:S01]  /*6860*/  IMAD.U32 R4, RZ, RZ, UR5 ;  /* 0x00000005ff047e24 */ /* 0x000fe2000f8e00ff */
[----:B------:R-:W-:Y:S01]  /*6870*/  UMOV UR22, UR14 ;  /* 0x0000000e00167c82 */ /* 0x000fe20008000000 */
[----:B------:R-:W-:Y:S01]  /*6880*/  UMOV UR9, UR17 ;  /* 0x0000001100097c82 */ /* 0x000fe20008000000 */
[----:B------:R-:W-:Y:S01]  /*6890*/  LOP3.LUT R9, R9, 0x1, RZ, 0x3c, !PT ;  /* 0x0000000109097812 */ /* 0x000fe200078e3cff */
[----:B------:R-:W-:Y:S01]  /*68a0*/  @!UP0 UPRMT UR6, UR4, 0x5410, URZ ;  /* 0x0000541004068896 */ /* 0x000fe200080000ff */
[----:B------:R-:W-:Y:S01]  /*68b0*/  @!P2 R2UR UR4, R0 ;  /* 0x000000000004a2ca */ /* 0x000fe200000e0000 */
[----:B------:R-:W-:Y:S03]  /*68c0*/  VOTEU.ALL UP0, P2 ;  /* 0x0000000000ff7886 */ /* 0x000fe60001000000 */
[----:B------:R-:W-:Y:S09]  /*68d0*/  UIADD3 UR45, UPT, UPT, UR23, UR24, URZ ;  /* 0x00000018172d7290 */ /* 0x000ff2000fffe0ff */
        /* <DEDUP_REMOVED lines=9> */
[----:B-1----:R-:W-:Y:S01]  /*6970*/  UIADD3 UR19, UPT, UPT, UR15, UR26, URZ ;  /* 0x0000001a0f137290 */ /* 0x002fe2000fffe0ff */
[----:B------:R-:W-:Y:S11]  /*6980*/  BRA.U UP3, `(.L_x_112) ;  /* 0xffffffed03987547 */ /* 0x000ff6000b83ffff */
[----:B------:R-:W-:-:S04]  /*6990*/  SHF.L.U32 R2, R10, 0x1f, RZ ;  /* 0x0000001f0a027819 */ /* 0x000fc800000006ff */
[----:B------:R-:W1:Y:S02]  /*69a0*/  SYNCS.PHASECHK.TRANS64.TRYWAIT P0, [UR42+0x1c0], R2 ;  /* 0x0001c002ff0075a7 */ /* 0x000e64000800112a */
[----:B-1----:R-:W-:Y:S05]  /*69b0*/  @!P0 BRA `(.L_x_113) ;  /* 0x0000004800a88947 */ /* 0x002fea0003800000 */
.L_x_246:
[----:B------:R-:W3:Y:S02]  /*69c0*/  SYNCS.PHASECHK.TRANS64.TRYWAIT P0, [UR42+0x1c8], R2 ;  /* 0x0001c802ff0075a7 */ /* 0x000ee4000800112a */
[----:B---3--:R-:W-:Y:S05]  /*69d0*/  @!P0 BRA `(.L_x_114) ;  /* 0x0000004800b88947 */ /* 0x008fea0003800000 */
.L_x_248:
[----:B------:R-:W3:Y:S02]  /*69e0*/  SYNCS.PHASECHK.TRANS64.TRYWAIT P0, [UR42+0x1d0], R2 ;  /* 0x0001d002ff0075a7 */ /* 0x000ee4000800112a */
[----:B---3--:R-:W-:Y:S05]  /*69f0*/  @!P0 BRA `(.L_x_115) ;  /* 0x0000004800c88947 */ /* 0x008fea0003800000 */
.L_x_250:
[----:B-1----:R-:W-:-:S07]  /*6a00*/  MOV R0, UR42 ;  /* 0x0000002a00007c02 */ /* 0x002fce0008000f00 */
.L_x_116:
[----:B-1----:R-:W-:-:S04]  /*6a10*/  SHF.L.U32 R2, R10, 0x1f, RZ ;  /* 0x0000001f0a027819 */ /* 0x002fc800000006ff */
[----:B------:R1:W3:Y:S03]  /*6a20*/  SYNCS.PHASECHK.TRANS64.TRYWAIT P0, [R0+URZ+0x1d8], R2 ;  /* 0x0001d802000075a7 */ /* 0x0002e600080011ff */
[----:B---3--:R-:W-:Y:S05]  /*6a30*/  @!P0 NANOSLEEP.SYNCS 0x989680 ;  /* 0x009896800000895d */ /* 0x008fea0003900000 */
[----:B------:R-:W3:Y:S02]  /*6a40*/  @!P0 SYNCS.PHASECHK.TRANS64 P0, [R0+URZ+0x1d8], R2 ;  /* 0x0001d802000085a7 */ /* 0x000ee400080010ff */
[----:B--23--:R-:W-:Y:S05]  /*6a50*/  @P0 EXIT ;  /* 0x000000000000094d */ /* 0x00cfea0003800000 */
[----:B------:R-:W-:Y:S05]  /*6a60*/  BRA `(.L_x_116) ;  /* 0xfffffffc00e87947 */ /* 0x000fea000383ffff */
.L_x_101:
[----:B------:R-:W-:-:S06]  /*6a70*/  UISETP.GE.AND UP0, UPT, UR18, 0x4, UPT ;  /* 0x000000041200788c */ /* 0x000fcc000bf06270 */
[----:B------:R-:W-:-:S13]  /*6a80*/  PLOP3.LUT P0, PT, PT, PT, UP0, 0x80, 0x8 ;  /* 0x000000000008781c */ /* 0x000fda0003f0f008 */
[----:B-1----:R-:W-:Y:S05]  /*6a90*/  @!P0 EXIT ;  /* 0x000000000000894d */ /* 0x002fea0003800000 */
[----:B------:R-:W1:Y:S08]  /*6aa0*/  S2UR UR4, SR_CgaCtaId ;  /* 0x00000000000479c3 */ /* 0x000e700000008800 */
[----:B------:R-:W-:Y:S01]  /*6ab0*/  BAR.SYNC.DEFER_BLOCKING 0x6, 0xa0 ;  /* 0x0182800000007b1d */ /* 0x000fe20000010000 */
[C---:B------:R-:W-:Y:S01]  /*6ac0*/  IMAD.SHL.U32 R44, R55.reuse, 0x10, RZ ;  /* 0x00000010372c7824 */ /* 0x040fe200078e00ff */
[----:B------:R-:W-:Y:S01]  /*6ad0*/  SHF.L.U32 R23, R55, 0x10, RZ ;  /* 0x0000001037177819 */ /* 0x000fe200000006ff */
[----:B------:R-:W-:-:S02]  /*6ae0*/  IMAD.SHL.U32 R0, R46, 0x200, RZ ;  /* 0x000002002e007824 */ /* 0x000fc400078e00ff */
[----:B------:R-:W-:Y:S02]  /*6af0*/  HFMA2 R51, -RZ, RZ, 0, 0 ;  /* 0x00000000ff337431 */ /* 0x000fe400000001ff */
[----:B------:R-:W-:Y:S01]  /*6b00*/  IMAD.SHL.U32 R4, R55, 0x2, RZ ;  /* 0x0000000237047824 */ /* 0x000fe200078e00ff */
[----:B------:R-:W-:Y:S01]  /*6b10*/  UMOV UR44, 0x400 ;  /* 0x00000400002c7882 */ /* 0x000fe20000000000 */
[----:B------:R-:W2:Y:S01]  /*6b20*/  LDC.64 R42, c[0x0][0x9b0] ;  /* 0x00026c00ff2a7b82 */ /* 0x000ea20000000a00 */
[C---:B------:R-:W-:Y:S01]  /*6b30*/  LOP3.LUT R54, R44.reuse, 0x5b0, RZ, 0xc0, !PT ;  /* 0x000005b02c367812 */ /* 0x040fe200078ec0ff */
[----:B------:R-:W-:Y:S01]  /*6b40*/  IMAD.MOV.U32 R53, RZ, RZ, 0x1 ;  /* 0x00000001ff357424 */ /* 0x000fe200078e00ff */
[----:B------:R-:W-:Y:S01]  /*6b50*/  LOP3.LUT R5, R44, 0x40, RZ, 0xc0, !PT ;  /* 0x000000402c057812 */ /* 0x000fe200078ec0ff */
[----:B------:R-:W-:Y:S01]  /*6b60*/  IMAD.MOV.U32 R22, RZ, RZ, RZ ;  /* 0x000000ffff167224 */ /* 0x000fe200078e00ff */
[----:B------:R-:W-:Y:S01]  /*6b70*/  LOP3.LUT R54, R54, 0x200, R0, 0xf8, !PT ;  /* 0x0000020036367812 */ /* 0x000fe200078ef800 */
[----:B------:R-:W-:Y:S01]  /*6b80*/  IMAD.SHL.U32 R0, R46, 0x200000, RZ ;  /* 0x002000002e007824 */ /* 0x000fe200078e00ff */
[----:B------:R-:W-:Y:S01]  /*6b90*/  LOP3.LUT R4, R5, 0x8, R4, 0xf8, !PT ;  /* 0x0000000805047812 */ /* 0x000fe200078ef804 */
[----:B------:R-:W3:Y:S01]  /*6ba0*/  LDC.64 R40, c[0x0][0x9a8] ;  /* 0x00026a00ff287b82 */ /* 0x000ee20000000a00 */
[----:B------:R-:W-:Y:S01]  /*6bb0*/  LOP3.LUT P0, RZ, R44, 0x40, RZ, 0xc0, !PT ;  /* 0x000000402cff7812 */ /* 0x000fe2000780c0ff */
[----:B------:R-:W-:Y:S01]  /*6bc0*/  IMAD.MOV.U32 R52, RZ, RZ, RZ ;  /* 0x000000ffff347224 */ /* 0x000fe200078e00ff */
[----:B------:R-:W-:Y:S01]  /*6bd0*/  LOP3.LUT R0, R0, 0x200000, RZ, 0xc0, !PT ;  /* 0x0020000000007812 */ /* 0x000fe200078ec0ff */
[----:B------:R-:W4:Y:S01]  /*6be0*/  LDCU UR57, c[0x0][0x370] ;  /* 0x00006e00ff3977ac */ /* 0x000f220008000800 */
[----:B------:R-:W-:-:S02]  /*6bf0*/  LOP3.LUT R54, R54, R4, RZ, 0xfc, !PT ;  /* 0x0000000436367212 */ /* 0x000fc400078efcff */
[----:B------:R-:W-:Y:S01]  /*6c00*/  LOP3.LUT R23, R0, 0x400000, R23, 0xf8, !PT ;  /* 0x0040000000177812 */ /* 0x000fe200078ef817 */
[----:B-1----:R-:W-:Y:S01]  /*6c10*/  ULEA UR44, UR4, UR44, 0x18 ;  /* 0x0000002c042c7291 */ /* 0x002fe2000f8ec0ff */
[----:B------:R-:W-:Y:S01]  /*6c20*/  P2R R0, PR, RZ, 0x1 ;  /* 0x00000001ff007803 */ /* 0x000fe20000000000 */
[----:B------:R-:W1:Y:S01]  /*6c30*/  LDCU.128 UR4, c[0x0][0xb80] ;  /* 0x00017000ff0477ac */ /* 0x000e620008000c00 */
[----:B------:R-:W-:Y:S01]  /*6c40*/  LOP3.LUT R55, R55, 0x60, RZ, 0xc0, !PT ;  /* 0x0000006037377812 */ /* 0x000fe200078ec0ff */
[----:B------:R-:W2:Y:S05]  /*6c50*/  LDCU.64 UR62, c[0x0][0x348] ;  /* 0x00006900ff3e77ac */ /* 0x000eaa0008000a00 */
[----:B------:R-:W4:Y:S01]  /*6c60*/  LDS R2, [UR44+0x240] ;  /* 0x0002402cff027984 */ /* 0x000f220008000800 */
[----:B------:R-:W2:Y:S01]  /*6c70*/  LDCU UR42, c[0x0][0xc0c] ;  /* 0x00018180ff2a77ac */ /* 0x000ea20008000800 */
[----:B------:R-:W2:Y:S01]  /*6c80*/  LDCU UR38, c[0x0][0xc30] ;  /* 0x00018600ff2677ac */ /* 0x000ea20008000800 */
[----:B------:R-:W2:Y:S01]  /*6c90*/  LDCU.64 UR50, c[0x0][0x988] ;  /* 0x00013100ff3277ac */ /* 0x000ea20008000a00 */
[----:B-1----:R-:W-:Y:S01]  /*6ca0*/  IMAD.U32 R59, RZ, RZ, UR4 ;  /* 0x00000004ff3b7e24 */ /* 0x002fe2000f8e00ff */
[----:B------:R-:W-:Y:S01]  /*6cb0*/  MOV R56, UR7 ;  /* 0x0000000700387c02 */ /* 0x000fe20008000f00 */
[----:B------:R-:W-:Y:S01]  /*6cc0*/  UIADD3 UR4, UPT, UPT, UR44, 0x300, URZ ;  /* 0x000003002c047890 */ /* 0x000fe2000fffe0ff */
[----:B------:R-:W-:Y:S01]  /*6cd0*/  IMAD.U32 R58, RZ, RZ, UR5 ;  /* 0x00000005ff3a7e24 */ /* 0x000fe2000f8e00ff */
[----:B------:R-:W1:Y:S01]  /*6ce0*/  LDCU.64 UR40, c[0x0][0xc28] ;  /* 0x00018500ff2877ac */ /* 0x000e620008000a00 */
[----:B------:R-:W-:-:S03]  /*6cf0*/  IMAD.U32 R57, RZ, RZ, UR6 ;  /* 0x00000006ff397e24 */ /* 0x000fc6000f8e00ff */
[----:B------:R-:W-:Y:S01]  /*6d00*/  IMAD.U32 R50, RZ, RZ, UR4 ;  /* 0x00000004ff327e24 */ /* 0x000fe2000f8e00ff */
[----:B------:R-:W1:Y:S01]  /*6d10*/  LDCU.64 UR60, c[0x0][0x990] ;  /* 0x00013200ff3c77ac */ /* 0x000e620008000a00 */
[----:B------:R-:W1:Y:S01]  /*6d20*/  LDCU.128 UR52, c[0x0][0xc10] ;  /* 0x00018200ff3477ac */ /* 0x000e620008000c00 */
[----:B------:R-:W1:Y:S01]  /*6d30*/  LDCU UR56, c[0x0][0x374] ;  /* 0x00006e80ff3877ac */ /* 0x000e620008000800 */
[----:B------:R-:W-:Y:S01]  /*6d40*/  UMOV UR49, URZ ;  /* 0x000000ff00317c82 */ /* 0x000fe20008000000 */
[----:B------:R-:W-:Y:S01]  /*6d50*/  UMOV UR47, URZ ;  /* 0x000000ff002f7c82 */ /* 0x000fe20008000000 */
[C---:B----4-:R-:W-:Y:S01]  /*6d60*/  VIADD R3, R2.reuse, 0x40 ;  /* 0x0000004002037836 */ /* 0x050fe20000000000 */
[----:B------:R-:W-:-:S04]  /*6d70*/  LOP3.LUT R2, R2, 0xffff, RZ, 0xc0, !PT ;  /* 0x0000ffff02027812 */ /* 0x000fc800078ec0ff */
[----:B------:R-:W-:-:S05]  /*6d80*/  LOP3.LUT R3, R3, 0xffff, RZ, 0xc0, !PT ;  /* 0x0000ffff03037812 */ /* 0x000fca00078ec0ff */
[----:B-123--:R4:W-:Y:S02]  /*6d90*/  STL.64 [R1], R2 ;  /* 0x0000000201007387 */ /* 0x00e9e40000100a00 */
.L_x_160:
[----:B----4-:R-:W-:Y:S04]  /*6da0*/  SHF.L.U32 R2, R51, 0x1f, RZ ;  /* 0x0000001f33027819 */ /* 0x010fe800000006ff */
[----:B-1----:R-:W1:Y:S02]  /*6db0*/  SYNCS.PHASECHK.TRANS64.TRYWAIT P0, [UR44+0x1f0], R2 ;  /* 0x0001f002ff0075a7 */ /* 0x002e64000800112c */
[----:B-1----:R-:W-:Y:S05]  /*6dc0*/  @!P0 BRA `(.L_x_117) ;  /* 0x0000004400ec8947 */ /* 0x002fea0003800000 */
.L_x_252:
[----:B-1----:R-:W-:Y:S01]  /*6dd0*/  LEA R2, R22, UR43, 0x2 ;  /* 0x0000002b16027c11 */ /* 0x002fe2000f8e10ff */
[----:B------:R-:W1:Y:S01]  /*6de0*/  LDS.128 R4, [UR44+0x230] ;  /* 0x0002302cff047984 */ /* 0x000e620008000c00 */
[----:B------:R-:W-:Y:S02]  /*6df0*/  UIADD3 UR4, UPT, UPT, UR44, 0x1f8, URZ ;  /* 0x000001f82c047890 */ /* 0x000fe4000fffe0ff */
[----:B------:R-:W-:Y:S01]  /*6e00*/  UISETP.GE.AND UP0, UPT, UR39, 0x1, UPT ;  /* 0x000000012700788c */ /* 0x000fe2000bf06270 */
[----:B------:R-:W-:Y:S01]  /*6e10*/  @!PT LDS RZ, [RZ] ;  /* 0x00000000fffff984 */ /* 0x000fe20000000800 */
[----:B------:R-:W-:Y:S01]  /*6e20*/  @!PT LDS RZ, [RZ] ;  /* 0x00000000fffff984 */ /* 0x000fe20000000800 */
[----:B------:R-:W-:Y:S01]  /*6e30*/  @!PT LDS RZ, [RZ] ;  /* 0x00000000fffff984 */ /* 0x000fe20000000800 */
[----:B------:R-:W-:Y:S01]  /*6e40*/  @!PT LDS RZ, [RZ] ;  /* 0x00000000fffff984 */ /* 0x000fe20000000800 */
[----:B------:R2:W-:Y:S06]  /*6e50*/  MEMBAR.ALL.CTA ;  /* 0x0000000000007992 */ /* 0x0005ec0000008000 */
[----:B--2---:R-:W2:Y:S01]  /*6e60*/  FENCE.VIEW.ASYNC.S ;  /* 0x00000000000073c6 */ /* 0x004ea20000000000 */
[----:B------:R-:W-:Y:S09]  /*6e70*/  UPRMT UR4, URZ, 0x654, UR4 ;  /* 0x00000654ff047896 */ /* 0x000ff20008000004 */
[----:B--2---:R-:W-:Y:S01]  /*6e80*/  SYNCS.ARRIVE.TRANS64.RED.A1T0 RZ, [UR4], RZ ;  /* 0x000000ffffff79a7 */ /* 0x004fe20008100404 */
[----:B------:R-:W5:Y:S01]  /*6e90*/  LDL R2, [R2] ;  /* 0x0000000002027983 */ /* 0x000f620000100800 */
[----:B-1----:R-:W-:Y:S11]  /*6ea0*/  LOP3.LUT P0, RZ, R6, 0x1, RZ, 0xc0, !PT ;  /* 0x0000000106ff7812 */ /* 0x002ff6000780c0ff */
[----:B------:R-:W-:Y:S02]  /*6eb0*/  @!UPT UIADD3 URZ, UPT, UPT, URZ, URZ, URZ ;  /* 0x000000fffffff290 */ /* 0x000fe4000fffe0ff */
[----:B------:R-:W-:Y:S01]  /*6ec0*/  VOTEU.ANY UP1, P0 ;  /* 0x0000000000ff7886 */ /* 0x000fe20000020100 */
[----:B------:R-:W-:Y:S01]  /*6ed0*/  PLOP3.LUT P0, PT, PT, PT, UP1, 0x80, 0x8 ;  /* 0x000000000008781c */ /* 0x000fe20003f0f018 */
[----:B------:R-:W-:Y:S11]  /*6ee0*/  UP2UR UR58, UPR, URZ, 0x2 ;  /* 0x00000002ff3a7883 */ /* 0x000ff60008000000 */
[----:B------:R-:W-:Y:S01]  /*6ef0*/  @!UPT UIADD3 URZ, UPT, UPT, URZ, URZ, URZ ;  /* 0x000000fffffff290 */ /* 0x000fe2000fffe0ff */
[----:B------:R-:W-:Y:S02]  /*6f00*/  @P0 MOV R3, R4 ;  /* 0x0000000400030202 */ /* 0x000fe40000000f00 */
[----:B------:R-:W-:Y:S02]  /*6f10*/  @P0 LOP3.LUT R0, R5, 0xffff, RZ, 0xc0, !PT ;  /* 0x0000ffff05000812 */ /* 0x000fe400078ec0ff */
[----:B------:R-:W-:Y:S02]  /*6f20*/  @P0 R2UR UR5, R3 ;  /* 0x00000000030502ca */ /* 0x000fe400000e0000 */
[----:B------:R-:W-:Y:S11]  /*6f30*/  @P0 R2UR UR4, R0 ;  /* 0x00000000000402ca */ /* 0x000ff600000e0000 */
[----:B------:R-:W-:Y:S02]  /*6f40*/  @UP1 UMOV UR37, UR5 ;  /* 0x0000000500251c82 */ /* 0x000fe40008000000 */
[----:B------:R-:W-:Y:S01]  /*6f50*/  @UP1 UMOV UR36, UR4 ;  /* 0x0000000400241c82 */ /* 0x000fe20008000000 */
[----:B------:R-:W-:Y:S05]  /*6f60*/  BRA.U !UP0, `(.L_x_118) ;  /* 0x0000000108cc7547 */ /* 0x000fea000b800000 */
[----:B------:R-:W1:Y:S01]  /*6f70*/  LDCU UR9, c[0x0][0xc20] ;  /* 0x00018400ff0977ac */ /* 0x000e620008000800 */
[----:B------:R-:W-:Y:S02]  /*6f80*/  UIMAD.WIDE.U32 UR4, UR56, UR55, URZ ;  /* 0x00000037380472a5 */ /* 0x000fe4000f8e00ff */
[----:B------:R-:W-:Y:S02]  /*6f90*/  UIMAD.WIDE.U32 UR6, UR57, UR52, URZ ;  /* 0x00000034390672a5 */ /* 0x000fe4000f8e00ff */
[----:B------:R-:W-:Y:S02]  /*6fa0*/  UIMAD.WIDE.U32 UR10, UR36, UR55, URZ ;  /* 0x00000037240a72a5 */ /* 0x000fe4000f8e00ff */
[----:B------:R-:W-:Y:S02]  /*6fb0*/  UISETP.NE.AND UP0, UPT, UR54, 0x1, UPT ;  /* 0x000000013600788c */ /* 0x000fe4000bf05270 */
[----:B------:R-:W-:Y:S02]  /*6fc0*/  UISETP.NE.AND UP1, UPT, UR42, 0x1, UPT ;  /* 0x000000012a00788c */ /* 0x000fe4000bf25270 */
[----:B------:R-:W-:Y:S02]  /*6fd0*/  UISETP.NE.AND UP2, UPT, UR39, 0x1, UPT ;  /* 0x000000012700788c */ /* 0x000fe4000bf45270 */
[----:B------:R-:W-:Y:S01]  /*6fe0*/  UIMAD.WIDE.U32 UR12, UR37, UR52, URZ ;  /* 0x00000034250c72a5 */ /* 0x000fe2000f8e00ff */
[----:B------:R-:W-:Y:S01]  /*6ff0*/  UMOV UR4, UR5 ;  /* 0x0000000500047c82 */ /* 0x000fe20008000000 */
[----:B------:R-:W-:Y:S01]  /*7000*/  UMOV UR6, UR11 ;  /* 0x0000000b00067c82 */ /* 0x000fe20008000000 */
[----:B-1----:R-:W-:Y:S03]  /*7010*/  USHF.R.U32.HI UR8, URZ, UR9, UR4 ;  /* 0x00000009ff087299 */ /* 0x002fe60008011604 */
[----:B------:R-:W-:Y:S02]  /*7020*/  UMOV UR4, UR7 ;  /* 0x0000000700047c82 */ /* 0x000fe40008000000 */
[----:B------:R-:W-:Y:S02]  /*7030*/  USHF.R.U32.HI UR5, URZ, UR53, UR4 ;  /* 0x00000035ff057299 */ /* 0x000fe40008011604 */
[----:B------:R-:W-:Y:S02]  /*7040*/  USEL UR4, UR56, UR8, !UP0 ;  /* 0x0000000838047287 */ /* 0x000fe4000c000000 */
[----:B------:R-:W-:Y:S02]  /*7050*/  USHF.R.U32.HI UR8, URZ, UR9, UR6 ;  /* 0x00000009ff087299 */ /* 0x000fe40008011606 */
[----:B------:R-:W-:Y:S02]  /*7060*/  UIMAD.WIDE.U32 UR6, UR4, UR40, URZ ;  /* 0x00000028040672a5 */ /* 0x000fe4000f8e00ff */
[----:B------:R-:W-:Y:S02]  /*7070*/  USEL UR9, UR57, UR5, !UP1 ;  /* 0x0000000539097287 */ /* 0x000fe4000c800000 */
[----:B------:R-:W-:Y:S02]  /*7080*/  USEL UR8, UR36, UR8, !UP0 ;  /* 0x0000000824087287 */ /* 0x000fe4000c000000 */
[----:B------:R-:W-:Y:S01]  /*7090*/  UIMAD.WIDE.U32 UR10, UR9, UR40, URZ ;  /* 0x00000028090a72a5 */ /* 0x000fe2000f8e00ff */
[----:B------:R-:W-:Y:S01]  /*70a0*/  UMOV UR6, UR7 ;  /* 0x0000000700067c82 */ /* 0x000fe20008000000 */
[----:B------:R-:W-:Y:S01]  /*70b0*/  UMOV UR5, UR13 ;  /* 0x0000000d00057c82 */ /* 0x000fe20008000000 */
[----:B------:R-:W-:Y:S02]  /*70c0*/  @UP2 USHF.R.U32.HI UR4, URZ, UR41, UR6 ;  /* 0x00000029ff042299 */ /* 0x000fe40008011606 */
[----:B------:R-:W-:Y:S02]  /*70d0*/  USHF.R.U32.HI UR5, URZ, UR53, UR5 ;  /* 0x00000035ff057299 */ /* 0x000fe40008011605 */
[----:B------:R-:W-:Y:S02]  /*70e0*/  UIMAD UR4, UR39, UR4, URZ ;  /* 0x00000004270472a4 */ /* 0x000fe4000f8e02ff */
[----:B------:R-:W-:Y:S02]  /*70f0*/  USEL UR5, UR37, UR5, !UP1 ;  /* 0x0000000525057287 */ /* 0x000fe4000c800000 */
[----:B------:R-:W-:Y:S01]  /*7100*/  UISETP.GE.AND UP0, UPT, UR8, UR4, UPT ;  /* 0x000000040800728c */ /* 0x000fe2000bf06270 */
[----:B------:R-:W-:Y:S01]  /*7110*/  UMOV UR6, UR11 ;  /* 0x0000000b00067c82 */ /* 0x000fe20008000000 */
[----:B------:R-:W-:Y:S02]  /*7120*/  UIMAD.WIDE.U32 UR10, UR8, UR40, URZ ;  /* 0x00000028080a72a5 */ /* 0x000fe4000f8e00ff */
[----:B------:R-:W-:Y:S04]  /*7130*/  @UP2 USHF.R.U32.HI UR9, URZ, UR41, UR6 ;  /* 0x00000029ff092299 */ /* 0x000fe80008011606 */
[----:B------:R-:W-:Y:S01]  /*7140*/  UIMAD UR6, UR39, UR9, URZ ;  /* 0x00000009270672a4 */ /* 0x000fe2000f8e02ff */
[----:B------:R-:W-:Y:S03]  /*7150*/  UMOV UR4, UR11 ;  /* 0x0000000b00047c82 */ /* 0x000fe60008000000 */
[----:B------:R-:W-:Y:S02]  /*7160*/  UISETP.GE.OR UP0, UPT, UR5, UR6, UP0 ;  /* 0x000000060500728c */ /* 0x000fe40008706670 */
[----:B------:R-:W-:Y:S02]  /*7170*/  USHF.R.U32.HI UR4, URZ, UR41, UR4 ;  /* 0x00000029ff047299 */ /* 0x000fe40008011604 */
[----:B------:R-:W-:Y:S02]  /*7180*/  UIMAD.WIDE.U32 UR6, UR5, UR40, URZ ;  /* 0x00000028050672a5 */ /* 0x000fe4000f8e00ff */
[----:B------:R-:W-:Y:S02]  /*7190*/  USEL UR11, UR8, UR4, !UP2 ;  /* 0x00000004080b7287 */ /* 0x000fe4000d000000 */
[----:B------:R-:W-:Y:S02]  /*71a0*/  UIADD3 UR6, UPT, UPT, -UR5, URZ, URZ ;  /* 0x000000ff05067290 */ /* 0x000fe4000fffe1ff */
[----:B------:R-:W-:Y:S02]  /*71b0*/  UIADD3 UR10, UPT, UPT, -UR11, URZ, URZ ;  /* 0x000000ff0b0a7290 */ /* 0x000fe4000fffe1ff */
[----:B------:R-:W-:Y:S02]  /*71c0*/  UIMAD UR6, UR42, UR6, UR37 ;  /* 0x000000062a0672a4 */ /* 0x000fe4000f8e0225 */
[----:B------:R-:W-:Y:S01]  /*71d0*/  UIMAD UR10, UR39, UR10, UR8 ;  /* 0x0000000a270a72a4 */ /* 0x000fe2000f8e0208 */
[----:B------:R-:W-:Y:S01]  /*71e0*/  @!UP0 UMOV UR4, UR7 ;  /* 0x0000000700048c82 */ /* 0x000fe20008000000 */
[----:B------:R-:W-:Y:S02]  /*71f0*/  UIADD3 UR7, UPT, UPT, -UR8, URZ, URZ ;  /* 0x000000ff08077290 */ /* 0x000fe4000fffe1ff */
[----:B------:R-:W-:Y:S04]  /*7200*/  @!UP0 USHF.R.U32.HI UR4, URZ, UR41, UR4 ;  /* 0x00000029ff048299 */ /* 0x000fe80008011604 */
[----:B------:R-:W-:Y:S04]  /*7210*/  @!UP0 USEL UR4, UR5, UR4, !UP2 ;  /* 0x0000000405048287 */ /* 0x000fe8000d000000 */
[----:B------:R-:W-:Y:S02]  /*7220*/  @!UP0 UIMAD UR9, UR9, UR10, UR4 ;  /* 0x0000000a090982a4 */ /* 0x000fe4000f8e0204 */
[----:B------:R-:W-:Y:S02]  /*7230*/  @!UP0 UIADD3 UR10, UPT, UPT, UR11, -UR4, URZ ;  /* 0x800000040b0a8290 */ /* 0x000fe4000fffe0ff */
[----:B------:R-:W-:Y:S02]  /*7240*/  UIMAD UR4, UR54, UR7, UR36 ;  /* 0x00000007360472a4 */ /* 0x000fe4000f8e0224 */
[----:B------:R-:W-:Y:S03]  /*7250*/  @!UP0 UIMAD UR8, UR10, UR39, UR5 ;  /* 0x000000270a0882a4 */ /* 0x000fe6000f8e0205 */
[----:B------:R-:W-:Y:S02]  /*7260*/  @!UP0 UMOV UR5, UR9 ;  /* 0x0000000900058c82 */ /* 0x000fe40008000000 */
[----:B------:R-:W-:Y:S02]  /*7270*/  UIMAD UR37, UR5, UR42, UR6 ;  /* 0x0000002a052572a4 */ /* 0x000fe4000f8e0206 */
[----:B------:R-:W-:Y:S11]  /*7280*/  UIMAD UR36, UR8, UR54, UR4 ;  /* 0x00000036082472a4 */ /* 0x000ff6000f8e0204 */
[----:B------:R-:W-:Y:S01]  /*7290*/  @!UPT UIADD3 URZ, UPT, UPT, URZ, URZ, URZ ;  /* 0x000000fffffff290 */ /* 0x000fe2000fffe0ff */
.L_x_118:
[----:B------:R-:W-:Y:S01]  /*72a0*/  UISETP.NE.AND UP0, UPT, UR38, 0x1, UPT ;  /* 0x000000012600788c */ /* 0x000fe2000bf05270 */
[----:B------:R-:W-:Y:S01]  /*72b0*/  @P0 SHF.R.U32.HI R4, RZ, 0x10, R5 ;  /* 0x00000010ff040819 */ /* 0x000fe20000011605 */
[----:B------:R-:W-:Y:S01]  /*72c0*/  USHF.L.U32 UR46, UR19, 0x7, URZ ;  /* 0x00000007132e7899 */ /* 0x000fe200080006ff */
[----:B------:R-:W-:Y:S02]  /*72d0*/  BSSY.RECONVERGENT B6, `(.L_x_119) ;  /* 0x0000034000067945 */ /* 0x000fe40003800200 */
[----:B------:R-:W-:Y:S02]  /*72e0*/  @P0 R2UR UR59, R4 ;  /* 0x00000000043b02ca */ /* 0x000fe400000e0000 */
[----:B------:R-:W-:Y:S04]  /*72f0*/  LOP3.LUT P0, RZ, R50, 0x90, RZ, 0xc0, !PT ;  /* 0x0000009032ff7812 */ /* 0x000fe8000780c0ff */
[----:B------:R-:W1:Y:S01]  /*7300*/  @!UP0 LDCU.128 UR12, c[0x0][0xc10] ;  /* 0x00018200ff0c87ac */ /* 0x000e620008000c00 */
[----:B------:R-:W2:Y:S01]  /*7310*/  @!UP0 LDCU UR5, c[0x0][0xc0c] ;  /* 0x00018180ff0587ac */ /* 0x000ea20008000800 */
[----:B------:R-:W3:Y:S01]  /*7320*/  @!UP0 LDCU UR10, c[0x0][0xc20] ;  /* 0x00018400ff0a87ac */ /* 0x000ee20008000800 */
[----:B-1----:R-:W-:Y:S02]  /*7330*/  UIMAD.WIDE.U32 UR8, UR37, UR12, URZ ;  /* 0x0000000c250872a5 */ /* 0x002fe4000f8e00ff */
[----:B------:R-:W-:Y:S02]  /*7340*/  UIMAD.WIDE.U32 UR6, UR36, UR15, URZ ;  /* 0x0000000f240672a5 */ /* 0x000fe4000f8e00ff */
[----:B------:R-:W-:Y:S03]  /*7350*/  @!UP0 UISETP.NE.AND UP1, UPT, UR14, 0x1, UPT ;  /* 0x000000010e00888c */ /* 0x000fe6000bf25270 */
[----:B------:R-:W-:Y:S01]  /*7360*/  @!UP0 UMOV UR4, UR9 ;  /* 0x0000000900048c82 */ /* 0x000fe20008000000 */
[----:B--2---:R-:W-:Y:S02]  /*7370*/  @!UP0 UISETP.NE.AND UP2, UPT, UR5, 0x1, UPT ;  /* 0x000000010500888c */ /* 0x004fe4000bf45270 */
[----:B------:R-:W-:Y:S01]  /*7380*/  @!UP0 USHF.R.U32.HI UR4, URZ, UR13, UR4 ;  /* 0x0000000dff048299 */ /* 0x000fe20008011604 */
[----:B------:R-:W-:Y:S02]  /*7390*/  @!UP0 UMOV UR6, UR7 ;  /* 0x0000000700068c82 */ /* 0x000fe40008000000 */
[----:B---3--:R-:W-:Y:S02]  /*73a0*/  @!UP0 USHF.R.U32.HI UR6, URZ, UR10, UR6 ;  /* 0x0000000aff068299 */ /* 0x008fe40008011606 */
[----:B------:R-:W-:Y:S02]  /*73b0*/  @!UP0 USEL UR7, UR37, UR4, !UP2 ;  /* 0x0000000425078287 */ /* 0x000fe4000d000000 */
[----:B------:R-:W-:Y:S04]  /*73c0*/  @!UP0 USEL UR6, UR36, UR6, !UP1 ;  /* 0x0000000624068287 */ /* 0x000fe8000c800000 */
[----:B------:R-:W-:Y:S02]  /*73d0*/  @!UP0 UIADD3 UR4, UPT, UPT, -UR7, UR6, URZ ;  /* 0x0000000607048290 */ /* 0x000fe4000fffe1ff */
[----:B------:R-:W-:Y:S02]  /*73e0*/  @!UP0 UIADD3 UR6, UPT, UPT, UR7, -UR6, URZ ;  /* 0x8000000607068290 */ /* 0x000fe4000fffe0ff */
[----:B------:R-:W-:Y:S02]  /*73f0*/  @!UP0 UIMAD UR37, UR4, UR5, UR37 ;  /* 0x00000005042582a4 */ /* 0x000fe4000f8e0225 */
[----:B------:R-:W-:Y:S01]  /*7400*/  @!UP0 UIMAD UR36, UR6, UR14, UR36 ;  /* 0x0000000e062482a4 */ /* 0x000fe2000f8e0224 */
[----:B------:R-:W-:Y:S11]  /*7410*/  @!P0 BRA `(.L_x_120) ;  /* 0x00000000007c8947 */ /* 0x000ff60003800000 */
[----:B------:R-:W1:Y:S01]  /*7420*/  LDCU.64 UR8, c[0x4][0x80] ;  /* 0x01001000ff0877ac */ /* 0x000e620008000a00 */
[----:B------:R-:W-:Y:S01]  /*7430*/  MOV R16, 0x0 ;  /* 0x0000000000107802 */ /* 0x000fe20000000f00 */
[----:B------:R-:W-:Y:S02]  /*7440*/  HFMA2 R12, -RZ, RZ, 0, 5.9604644775390625e-08 ;  /* 0x00000001ff0c7431 */ /* 0x000fe400000001ff */
[----:B------:R-:W-:Y:S01]  /*7450*/  IMAD.MOV.U32 R8, RZ, RZ, 0x70 ;  /* 0x00000070ff087424 */ /* 0x000fe200078e00ff */
[----:B------:R2:W3:Y:S01]  /*7460*/  LDC.64 R14, c[0x4][R16] ;  /* 0x01000000100e7b82 */ /* 0x0004e20000000a00 */
[----:B------:R-:W4:Y:S01]  /*7470*/  LDCU.64 UR6, c[0x4][0x88] ;  /* 0x01001100ff0677ac */ /* 0x000f220008000a00 */
[----:B------:R-:W-:Y:S01]  /*7480*/  IMAD.MOV.U32 R13, RZ, RZ, RZ ;  /* 0x000000ffff0d7224 */ /* 0x000fe200078e00ff */
[----:B------:R-:W2:Y:S01]  /*7490*/  LDCU.64 UR4, c[0x4][0x8] ;  /* 0x01000100ff0477ac */ /* 0x000ea20008000a00 */
[----:B-1----:R-:W-:Y:S01]  /*74a0*/  MOV R5, UR9 ;  /* 0x0000000900057c02 */ /* 0x002fe20008000f00 */
[----:B------:R-:W-:Y:S01]  /*74b0*/  IMAD.U32 R4, RZ, RZ, UR8 ;  /* 0x00000008ff047e24 */ /* 0x000fe2000f8e00ff */
[----:B----4-:R-:W-:Y:S01]  /*74c0*/  MOV R7, UR7 ;  /* 0x0000000700077c02 */ /* 0x010fe20008000f00 */
[----:B------:R-:W-:Y:S01]  /*74d0*/  IMAD.U32 R6, RZ, RZ, UR6 ;  /* 0x00000006ff067e24 */ /* 0x000fe2000f8e00ff */
[----:B--2---:R-:W-:Y:S01]  /*74e0*/  MOV R11, UR5 ;  /* 0x00000005000b7c02 */ /* 0x004fe20008000f00 */
[----:B------:R-:W-:Y:S02]  /*74f0*/  IMAD.U32 R10, RZ, RZ, UR4 ;  /* 0x00000004ff0a7e24 */ /* 0x000fe4000f8e00ff */
[----:B------:R-:W-:Y:S07]  /*7500*/  LEPC R20, `(.L_x_121) ;  /* 0x000000001014794e */ /* 0x000fee0000000000 */
[----:B---3-5:R-:W-:Y:S05]  /*7510*/  CALL.ABS.NOINC R14 ;  /* 0x000000000e007343 */ /* 0x028fea0003c00000 */
.L_x_121:
[----:B------:R-:W1:Y:S01]  /*7520*/  LDCU.64 UR8, c[0x4][0x80] ;  /* 0x01001000ff0877ac */ /* 0x000e620008000a00 */
[----:B------:R-:W2:Y:S01]  /*7530*/  LDC.64 R16, c[0x4][R16] ;  /* 0x0100000010107b82 */ /* 0x000ea20000000a00 */
[----:B------:R-:W-:Y:S02]  /*7540*/  HFMA2 R12, -RZ, RZ, 0, 5.9604644775390625e-08 ;  /* 0x00000001ff0c7431 */ /* 0x000fe400000001ff */
[----:B------:R-:W-:Y:S02]  /*7550*/  IMAD.MOV.U32 R8, RZ, RZ, 0x70 ;  /* 0x00000070ff087424 */ /* 0x000fe400078e00ff */
[----:B------:R-:W-:Y:S01]  /*7560*/  IMAD.MOV.U32 R13, RZ, RZ, RZ ;  /* 0x000000ffff0d7224 */ /* 0x000fe200078e00ff */
[----:B------:R-:W3:Y:S01]  /*7570*/  LDCU.64 UR6, c[0x4][0x88] ;  /* 0x01001100ff0677ac */ /* 0x000ee20008000a00 */
[----:B------:R-:W4:Y:S01]  /*7580*/  LDCU.64 UR4, c[0x4][0x8] ;  /* 0x01000100ff0477ac */ /* 0x000f220008000a00 */
[----:B-1----:R-:W-:Y:S02]  /*7590*/  MOV R4, UR8 ;  /* 0x0000000800047c02 */ /* 0x002fe40008000f00 */
[----:B------:R-:W-:Y:S02]  /*75a0*/  MOV R5, UR9 ;  /* 0x0000000900057c02 */ /* 0x000fe40008000f00 */
[----:B---3--:R-:W-:Y:S01]  /*75b0*/  MOV R7, UR7 ;  /* 0x0000000700077c02 */ /* 0x008fe20008000f00 */
[----:B------:R-:W-:Y:S01]  /*75c0*/  IMAD.U32 R6, RZ, RZ, UR6 ;  /* 0x00000006ff067e24 */ /* 0x000fe2000f8e00ff */
[----:B----4-:R-:W-:Y:S01]  /*75d0*/  MOV R11, UR5 ;  /* 0x00000005000b7c02 */ /* 0x010fe20008000f00 */
[----:B------:R-:W-:Y:S02]  /*75e0*/  IMAD.U32 R10, RZ, RZ, UR4 ;  /* 0x00000004ff0a7e24 */ /* 0x000fe4000f8e00ff */
[----:B------:R-:W-:Y:S07]  /*75f0*/  LEPC R20, `(.L_x_120) ;  /* 0x000000001014794e */ /* 0x000fee0000000000 */
[----:B--2---:R-:W-:Y:S05]  /*7600*/  CALL.ABS.NOINC R16 ;  /* 0x0000000010007343 */ /* 0x004fea0003c00000 */
.L_x_120:
[----:B------:R-:W-:Y:S05]  /*7610*/  BSYNC.RECONVERGENT B6 ;  /* 0x0000000000067941 */ /* 0x000fea0003800200 */
.L_x_119:
[----:B------:R-:W-:Y:S01]  /*7620*/  R2UR UR4, R49 ;  /* 0x00000000310472ca */ /* 0x000fe200000e0000 */
[----:B------:R-:W-:Y:S01]  /*7630*/  UISETP.NE.U32.AND UP0, UPT, UR60, URZ, UPT ;  /* 0x000000ff3c00728c */ /* 0x000fe2000bf05070 */
[----:B------:R-:W-:Y:S02]  /*7640*/  ISETP.NE.U32.AND P4, PT, R42, RZ, PT ;  /* 0x000000ff2a00720c */ /* 0x000fe40003f85070 */
[----:B------:R-:W-:Y:S01]  /*7650*/  ISETP.NE.U32.AND P2, PT, RZ, UR50, PT ;  /* 0x00000032ff007c0c */ /* 0x000fe2000bf45070 */
[----:B------:R-:W-:Y:S01]  /*7660*/  UISETP.NE.AND.EX UP1, UPT, UR61, URZ, UPT, UP0 ;  /* 0x000000ff3d00728c */ /* 0x000fe2000bf25300 */
[----:B------:R-:W-:Y:S01]  /*7670*/  ISETP.NE.AND.EX P4, PT, R43, RZ, PT, P4 ;  /* 0x000000ff2b00720c */ /* 0x000fe20003f85340 */
[----:B------:R-:W-:Y:S01]  /*7680*/  UPLOP3.LUT UP0, UPT, UPT, UPT, UPT, 0x40, 0x4 ;  /* 0x000000000004789c */ /* 0x000fe20003f0e870 */
[----:B------:R-:W-:Y:S05]  /*7690*/  ISETP.NE.AND.EX P2, PT, RZ, UR51, PT, P2 ;  /* 0x00000033ff007c0c */ /* 0x000fea000bf45320 */
[----:B------:R-:W-:Y:S06]  /*76a0*/  UISETP.NE.AND UP2, UPT, UR4, URZ, UPT ;  /* 0x000000ff0400728c */ /* 0x000fec000bf45270 */
[----:B------:R-:W-:Y:S05]  /*76b0*/  PLOP3.LUT P1, PT, PT, PT, UP2, 0x80, 0x8 ;  /* 0x000000000008781c */ /* 0x000fea0003f2f028 */
[----:B------:R-:W-:Y:S06]  /*76c0*/  @UP2 UPLOP3.LUT UP0, UPT, UPT, UPT, UP1, 0x80, 0x8 ;  /* 0x000000000008289c */ /* 0x000fec0003f0f010 */
[----:B------:R-:W-:Y:S01]  /*76d0*/  PLOP3.LUT P0, PT, PT, PT, UP0, 0x80, 0x8 ;  /* 0x000000000008781c */ /* 0x000fe20003f0f008 */
[----:B------:R-:W-:Y:S01]  /*76e0*/  @!UPT UIADD3 URZ, UPT, UPT, URZ, URZ, URZ ;  /* 0x000000fffffff290 */ /* 0x000fe2000fffe0ff */
[----:B------:R-:W-:Y:S11]  /*76f0*/  BRA.U !UP1, `(.L_x_122) ;  /* 0x00000001093c7547 */ /* 0x000ff6000b800000 */
[----:B------:R-:W-:Y:S01]  /*7700*/  UISETP.NE.U32.AND UP0, UPT, UR50, URZ, UPT ;  /* 0x000000ff3200728c */ /* 0x000fe2000bf05070 */
[----:B------:R-:W-:Y:S01]  /*7710*/  HFMA2 R0, -RZ, RZ, 0, 5.9604644775390625e-08 ;  /* 0x00000001ff007431 */ /* 0x000fe200000001ff */
[----:B------:R-:W1:Y:S01]  /*7720*/  LDCU.64 UR8, c[0x0][0x358] ;  /* 0x00006b00ff0877ac */ /* 0x000e620008000a00 */
[----:B------:R-:W-:Y:S01]  /*7730*/  IMAD.MOV.U32 R45, RZ, RZ, 0x1 ;  /* 0x00000001ff2d7424 */ /* 0x000fe200078e00ff */
[----:B------:R-:W-:Y:S06]  /*7740*/  UISETP.NE.AND.EX UP0, UPT, UR51, URZ, UPT, UP0 ;  /* 0x000000ff3300728c */ /* 0x000fec000bf05300 */
        /* <DEDUP_REMOVED lines=9> */
[----:B-12---:R-:W-:Y:S02]  /*77e0*/  @!P3 IMAD.U32 R27, RZ, RZ, UR4 ;  /* 0x00000004ff1bbe24 */ /* 0x006fe4000f8e00ff */
.L_x_122:
[----:B------:R-:W-:Y:S05]  /*77f0*/  @!P4 BRA `(.L_x_123) ;  /* 0x000000000024c947 */ /* 0x000fea0003800000 */
[----:B------:R-:W-:Y:S01]  /*7800*/  ISETP.NE.U32.AND P3, PT, R40, RZ, PT ;  /* 0x000000ff2800720c */ /* 0x000fe20003f65070 */
[----:B------:R-:W1:Y:S03]  /*7810*/  LDCU.64 UR4, c[0x0][0x358] ;  /* 0x00006b00ff0477ac */ /* 0x000e660008000a00 */
[----:B------:R-:W-:Y:S11]  /*7820*/  ISETP.NE.AND.EX P3, PT, R41, RZ, PT, P3 ;  /* 0x000000ff2900720c */ /* 0x000ff60003f65330 */
[----:B------:R-:W-:Y:S02]  /*7830*/  @!UPT UIADD3 URZ, UPT, UPT, URZ, URZ, URZ ;  /* 0x000000fffffff290 */ /* 0x000fe4000fffe0ff */
[----:B------:R-:W2:Y:S01]  /*7840*/  @P3 LDC.64 R4, c[0x0][0x9a8] ;  /* 0x00026a00ff043b82 */ /* 0x000ea20000000a00 */
[----:B------:R-:W-:Y:S04]  /*7850*/  @P3 IMAD R0, R42, UR48, RZ ;  /* 0x000000302a003c24 */ /* 0x000fe8000f8e02ff */
[----:B--2---:R-:W-:Y:S05]  /*7860*/  @P3 IMAD.WIDE R4, R0, 0x4, R4 ;  /* 0x0000000400043825 */ /* 0x004fea00078e0204 */
[----:B-1---5:R1:W5:Y:S02]  /*7870*/  @P3 LDG.E R24, desc[UR4][R4.64] ;  /* 0x0000000404183981 */ /* 0x022364000c1e1900 */
[----:B-1----:R-:W2:Y:S02]  /*7880*/  @!P3 LDC R24, c[0x0][0x9a0] ;  /* 0x00026800ff18bb82 */ /* 0x002ea40000000800 */
.L_x_123:
[----:B-----5:R-:W-:Y:S01]  /*7890*/  FSETP.NEU.AND P3, PT, R27, RZ, PT ;  /* 0x000000ff1b00720b */ /* 0x020fe20003f6d000 */
[----:B------:R-:W1:Y:S01]  /*78a0*/  LDCU.128 UR12, c[0x0][0xb90] ;  /* 0x00017200ff0c77ac */ /* 0x000e620008000c00 */
[----:B------:R-:W-:Y:S01]  /*78b0*/  SEL R3, RZ, 0xffffffff, P2 ;  /* 0xffffffffff037807 */ /* 0x000fe20001000000 */
[----:B------:R-:W-:Y:S01]  /*78c0*/  IMAD.SHL.U32 R67, R54, 0x2, RZ ;  /* 0x0000000236437824 */ /* 0x000fe200078e00ff */
[----:B------:R-:W-:Y:S01]  /*78d0*/  @P1 LOP3.LUT P2, RZ, R45, 0xff, RZ, 0xc0, !PT ;  /* 0x000000ff2dff1812 */ /* 0x000fe2000784c0ff */
[----:B------:R-:W-:Y:S01]  /*78e0*/  BSSY B1, `(.L_x_124) ;  /* 0x0000052000017945 */ /* 0x000fe20003800000 */
[----:B------:R-:W-:Y:S01]  /*78f0*/  @P1 SEL R0, RZ, 0xffffffff, P3 ;  /* 0xffffffffff001807 */ /* 0x000fe20001800000 */
[----:B------:R-:W-:Y:S01]  /*7900*/  IMAD.MOV.U32 R69, RZ, RZ, 0x1 ;  /* 0x00000001ff457424 */ /* 0x000fe200078e00ff */
[----:B------:R-:W-:Y:S01]  /*7910*/  LOP3.LUT R53, R53, 0x1, RZ, 0x3c, !PT ;  /* 0x0000000135357812 */ /* 0x000fe200078e3cff */
[----:B------:R-:W3:Y:S01]  /*7920*/  LDCU UR11, c[0x0][0xba0] ;  /* 0x00017400ff0b77ac */ /* 0x000ee20008000800 */
[----:B------:R-:W-:Y:S01]  /*7930*/  @P0 SEL R0, R3, R0, !P2 ;  /* 0x0000000003000207 */ /* 0x000fe20005000000 */
[----:B------:R-:W-:Y:S01]  /*7940*/  IMAD.IADD R25, R23, 0x1, R2 ;  /* 0x0000000117197824 */ /* 0x000fe200078e0202 */
[----:B------:R-:W-:Y:S01]  /*7950*/  LEA R64, R22, UR44, 0x3 ;  /* 0x0000002c16407c11 */ /* 0x000fe2000f8e18ff */
[----:B------:R-:W-:Y:S01]  /*7960*/  USHF.L.U32 UR8, UR45, 0x6, URZ ;  /* 0x000000062d087899 */ /* 0x000fe200080006ff */
[----:B------:R-:W-:Y:S01]  /*7970*/  @P1 LOP3.LUT R0, R0, 0x1, RZ, 0xc0, !PT ;  /* 0x0000000100001812 */ /* 0x000fe200078ec0ff */
[----:B------:R-:W-:Y:S01]  /*7980*/  IMAD.MOV.U32 R26, RZ, RZ, RZ ;  /* 0x000000ffff1a7224 */ /* 0x000fe200078e00ff */
[----:B------:R-:W-:Y:S02]  /*7990*/  R2UR UR4, R58 ;  /* 0x000000003a0472ca */ /* 0x000fe400000e0000 */
[----:B------:R-:W-:Y:S02]  /*79a0*/  CS2R R38, SRZ ;  /* 0x0000000000267805 */ /* 0x000fe4000001ff00 */
[----:B------:R-:W-:Y:S01]  /*79b0*/  ISETP.NE.U32.OR P6, PT, R0, 0x1, !P1 ;  /* 0x000000010000780c */ /* 0x000fe20004fc5470 */
[----:B------:R-:W-:Y:S01]  /*79c0*/  IMAD.U32 R63, RZ, RZ, UR8 ;  /* 0x00000008ff3f7e24 */ /* 0x000fe2000f8e00ff */
[----:B------:R-:W-:Y:S02]  /*79d0*/  R2UR UR6, R57 ;  /* 0x00000000390672ca */ /* 0x000fe400000e0000 */
[----:B------:R-:W-:Y:S02]  /*79e0*/  CS2R R36, SRZ ;  /* 0x0000000000247805 */ /* 0x000fe4000001ff00 */
[----:B------:R-:W-:Y:S02]  /*79f0*/  R2UR UR10, R59 ;  /* 0x000000003b0a72ca */ /* 0x000fe400000e0000 */
[----:B------:R-:W-:Y:S02]  /*7a00*/  CS2R R30, SRZ ;  /* 0x00000000001e7805 */ /* 0x000fe4000001ff00 */
[----:B------:R-:W-:Y:S02]  /*7a10*/  R2UR UR9, R56 ;  /* 0x00000000380972ca */ /* 0x000fe400000e0000 */
[----:B------:R-:W-:Y:S02]  /*7a20*/  CS2R R28, SRZ ;  /* 0x00000000001c7805 */ /* 0x000fe4000001ff00 */
[----:B------:R-:W-:Y:S01]  /*7a30*/  PLOP3.LUT P2, PT, PT, PT, UP1, 0x80, 0x8 ;  /* 0x000000000008781c */ /* 0x000fe20003f4f018 */
[----:B------:R-:W-:Y:S01]  /*7a40*/  VIADD R68, R67, UR44 ;  /* 0x0000002c43447c36 */ /* 0x000fe20008000000 */
[----:B------:R-:W-:Y:S01]  /*7a50*/  LOP3.LUT P4, R65, R45, 0xff, RZ, 0xc0, !PT ;  /* 0x000000ff2d417812 */ /* 0x000fe2000788c0ff */
[----:B------:R-:W-:Y:S01]  /*7a60*/  UIMAD.WIDE.U32 UR4, UR8, UR4, URZ ;  /* 0x00000004080472a5 */ /* 0x000fe2000f8e00ff */
[----:B------:R-:W-:Y:S02]  /*7a70*/  SEL R4, RZ, 0xffffffff, P3 ;  /* 0xffffffffff047807 */ /* 0x000fe40001800000 */
[----:B------:R-:W-:Y:S01]  /*7a80*/  @P6 SHF.L.U32 R0, R53, 0x1f, RZ ;  /* 0x0000001f35006819 */ /* 0x000fe200000006ff */
[----:B------:R-:W-:Y:S01]  /*7a90*/  USHF.R.U32.HI UR5, URZ, UR6, UR5 ;  /* 0x00000006ff057299 */ /* 0x000fe20008011605 */
[----:B------:R-:W-:Y:S01]  /*7aa0*/  P2R R66, PR, RZ, 0x40 ;  /* 0x00000040ff427803 */ /* 0x000fe20000000000 */
[----:B------:R-:W-:Y:S01]  /*7ab0*/  UISETP.NE.AND UP0, UPT, UR10, 0x1, UPT ;  /* 0x000000010a00788c */ /* 0x000fe2000bf05270 */
[----:B------:R4:W2:Y:S03]  /*7ac0*/  @P6 SYNCS.PHASECHK.TRANS64.TRYWAIT P1, [UR44+0x1a0], R0 ;  /* 0x0001a000ff0065a7 */ /* 0x0008a6000802112c */
[----:B------:R-:W-:Y:S01]  /*7ad0*/  USEL UR5, UR8, UR5, !UP0 ;  /* 0x0000000508057287 */ /* 0x000fe2000c000000 */
[----:B------:R-:W-:Y:S01]  /*7ae0*/  @P2 SEL R4, R3, R4, !P4 ;  /* 0x0000000403042207 */ /* 0x000fe20006000000 */
[----:B------:R-:W-:Y:S03]  /*7af0*/  UISETP.NE.AND UP0, UPT, UR9, 0x1, UPT ;  /* 0x000000010900788c */ /* 0x000fe6000bf05270 */
[----:B------:R-:W-:Y:S01]  /*7b00*/  LOP3.LUT R4, R4, 0x1, RZ, 0xc0, !PT ;  /* 0x0000000104047812 */ /* 0x000fe200078ec0ff */
[----:B------:R-:W-:Y:S02]  /*7b10*/  IMAD R6, RZ, RZ, -UR5 ;  /* 0x80000005ff067e24 */ /* 0x000fe4000f8e02ff */
[----:B------:R-:W-:Y:S01]  /*7b20*/  IMAD.U32 R62, RZ, RZ, UR5 ;  /* 0x00000005ff3e7e24 */ /* 0x000fe2000f8e00ff */
[----:B------:R-:W-:Y:S01]  /*7b30*/  ISETP.NE.U32.AND P5, PT, R4, 0x1, PT ;  /* 0x000000010400780c */ /* 0x000fe20003fa5070 */
[----:B------:R-:W-:Y:S03]  /*7b40*/  IMAD R63, R6, UR10, R63 ;  /* 0x0000000a063f7c24 */ /* 0x000fe6000f8e023f */
[----:B------:R-:W-:Y:S02]  /*7b50*/  P2R R70, PR, RZ, 0x20 ;  /* 0x00000020ff467803 */ /* 0x000fe40000000000 */
[----:B----4-:R-:W-:Y:S04]  /*7b60*/  SHF.L.U32 R0, R52, 0x1f, RZ ;  /* 0x0000001f34007819 */ /* 0x010fe800000006ff */
[----:B------:R4:W4:Y:S01]  /*7b70*/  SYNCS.PHASECHK.TRANS64.TRYWAIT P0, [R64+URZ+0x200], R0 ;  /* 0x00020000400075a7 */ /* 0x00092200080011ff */
[----:B-1----:R-:W-:Y:S07]  /*7b80*/  UIMAD.WIDE.U32 UR6, UR5, UR12, URZ ;  /* 0x0000000c050672a5 */ /* 0x002fee000f8e00ff */
[----:B------:R-:W-:Y:S02]  /*7b90*/  UMOV UR4, UR7 ;  /* 0x0000000700047c82 */ /* 0x000fe40008000000 */
[----:B------:R-:W-:Y:S04]  /*7ba0*/  USHF.R.U32.HI UR4, URZ, UR13, UR4 ;  /* 0x0000000dff047299 */ /* 0x000fe80008011604 */
[----:B------:R-:W-:Y:S02]  /*7bb0*/  USEL UR4, UR5, UR4, !UP0 ;  /* 0x0000000405047287 */ /* 0x000fe4000c000000 */
[----:B------:R-:W-:Y:S02]  /*7bc0*/  UISETP.NE.AND UP0, UPT, UR14, 0x1, UPT ;  /* 0x000000010e00788c */ /* 0x000fe4000bf05270 */
[----:B------:R-:W-:Y:S02]  /*7bd0*/  UIMAD.WIDE.U32 UR6, UR4, UR15, URZ ;  /* 0x0000000f040672a5 */ /* 0x000fe4000f8e00ff */
[----:B------:R-:W-:Y:S02]  /*7be0*/  IMAD.U32 R61, RZ, RZ, UR4 ;  /* 0x00000004ff3d7e24 */ /* 0x000fe4000f8e00ff */
[----:B------:R-:W-:Y:S01]  /*7bf0*/  IMAD R5, RZ, RZ, -UR4 ;  /* 0x80000004ff057e24 */ /* 0x000fe2000f8e02ff */
[----:B------:R-:W-:Y:S01]  /*7c00*/  PLOP3.LUT P2, PT, PT, PT, UP0, 0x80, 0x8 ;  /* 0x000000000008781c */ /* 0x000fe20003f4f008 */
[----:B------:R-:W-:Y:S01]  /*7c10*/  IMAD.U32 R60, RZ, RZ, UR4 ;  /* 0x00000004ff3c7e24 */ /* 0x000fe2000f8e00ff */
[----:B------:R-:W-:Y:S01]  /*7c20*/  UMOV UR6, UR7 ;  /* 0x0000000700067c82 */ /* 0x000fe20008000000 */
[----:B------:R-:W-:Y:S01]  /*7c30*/  IMAD R62, R5, UR9, R62 ;  /* 0x00000009053e7c24 */ /* 0x000fe2000f8e023e */
[----:B---3--:R-:W-:Y:S06]  /*7c40*/  USHF.R.U32.HI UR6, URZ, UR11, UR6 ;  /* 0x0000000bff067299 */ /* 0x008fec0008011606 */
[----:B------:R-:W-:Y:S05]  /*7c50*/  SEL R61, R61, UR6, !P2 ;  /* 0x000000063d3d7c07 */ /* 0x000fea000d000000 */
[----:B------:R-:W-:Y:S04]  /*7c60*/  IMAD.MOV R3, RZ, RZ, -R61 ;  /* 0x000000ffff037224 */ /* 0x000fe800078e0a3d */
[----:B------:R-:W-:Y:S01]  /*7c70*/  IMAD R60, R3, UR14, R60 ;  /* 0x0000000e033c7c24 */ /* 0x000fe2000f8e023c */
[----:B--2---:R-:W-:Y:S01]  /*7c80*/  @P6 SEL R69, RZ, 0x1, !P1 ;  /* 0x00000001ff456807 */ /* 0x004fe20004800000 */
[----:B------:R-:W-:Y:S06]  /*7c90*/  @!P6 BRA `(.L_x_125) ;  /* 0x000000000058e947 */ /* 0x000fec0003800000 */
[----:B------:R-:W-:Y:S01]  /*7ca0*/  VIADD R2, R68, 0x300 ;  /* 0x0000030044027836 */ /* 0x000fe20000000000 */
[----:B------:R-:W-:Y:S01]  /*7cb0*/  LOP3.LUT P6, RZ, R44, 0x40, RZ, 0xc0, !PT ;  /* 0x000000402cff7812 */ /* 0x000fe200078cc0ff */
[----:B------:R-:W-:Y:S01]  /*7cc0*/  BSSY B0, `(.L_x_126) ;  /* 0x000000e000007945 */ /* 0x000fe20003800000 */
[----:B------:R-:W-:Y:S01]  /*7cd0*/  ISETP.NE.AND P2, PT, R69, RZ, PT ;  /* 0x000000ff4500720c */ /* 0x000fe20003f45270 */
[----:B------:R-:W-:Y:S01]  /*7ce0*/  @P5 VIADD R4, R68, 0x310 ;  /* 0x0000031044045836 */ /* 0x000fe20000000000 */
[----:B------:R-:W-:Y:S01]  /*7cf0*/  PLOP3.LUT P1, PT, PT, PT, PT, 0x8, 0x80 ;  /* 0x000000000080781c */ /* 0x000fe20003f2e170 */
[----:B------:R-:W-:Y:S01]  /*7d00*/  IMAD.MOV.U32 R39, RZ, RZ, RZ ;  /* 0x000000ffff277224 */ /* 0x000fe200078e00ff */
[----:B------:R-:W-:Y:S02]  /*7d10*/  @P5 PLOP3.LUT P1, PT, P6, PT, PT, 0x80, 0x8 ;  /* 0x000000000008581c */ /* 0x000fe4000372f070 */
[----:B------:R-:W-:Y:S02]  /*7d20*/  CS2R R36, SRZ ;  /* 0x0000000000247805 */ /* 0x000fe4000001ff00 */
[----:B------:R-:W-:Y:S02]  /*7d30*/  CS2R R30, SRZ ;  /* 0x00000000001e7805 */ /* 0x000fe4000001ff00 */
[----:B------:R-:W-:Y:S07]  /*7d40*/  CS2R R28, SRZ ;  /* 0x00000000001c7805 */ /* 0x000fee000001ff00 */
[----:B------:R-:W-:Y:S01]  /*7d50*/  @P1 VIADD R4, R2, 0xfffffff0 ;  /* 0xfffffff002041836 */ /* 0x000fe20000000000 */
[----:B------:R-:W-:Y:S06]  /*7d60*/  @P2 BRA `(.L_x_127) ;  /* 0x00000000000c2947 */ /* 0x000fec0003800000 */
[----:B------:R-:W-:Y:S04]  /*7d70*/  SHF.L.U32 R3, R53, 0x1f, RZ ;  /* 0x0000001f35037819 */ /* 0x000fe800000006ff */
[----:B------:R-:W1:Y:S02]  /*7d80*/  SYNCS.PHASECHK.TRANS64.TRYWAIT P1, [UR44+0x1a0], R3 ;  /* 0x0001a003ff0075a7 */ /* 0x000e64000802112c */
[----:B-1----:R-:W-:Y:S05]  /*7d90*/  @!P1 BRA `(.L_x_128) ;  /* 0x0000003800109947 */ /* 0x002fea0003800000 */
.L_x_127:
[----:B------:R-:W-:Y:S05]  /*7da0*/  BSYNC B0 ;  /* 0x0000000000007941 */ /* 0x000fea0003800000 */
.L_x_126:
[----:B------:R-:W-:Y:S01]  /*7db0*/  ISETP.NE.AND P1, PT, R70, RZ, PT ;  /* 0x000000ff4600720c */ /* 0x000fe20003f25270 */
[----:B------:R-:W-:Y:S11]  /*7dc0*/  HFMA2 R26, -RZ, RZ, 0, 5.9604644775390625e-08 ;  /* 0x00000001ff1a7431 */ /* 0x000ff600000001ff */
[----:B------:R-:W-:Y:S01]  /*7dd0*/  @!UPT UIADD3 URZ, UPT, UPT, URZ, URZ, URZ ;  /* 0x000000fffffff290 */ /* 0x000fe2000fffe0ff */
[----:B------:R2:W3:Y:S04]  /*7de0*/  @P1 LDS.128 R36, [R4] ;  /* 0x0000000004241984 */ /* 0x0004e80000000c00 */
[----:B------:R2:W1:Y:S02]  /*7df0*/  @P1 LDS.128 R28, [R67+UR44+0x300] ;  /* 0x0003002c431c1984 */ /* 0x0004640008000c00 */
.L_x_125:
[----:B------:R-:W-:Y:S05]  /*7e00*/  BSYNC B1 ;  /* 0x0000000000017941 */ /* 0x000fea0003800000 */
.L_x_124:
[----:B-1----:R-:W-:Y:S04]  /*7e10*/  SHF.R.U32.HI R2, RZ, 0x15, R25 ;  /* 0x00000015ff027819 */ /* 0x002fe80000011619 */
[----:B------:R-:W-:Y:S01]  /*7e20*/  LOP3.LUT P1, RZ, R2, 0x3, R46, 0x48, !PT ;  /* 0x0000000302ff7812 */ /* 0x000fe2000782482e */
[----:B------:R-:W-:Y:S01]  /*7e30*/  @!UPT UIADD3 URZ, UPT, UPT, URZ, URZ, URZ ;  /* 0x000000fffffff290 */ /* 0x000fe2000fffe0ff */
[----:B----4-:R-:W-:Y:S11]  /*7e40*/  @P0 BRA `(.L_x_129) ;  /* 0x0000000000080947 */ /* 0x010ff60003800000 */
[----:B------:R-:W1:Y:S02]  /*7e50*/  SYNCS.PHASECHK.TRANS64.TRYWAIT P0, [R64+URZ+0x200], R0 ;  /* 0x00020000400075a7 */ /* 0x000e6400080011ff */
[----:B-1----:R-:W-:Y:S05]  /*7e60*/  @!P0 BRA `(.L_x_130) ;  /* 0x0000003400f48947 */ /* 0x002fea0003800000 */
.L_x_129:
[----:B------:R-:W-:Y:S05]  /*7e70*/  @!P1 BRA `(.L_x_131) ;  /* 0x0000000000409947 */ /* 0x000fea0003800000 */
[----:B------:R-:W4:Y:S01]  /*7e80*/  LDCU.64 UR8, c[0x4][0x70] ;  /* 0x01000e00ff0877ac */ /* 0x000f220008000a00 */
[----:B------:R-:W-:Y:S01]  /*7e90*/  MOV R3, 0x0 ;  /* 0x0000000000037802 */ /* 0x000fe20000000f00 */
[----:B------:R-:W-:Y:S02]  /*7ea0*/  HFMA2 R12, -RZ, RZ, 0, 5.9604644775390625e-08 ;  /* 0x00000001ff0c7431 */ /* 0x000fe400000001ff */
[----:B------:R-:W-:Y:S02]  /*7eb0*/  IMAD.MOV.U32 R8, RZ, RZ, 0x192 ;  /* 0x00000192ff087424 */ /* 0x000fe400078e00ff */
[----:B------:R-:W-:Y:S01]  /*7ec0*/  IMAD.MOV.U32 R13, RZ, RZ, RZ ;  /* 0x000000ffff0d7224 */ /* 0x000fe200078e00ff */
[----:B------:R-:W5:Y:S01]  /*7ed0*/  LDCU.64 UR6, c[0x4][0x78] ;  /* 0x01000f00ff0677ac */ /* 0x000f620008000a00 */
[----:B------:R-:W1:Y:S01]  /*7ee0*/  LDC.64 R2, c[0x4][R3] ;  /* 0x0100000003027b82 */ /* 0x000e620000000a00 */
[----:B------:R-:W3:Y:S01]  /*7ef0*/  LDCU.64 UR4, c[0x4][0x10] ;  /* 0x01000200ff0477ac */ /* 0x000ee20008000a00 */
[----:B----4-:R-:W-:Y:S01]  /*7f00*/  MOV R5, UR9 ;  /* 0x0000000900057c02 */ /* 0x010fe20008000f00 */
[----:B--2---:R-:W-:Y:S01]  /*7f10*/  IMAD.U32 R4, RZ, RZ, UR8 ;  /* 0x00000008ff047e24 */ /* 0x004fe2000f8e00ff */
[----:B-----5:R-:W-:Y:S01]  /*7f20*/  MOV R7, UR7 ;  /* 0x0000000700077c02 */ /* 0x020fe20008000f00 */
[----:B------:R-:W-:Y:S01]  /*7f30*/  IMAD.U32 R6, RZ, RZ, UR6 ;  /* 0x00000006ff067e24 */ /* 0x000fe2000f8e00ff */
[----:B---3--:R-:W-:Y:S01]  /*7f40*/  MOV R11, UR5 ;  /* 0x00000005000b7c02 */ /* 0x008fe20008000f00 */
[----:B------:R-:W-:Y:S02]  /*7f50*/  IMAD.U32 R10, RZ, RZ, UR4 ;  /* 0x00000004ff0a7e24 */ /* 0x000fe4000f8e00ff */
[----:B------:R-:W-:Y:S07]  /*7f60*/  LEPC R20, `(.L_x_131) ;  /* 0x000000001014794e */ /* 0x000fee0000000000 */
[----:B-1----:R-:W-:Y:S05]  /*7f70*/  CALL.ABS.NOINC R2 ;  /* 0x0000000002007343 */ /* 0x002fea0003c00000 */
.L_x_131:
[----:B------:R-:W-:Y:S05]  /*7f80*/  WARPSYNC.ALL ;  /* 0x0000000000007948 */ /* 0x000fea0003800000 */
[----:B------:R-:W-:Y:S01]  /*7f90*/  R2UR UR4, R25 ;  /* 0x00000000190472ca */ /* 0x000fe200000e0000 */
[--C-:B------:R-:W-:Y:S01]  /*7fa0*/  HADD2.F32 R3, -RZ, R28.reuse.H0_H0 ;  /* 0x2000001cff037230 */ /* 0x100fe20000004100 */
[----:B------:R-:W-:Y:S01]  /*7fb0*/  MOV R72, 0x10 ;  /* 0x0000001000487802 */ /* 0x000fe20000000f00 */
[--C-:B------:R-:W-:Y:S01]  /*7fc0*/  HADD2.F32 R20, -RZ, R29.reuse.H0_H0 ;  /* 0x2000001dff147230 */ /* 0x100fe20000004100 */
[----:B------:R-:W-:Y:S01]  /*7fd0*/  LOP3.LUT P6, RZ, R44, 0x40, RZ, 0xc0, !PT ;  /* 0x000000402cff7812 */ /* 0x000fe200078cc0ff */
[----:B------:R-:W-:Y:S01]  /*7fe0*/  BSSY.RECONVERGENT B0, `(.L_x_132) ;  /* 0x0000058000007945 */ /* 0x000fe20003800200 */
[----:B------:R-:W-:Y:S02]  /*7ff0*/  ISETP.NE.AND P0, PT, R55, RZ, PT ;  /* 0x000000ff3700720c */ /* 0x000fe40003f05270 */
[----:B------:R-:W-:Y:S04]  /*8000*/  SEL R72, R72, 0xfffffff0, !P6 ;  /* 0xfffffff048487807 */ /* 0x000fe80007000000 */
[----:B------:R-:W-:Y:S01]  /*8010*/  IADD3 R68, PT, PT, R68, R72, RZ ;  /* 0x0000004844447210 */ /* 0x000fe20007ffe0ff */
[----:B--2---:R-:W1:Y:S02]  /*8020*/  LDTM.x16 R4, tmem[UR4] ;  /* 0x00000004000479ee */ /* 0x004e640008240000 */
[C---:B-1----:R-:W-:Y:S01]  /*8030*/  FMUL R0, R24.reuse, R4 ;  /* 0x0000000418007220 */ /* 0x042fe20000400000 */
[----:B------:R-:W-:Y:S02]  /*8040*/  HADD2.F32 R4, -RZ, R28.H1_H1 ;  /* 0x3000001cff047230 */ /* 0x000fe40000004100 */
[C---:B------:R-:W-:Y:S01]  /*8050*/  FMUL R2, R24.reuse, R5 ;  /* 0x0000000518027220 */ /* 0x040fe20000400000 */
[C---:B------:R-:W-:Y:S01]  /*8060*/  FMUL R5, R24.reuse, R9 ;  /* 0x0000000918057220 */ /* 0x040fe20000400000 */
[C---:B------:R-:W-:Y:S01]  /*8070*/  FFMA R0, R27.reuse, R3, R0 ;  /* 0x000000031b007223 */ /* 0x040fe20000000000 */
[C---:B------:R-:W-:Y:S01]  /*8080*/  FMUL R9, R24.reuse, R13 ;  /* 0x0000000d18097220 */ /* 0x040fe20000400000 */
[C---:B------:R-:W-:Y:S01]  /*8090*/  FFMA R2, R27.reuse, R4, R2 ;  /* 0x000000041b027223 */ /* 0x040fe20000000002 */
[C---:B------:R-:W-:Y:S01]  /*80a0*/  FMUL R4, R24.reuse, R8 ;  /* 0x0000000818047220 */ /* 0x040fe20000400000 */
[C---:B------:R-:W-:Y:S01]  /*80b0*/  FMUL R8, R24.reuse, R12 ;  /* 0x0000000c18087220 */ /* 0x040fe20000400000 */
[C---:B------:R-:W-:Y:S01]  /*80c0*/  FMUL R12, R24.reuse, R16 ;  /* 0x00000010180c7220 */ /* 0x040fe20000400000 */
[C---:B------:R-:W-:Y:S01]  /*80d0*/  FMUL R3, R24.reuse, R6 ;  /* 0x0000000618037220 */ /* 0x040fe20000400000 */
[----:B------:R-:W-:Y:S01]  /*80e0*/  FMUL R13, R24, R17 ;  /* 0x00000011180d7220 */ /* 0x000fe20000400000 */
[----:B------:R-:W-:Y:S01]  /*80f0*/  HADD2.F32 R16, -RZ, R29.H1_H1 ;  /* 0x3000001dff107230 */ /* 0x000fe20000004100 */
[----:B------:R-:W-:Y:S01]  /*8100*/  F2FP.F16.F32.PACK_AB R32, R2, R0 ;  /* 0x000000000220723e */ /* 0x000fe200000000ff */
[C---:B------:R-:W-:Y:S01]  /*8110*/  FMUL R7, R24.reuse, R7 ;  /* 0x0000000718077220 */ /* 0x040fe20000400000 */
[--C-:B------:R-:W-:Y:S02]  /*8120*/  HADD2.F32 R17, -RZ, R30.reuse.H0_H0 ;  /* 0x2000001eff117230 */ /* 0x100fe40000004100 */
[C---:B------:R-:W-:Y:S01]  /*8130*/  FFMA R3, R27.reuse, R20, R3 ;  /* 0x000000141b037223 */ /* 0x040fe20000000003 */
[----:B------:R-:W-:Y:S02]  /*8140*/  HADD2.F32 R0, -RZ, R30.H1_H1 ;  /* 0x3000001eff007230 */ /* 0x000fe40000004100 */
[C---:B------:R-:W-:Y:S01]  /*8150*/  FFMA R7, R27.reuse, R16, R7 ;  /* 0x000000101b077223 */ /* 0x040fe20000000007 */
[--C-:B------:R-:W-:Y:S02]  /*8160*/  HADD2.F32 R2, -RZ, R31.reuse.H0_H0 ;  /* 0x2000001fff027230 */ /* 0x100fe40000004100 */
[C---:B------:R-:W-:Y:S01]  /*8170*/  FFMA R4, R27.reuse, R17, R4 ;  /* 0x000000111b047223 */ /* 0x040fe20000000004 */
[C---:B------:R-:W-:Y:S01]  /*8180*/  FMUL R6, R24.reuse, R10 ;  /* 0x0000000a18067220 */ /* 0x040fe20000400000 */
[C---:B------:R-:W-:Y:S01]  /*8190*/  FFMA R5, R27.reuse, R0, R5 ;  /* 0x000000001b057223 */ /* 0x040fe20000000005 */
[----:B------:R-:W-:Y:S02]  /*81a0*/  HADD2.F32 R16, -RZ, R31.H1_H1 ;  /* 0x3000001fff107230 */ /* 0x000fe40000004100 */
[C---:B------:R-:W-:Y:S01]  /*81b0*/  FMUL R11, R24.reuse, R11 ;  /* 0x0000000b180b7220 */ /* 0x040fe20000400000 */
[--C-:B---3--:R-:W-:Y:S02]  /*81c0*/  HADD2.F32 R0, -RZ, R36.reuse.H0_H0 ;  /* 0x20000024ff007230 */ /* 0x108fe40000004100 */
[----:B------:R-:W-:Y:S01]  /*81d0*/  FFMA R6, R27, R2, R6 ;  /* 0x000000021b067223 */ /* 0x000fe20000000006 */
[----:B------:R-:W-:Y:S01]  /*81e0*/  F2FP.F16.F32.PACK_AB R33, R7, R3 ;  /* 0x000000030721723e */ /* 0x000fe200000000ff */
[C---:B------:R-:W-:Y:S01]  /*81f0*/  FFMA R11, R27.reuse, R16, R11 ;  /* 0x000000101b0b7223 */ /* 0x040fe2000000000b */
[----:B------:R-:W-:Y:S02]  /*8200*/  HADD2.F32 R2, -RZ, R36.H1_H1 ;  /* 0x30000024ff027230 */ /* 0x000fe40000004100 */
[C---:B------:R-:W-:Y:S01]  /*8210*/  FFMA R8, R27.reuse, R0, R8 ;  /* 0x000000001b087223 */ /* 0x040fe20000000008 */
[--C-:B------:R-:W-:Y:S02]  /*8220*/  HADD2.F32 R3, -RZ, R37.reuse.H0_H0 ;  /* 0x20000025ff037230 */ /* 0x100fe40000004100 */
[C---:B------:R-:W-:Y:S01]  /*8230*/  FMUL R10, R24.reuse, R14 ;  /* 0x0000000e180a7220 */ /* 0x040fe20000400000 */
[----:B------:R-:W-:Y:S02]  /*8240*/  HADD2.F32 R0, -RZ, R37.H1_H1 ;  /* 0x30000025ff007230 */ /* 0x000fe40000004100 */
[C---:B------:R-:W-:Y:S01]  /*8250*/  FMUL R15, R24.reuse, R15 ;  /* 0x0000000f180f7220 */ /* 0x040fe20000400000 */
[C---:B------:R-:W-:Y:S01]  /*8260*/  FFMA R9, R27.reuse, R2, R9 ;  /* 0x000000021b097223 */ /* 0x040fe20000000009 */
[C---:B------:R-:W-:Y:S01]  /*8270*/  FFMA R10, R27.reuse, R3, R10 ;  /* 0x000000031b0a7223 */ /* 0x040fe2000000000a */
[--C-:B------:R-:W-:Y:S02]  /*8280*/  HADD2.F32 R2, -RZ, R38.reuse.H0_H0 ;  /* 0x20000026ff027230 */ /* 0x100fe40000004100 */
[----:B------:R-:W-:Y:S01]  /*8290*/  FFMA R15, R27, R0, R15 ;  /* 0x000000001b0f7223 */ /* 0x000fe2000000000f */
[----:B------:R-:W-:Y:S01]  /*82a0*/  HADD2.F32 R3, -RZ, R38.H1_H1 ;  /* 0x30000026ff037230 */ /* 0x000fe20000004100 */
[----:B------:R-:W-:Y:S01]  /*82b0*/  F2FP.F16.F32.PACK_AB R34, R5, R4 ;  /* 0x000000040522723e */ /* 0x000fe200000000ff */
[--C-:B------:R-:W-:Y:S02]  /*82c0*/  HADD2.F32 R0, -RZ, R39.reuse.H0_H0 ;  /* 0x20000027ff007230 */ /* 0x100fe40000004100 */
[C---:B------:R-:W-:Y:S01]  /*82d0*/  FMUL R14, R24.reuse, R18 ;  /* 0x00000012180e7220 */ /* 0x040fe20000400000 */
[----:B------:R-:W-:Y:S02]  /*82e0*/  HADD2.F32 R4, -RZ, R39.H1_H1 ;  /* 0x30000027ff047230 */ /* 0x000fe40000004100 */
[----:B------:R-:W-:Y:S01]  /*82f0*/  FMUL R19, R24, R19 ;  /* 0x0000001318137220 */ /* 0x000fe20000400000 */
[----:B------:R-:W-:Y:S01]  /*8300*/  F2FP.F16.F32.PACK_AB R35, R11, R6 ;  /* 0x000000060b23723e */ /* 0x000fe200000000ff */
[C---:B------:R-:W-:Y:S01]  /*8310*/  FFMA R12, R27.reuse, R2, R12 ;  /* 0x000000021b0c7223 */ /* 0x040fe2000000000c */
[C---:B------:R-:W-:Y:S01]  /*8320*/  FFMA R13, R27.reuse, R3, R13 ;  /* 0x000000031b0d7223 */ /* 0x040fe2000000000d */
[C---:B------:R-:W-:Y:S01]  /*8330*/  FFMA R14, R27.reuse, R0, R14 ;  /* 0x000000001b0e7223 */ /* 0x040fe2000000000e */
[----:B------:R-:W-:Y:S01]  /*8340*/  FFMA R19, R27, R4, R19 ;  /* 0x000000041b137223 */ /* 0x000fe20000000013 */
[----:B------:R1:W-:Y:S01]  /*8350*/  STS.128 [R67+UR44+0x300], R32 ;  /* 0x0003002043007988 */ /* 0x0003e20008000c2c */
[----:B------:R-:W-:Y:S02]  /*8360*/  F2FP.F16.F32.PACK_AB R8, R9, R8 ;  /* 0x000000080908723e */ /* 0x000fe400000000ff */
[----:B------:R-:W-:Y:S02]  /*8370*/  F2FP.F16.F32.PACK_AB R9, R15, R10 ;  /* 0x0000000a0f09723e */ /* 0x000fe400000000ff */
[----:B------:R-:W-:Y:S02]  /*8380*/  F2FP.F16.F32.PACK_AB R10, R13, R12 ;  /* 0x0000000c0d0a723e */ /* 0x000fe400000000ff */
[----:B------:R-:W-:Y:S05]  /*8390*/  F2FP.F16.F32.PACK_AB R11, R19, R14 ;  /* 0x0000000e130b723e */ /* 0x000fea00000000ff */
[----:B------:R1:W-:Y:S01]  /*83a0*/  STS.128 [R68+0x300], R8 ;  /* 0x0003000844007388 */ /* 0x0003e20000000c00 */
[----:B------:R-:W-:Y:S01]  /*83b0*/  @!PT LDS RZ, [RZ] ;  /* 0x00000000fffff984 */ /* 0x000fe20000000800 */
[----:B------:R-:W-:Y:S01]  /*83c0*/  @!PT LDS RZ, [RZ] ;  /* 0x00000000fffff984 */ /* 0x000fe20000000800 */
[----:B------:R-:W-:Y:S01]  /*83d0*/  @!PT LDS RZ, [RZ] ;  /* 0x00000000fffff984 */ /* 0x000fe20000000800 */
[----:B------:R-:W-:Y:S01]  /*83e0*/  @!PT LDS RZ, [RZ] ;  /* 0x00000000fffff984 */ /* 0x000fe20000000800 */
[----:B------:R2:W-:Y:S07]  /*83f0*/  MEMBAR.ALL.CTA ;  /* 0x0000000000007992 */ /* 0x0005ee0000008000 */
[----:B--2---:R-:W2:Y:S02]  /*8400*/  FENCE.VIEW.ASYNC.S ;  /* 0x00000000000073c6 */ /* 0x004ea40000000000 */
[----:B--2---:R-:W-:Y:S06]  /*8410*/  BAR.SYNC.DEFER_BLOCKING 0x1, 0x80 ;  /* 0x0042000000007b1d */ /* 0x004fec0000010000 */
[----:B------:R-:W-:Y:S05]  /*8420*/  @P0 BRA `(.L_x_133) ;  /* 0x00000000004c0947 */ /* 0x000fea0003800000 */
[----:B------:R-:W-:Y:S01]  /*8430*/  UIADD3 UR4, UPT, UPT, UR44, 0x300, URZ ;  /* 0x000003002c047890 */ /* 0x000fe2000fffe0ff */
[----:B------:R-:W-:Y:S01]  /*8440*/  R2UR UR10, R63 ;  /* 0x000000003f0a72ca */ /* 0x000fe200000e0000 */
[----:B------:R-:W-:Y:S01]  /*8450*/  UMOV UR9, UR46 ;  /* 0x0000002e00097c82 */ /* 0x000fe20008000000 */
[----:B------:R-:W-:Y:S01]  /*8460*/  R2UR UR11, R62 ;  /* 0x000000003e0b72ca */ /* 0x000fe200000e0000 */
[----:B------:R-:W-:Y:S01]  /*8470*/  UIADD3 UR6, UPT, UPT, UR44, 0xb00, URZ ;  /* 0x00000b002c067890 */ /* 0x000fe2000fffe0ff */
[----:B------:R-:W-:Y:S01]  /*8480*/  R2UR UR12, R60 ;  /* 0x000000003c0c72ca */ /* 0x000fe200000e0000 */
[----:B------:R-:W-:Y:S01]  /*8490*/  IMAD.U32 R50, RZ, RZ, UR4 ;  /* 0x00000004ff327e24 */ /* 0x000fe2000f8e00ff */
[----:B------:R-:W-:Y:S01]  /*84a0*/  R2UR UR13, R61 ;  /* 0x000000003d0d72ca */ /* 0x000fe200000e0000 */
[----:B------:R-:W-:Y:S02]  /*84b0*/  UIADD3 UR4, UP0, UPT, UR62, 0x780, URZ ;  /* 0x000007803e047890 */ /* 0x000fe4000ff1e0ff */
[----:B------:R-:W-:Y:S01]  /*84c0*/  UIADD3 UR7, UPT, UPT, UR46, 0x40, URZ ;  /* 0x000000402e077890 */ /* 0x000fe2000fffe0ff */
[----:B------:R-:W-:Y:S01]  /*84d0*/  R2UR UR8, R50 ;  /* 0x00000000320872ca */ /* 0x000fe200000e0000 */
[----:B------:R-:W-:Y:S11]  /*84e0*/  UIADD3.X UR5, UPT, UPT, URZ, UR63, URZ, UP0, !UPT ;  /* 0x0000003fff057290 */ /* 0x000ff600087fe4ff */
[----:B------:R-:W-:Y:S01]  /*84f0*/  @!UPT UIADD3 URZ, UPT, UPT, URZ, URZ, URZ ;  /* 0x000000fffffff290 */ /* 0x000fe2000fffe0ff */
[----:B------:R2:W-:Y:S02]  /*8500*/  UTMASTG.5D.IM2COL [UR8], [UR4] ;  /* 0x00000008040073b5 */ /* 0x0005e40008060000 */
[----:B--2---:R-:W-:Y:S01]  /*8510*/  UMOV UR8, UR6 ;  /* 0x0000000600087c82 */ /* 0x004fe20008000000 */
[----:B------:R-:W-:Y:S02]  /*8520*/  UMOV UR9, UR7 ;  /* 0x0000000700097c82 */ /* 0x000fe40008000000 */
[----:B------:R2:W-:Y:S01]  /*8530*/  UTMASTG.5D.IM2COL [UR8], [UR4] ;  /* 0x00000008040073b5 */ /* 0x0005e20008060000 */
[----:B------:R0:W-:Y:S01]  /*8540*/  UTMACMDFLUSH ;  /* 0x00000000000079b7 */ /* 0x0001e20000000000 */
[----:B--2---:R-:W-:Y:S04]  /*8550*/  DEPBAR.LE SB0, 0x1 ;  /* 0x000080400000791a */ /* 0x004fe80000000000 */
.L_x_133:
[----:B------:R-:W-:Y:S05]  /*8560*/  BSYNC.RECONVERGENT B0 ;  /* 0x0000000000007941 */ /* 0x000fea0003800200 */
.L_x_132:
[----:B------:R-:W-:Y:S01]  /*8570*/  BAR.SYNC.DEFER_BLOCKING 0x1, 0x80 ;  /* 0x0042000000007b1d */ /* 0x000fe20000010000 */
[----:B------:R-:W-:Y:S01]  /*8580*/  ISETP.NE.AND P1, PT, R66, RZ, PT ;  /* 0x000000ff4200720c */ /* 0x000fe20003f25270 */
[----:B------:R-:W-:Y:S01]  /*8590*/  UISETP.NE.AND UP0, UPT, UR49, URZ, UPT ;  /* 0x000000ff3100728c */ /* 0x000fe2000bf05270 */
[----:B------:R-:W-:Y:S11]  /*85a0*/  LEA R4, R26, UR44, 0x3 ;  /* 0x0000002c1a047c11 */ /* 0x000ff6000f8e18ff */
[----:B------:R-:W-:Y:S01]  /*85b0*/  @P1 SHF.L.U32 R3, R53, 0x1f, RZ ;  /* 0x0000001f35031819 */ /* 0x000fe200000006ff */
[----:B------:R-:W-:Y:S06]  /*85c0*/  BRA.U !UP0, `(.L_x_134) ;  /* 0x0000000108247547 */ /* 0x000fec000b800000 */
[----:B------:R-:W2:Y:S01]  /*85d0*/  S2R R0, SR_CgaCtaId ;  /* 0x0000000000007919 */ /* 0x000ea20000008800 */
[----:B------:R-:W-:Y:S01]  /*85e0*/  IMAD.U32 R2, RZ, RZ, UR47 ;  /* 0x0000002fff027e24 */ /* 0x000fe2000f8e00ff */
[----:B------:R-:W-:Y:S04]  /*85f0*/  UIADD3 UR4, UPT, UPT, UR47, 0x1, URZ ;  /* 0x000000012f047890 */ /* 0x000fe8000fffe0ff */
[----:B------:R-:W-:Y:S01]  /*8600*/  @P1 LEA R2, R2, UR44, 0x3 ;  /* 0x0000002c02021c11 */ /* 0x000fe2000f8e18ff */
[----:B------:R-:W-:Y:S04]  /*8610*/  UISETP.NE.AND UP0, UPT, UR4, 0x4, UPT ;  /* 0x000000040400788c */ /* 0x000fe8000bf05270 */
[----:B------:R-:W-:Y:S01]  /*8620*/  @P1 VIADD R2, R2, 0x1c0 ;  /* 0x000001c002021836 */ /* 0x000fe20000000000 */
[----:B------:R-:W-:Y:S04]  /*8630*/  USEL UR47, UR4, URZ, UP0 ;  /* 0x000000ff042f7287 */ /* 0x000fe80008000000 */
[----:B--2---:R-:W-:Y:S04]  /*8640*/  @P1 PRMT R0, R0, 0x654, R2 ;  /* 0x0000065400001816 */ /* 0x004fe80000000002 */
[----:B------:R2:W-:Y:S04]  /*8650*/  @P1 SYNCS.ARRIVE.TRANS64.RED.A1T0 RZ, [R0+URZ], RZ ;  /* 0x000000ff00ff19a7 */ /* 0x0005e800081004ff */
.L_x_134:
[----:B------:R-:W3:Y:S01]  /*8660*/  @P1 SYNCS.PHASECHK.TRANS64.TRYWAIT P0, [R4+URZ+0x1a0], R3 ;  /* 0x0001a003040015a7 */ /* 0x000ee200080011ff */
[----:B------:R-:W-:Y:S01]  /*8670*/  BSSY B1, `(.L_x_135) ;  /* 0x0000012000017945 */ /* 0x000fe20003800000 */
[----:B---3--:R-:W-:Y:S03]  /*8680*/  @P1 SEL R69, RZ, 0x1, !P0 ;  /* 0x00000001ff451807 */ /* 0x008fe60004000000 */
[----:B------:R-:W-:Y:S05]  /*8690*/  @!P1 BRA `(.L_x_136) ;  /* 0x00000000003c9947 */ /* 0x000fea0003800000 */
[----:B------:R-:W-:Y:S01]  /*86a0*/  ISETP.NE.AND P1, PT, R70, RZ, PT ;  /* 0x000000ff4600720c */ /* 0x000fe20003f25270 */
[----:B------:R-:W-:Y:S01]  /*86b0*/  BSSY B0, `(.L_x_137) ;  /* 0x0000009000007945 */ /* 0x000fe20003800000 */
[----:B------:R-:W-:Y:S11]  /*86c0*/  ISETP.NE.AND P0, PT, R69, RZ, PT ;  /* 0x000000ff4500720c */ /* 0x000ff60003f05270 */
[----:B------:R-:W-:Y:S05]  /*86d0*/  @P1 IMAD R3, R26, 0x1000, R67 ;  /* 0x000010001a031824 */ /* 0x000fea00078e0243 */
[----:B------:R-:W-:Y:S05]  /*86e0*/  @P1 IADD3 R2, PT, PT, R3, UR44, RZ ;  /* 0x0000002c03021c10 */ /* 0x000fea000fffe0ff */
[----:B------:R-:W-:Y:S01]  /*86f0*/  @P1 IMAD.IADD R2, R72, 0x1, R2 ;  /* 0x0000000148021824 */ /* 0x000fe200078e0202 */
[----:B------:R-:W-:Y:S06]  /*8700*/  @P0 BRA `(.L_x_138) ;  /* 0x00000000000c0947 */ /* 0x000fec0003800000 */
[----:B--2---:R-:W-:Y:S04]  /*8710*/  SHF.L.U32 R0, R53, 0x1f, RZ ;  /* 0x0000001f35007819 */ /* 0x004fe800000006ff */
[----:B------:R-:W2:Y:S02]  /*8720*/  SYNCS.PHASECHK.TRANS64.TRYWAIT P0, [R4+URZ+0x1a0], R0 ;  /* 0x0001a000040075a7 */ /* 0x000ea400080011ff */
[----:B--2---:R-:W-:Y:S05]  /*8730*/  @!P0 BRA `(.L_x_139) ;  /* 0x0000002c00d48947 */ /* 0x004fea0003800000 */
.L_x_138:
[----:B------:R-:W-:Y:S05]  /*8740*/  BSYNC B0 ;  /* 0x0000000000007941 */ /* 0x000fea0003800000 */
.L_x_137:
[----:B------:R-:W-:Y:S02]  /*8750*/  ISETP.NE.AND P0, PT, R70, RZ, PT ;  /* 0x000000ff4600720c */ /* 0x000fe40003f05270 */
[----:B------:R-:W-:Y:S11]  /*8760*/  IADD3 R26, PT, PT, R26, 0x1, RZ ;  /* 0x000000011a1a7810 */ /* 0x000ff60007ffe0ff */
[----:B------:R3:W4:Y:S04]  /*8770*/  @P0 LDS.128 R28, [R3+UR44+0x300] ;  /* 0x0003002c031c0984 */ /* 0x0007280008000c00 */
[----:B------:R3:W1:Y:S02]  /*8780*/  @P0 LDS.128 R36, [R2+0x300] ;  /* 0x0003000002240984 */ /* 0x0006640000000c00 */
.L_x_136:
[----:B------:R-:W-:Y:S05]  /*8790*/  BSYNC B1 ;  /* 0x0000000000017941 */ /* 0x000fea0003800000 */
.L_x_135:
[----:B--2---:R-:W-:Y:S05]  /*87a0*/  VIADD R0, R25, 0x10 ;  /* 0x0000001019007836 */ /* 0x004fea0000000000 */
[----:B------:R-:W-:Y:S04]  /*87b0*/  SHF.R.U32.HI R0, RZ, 0x15, R0 ;  /* 0x00000015ff007819 */ /* 0x000fe80000011600 */
[----:B------:R-:W-:Y:S11]  /*87c0*/  LOP3.LUT P0, RZ, R0, 0x3, R46, 0x48, !PT ;  /* 0x0000000300ff7812 */ /* 0x000ff6000780482e */
[----:B------:R-:W-:Y:S02]  /*87d0*/  @!UPT UIADD3 URZ, UPT, UPT, URZ, URZ, URZ ;  /* 0x000000fffffff290 */ /* 0x000fe4000fffe0ff */
[----:B------:R-:W-:Y:S05]  /*87e0*/  @!P0 BRA `(.L_x_140) ;  /* 0x0000000000408947 */ /* 0x000fea0003800000 */
[----:B------:R-:W2:Y:S01]  /*87f0*/  LDCU.64 UR8, c[0x4][0x70] ;  /* 0x01000e00ff0877ac */ /* 0x000ea20008000a00 */
[----:B---3--:R-:W-:Y:S01]  /*8800*/  MOV R3, 0x0 ;  /* 0x0000000000037802 */ /* 0x008fe20000000f00 */
[----:B------:R-:W-:Y:S02]  /*8810*/  HFMA2 R12, -RZ, RZ, 0, 5.9604644775390625e-08 ;  /* 0x00000001ff0c7431 */ /* 0x000fe400000001ff */
[----:B-1----:R-:W-:Y:S02]  /*8820*/  IMAD.MOV.U32 R8, RZ, RZ, 0x192 ;  /* 0x00000192ff087424 */ /* 0x002fe400078e00ff */
[----:B------:R-:W-:Y:S01]  /*8830*/  IMAD.MOV.U32 R13, RZ, RZ, RZ ;  /* 0x000000ffff0d7224 */ /* 0x000fe200078e00ff */
[----:B------:R-:W1:Y:S01]  /*8840*/  LDCU.64 UR6, c[0x4][0x78] ;  /* 0x01000f00ff0677ac */ /* 0x000e620008000a00 */
[----:B------:R-:W3:Y:S01]  /*8850*/  LDC.64 R2, c[0x4][R3] ;  /* 0x0100000003027b82 */ /* 0x000ee20000000a00 */
[----:B------:R-:W5:Y:S01]  /*8860*/  LDCU.64 UR4, c[0x4][0x10] ;  /* 0x01000200ff0477ac */ /* 0x000f620008000a00 */
[----:B--2---:R-:W-:Y:S01]  /*8870*/  MOV R5, UR9 ;  /* 0x0000000900057c02 */ /* 0x004fe20008000f00 */
[----:B------:R-:W-:Y:S01]  /*8880*/  IMAD.U32 R4, RZ, RZ, UR8 ;  /* 0x00000008ff047e24 */ /* 0x000fe2000f8e00ff */
[----:B-1----:R-:W-:Y:S01]  /*8890*/  MOV R7, UR7 ;  /* 0x0000000700077c02 */ /* 0x002fe20008000f00 */
[----:B------:R-:W-:Y:S01]  /*88a0*/  IMAD.U32 R6, RZ, RZ, UR6 ;  /* 0x00000006ff067e24 */ /* 0x000fe2000f8e00ff */
[----:B-----5:R-:W-:Y:S01]  /*88b0*/  MOV R11, UR5 ;  /* 0x00000005000b7c02 */ /* 0x020fe20008000f00 */
[----:B------:R-:W-:Y:S02]  /*88c0*/  IMAD.U32 R10, RZ, RZ, UR4 ;  /* 0x00000004ff0a7e24 */ /* 0x000fe4000f8e00ff */
[----:B------:R-:W-:Y:S07]  /*88d0*/  LEPC R20, `(.L_x_140) ;  /* 0x000000001014794e */ /* 0x000fee0000000000 */
[----:B---34-:R-:W-:Y:S05]  /*88e0*/  CALL.ABS.NOINC R2 ;  /* 0x0000000002007343 */ /* 0x018fea0003c00000 */
.L_x_140:
[----:B------:R-:W-:Y:S01]  /*88f0*/  ISETP.NE.AND P6, PT, R66, RZ, PT ;  /* 0x000000ff4200720c */ /* 0x000fe20003fc5270 */
[----:B------:R-:W2:Y:S01]  /*8900*/  S2R R71, SR_CgaCtaId ;  /* 0x0000000000477919 */ /* 0x000ea20000008800 */
[----:B------:R-:W-:Y:S05]  /*8910*/  WARPSYNC.ALL ;  /* 0x0000000000007948 */ /* 0x000fea0003800000 */
[----:B------:R-:W-:Y:S01]  /*8920*/  R2UR UR4, R25 ;  /* 0x00000000190472ca */ /* 0x000fe200000e0000 */
[--C-:B---34-:R-:W-:Y:S01]  /*8930*/  HADD2.F32 R3, -RZ, R28.reuse.H0_H0 ;  /* 0x2000001cff037230 */ /* 0x118fe20000004100 */
[----:B------:R-:W-:Y:S01]  /*8940*/  ISETP.NE.AND P0, PT, R55, RZ, PT ;  /* 0x000000ff3700720c */ /* 0x000fe20003f05270 */
[--C-:B------:R-:W-:Y:S01]  /*8950*/  HADD2.F32 R20, -RZ, R29.reuse.H0_H0 ;  /* 0x2000001dff147230 */ /* 0x100fe20000004100 */
[----:B------:R-:W-:Y:S01]  /*8960*/  BSSY.RECONVERGENT B0, `(.L_x_141) ;  /* 0x0000058000007945 */ /* 0x000fe20003800200 */
[----:B------:R-:W-:Y:S08]  /*8970*/  HADD2.F32 R21, -RZ, R29.H1_H1 ;  /* 0x3000001dff157230 */ /* 0x000ff00000004100 */
[----:B-1----:R-:W1:Y:S02]  /*8980*/  LDTM.x16 R4, tmem[UR4+0x10] ;  /* 0x00001004000479ee */ /* 0x002e640008240000 */
        /* <DEDUP_REMOVED lines=9> */
[C---:B------:R-:W-:Y:S01]  /*8a20*/  FFMA R3, R27.reuse, R20, R3 ;  /* 0x000000141b037223 */ /* 0x040fe20000000003 */
[----:B------:R-:W-:Y:S01]  /*8a30*/  FFMA R7, R27, R21, R7 ;  /* 0x000000151b077223 */ /* 0x000fe20000000007 */
[----:B------:R-:W-:Y:S01]  /*8a40*/  FMUL R12, R24, R16 ;  /* 0x00000010180c7220 */ /* 0x000fe20000400000 */
[----:B------:R-:W-:Y:S01]  /*8a50*/  F2FP.F16.F32.PACK_AB R32, R2, R0 ;  /* 0x000000000220723e */ /* 0x000fe200000000ff */
[--C-:B------:R-:W-:Y:S02]  /*8a60*/  HADD2.F32 R16, -RZ, R30.reuse.H0_H0 ;  /* 0x2000001eff107230 */ /* 0x100fe40000004100 */
[C---:B------:R-:W-:Y:S01]  /*8a70*/  FMUL R5, R24.reuse, R9 ;  /* 0x0000000918057220 */ /* 0x040fe20000400000 */
[----:B------:R-:W-:Y:S01]  /*8a80*/  HADD2.F32 R0, -RZ, R30.H1_H1 ;  /* 0x3000001eff007230 */ /* 0x000fe20000004100 */
[----:B------:R-:W-:Y:S01]  /*8a90*/  F2FP.F16.F32.PACK_AB R33, R7, R3 ;  /* 0x000000030721723e */ /* 0x000fe200000000ff */
[--C-:B------:R-:W-:Y:S02]  /*8aa0*/  HADD2.F32 R2, -RZ, R31.reuse.H0_H0 ;  /* 0x2000001fff027230 */ /* 0x100fe40000004100 */
[C---:B------:R-:W-:Y:S01]  /*8ab0*/  FMUL R6, R24.reuse, R10 ;  /* 0x0000000a18067220 */ /* 0x040fe20000400000 */
[----:B------:R-:W-:Y:S02]  /*8ac0*/  HADD2.F32 R3, -RZ, R31.H1_H1 ;  /* 0x3000001fff037230 */ /* 0x000fe40000004100 */
[C---:B------:R-:W-:Y:S01]  /*8ad0*/  FMUL R11, R24.reuse, R11 ;  /* 0x0000000b180b7220 */ /* 0x040fe20000400000 */
[C---:B------:R-:W-:Y:S01]  /*8ae0*/  FFMA R4, R27.reuse, R16, R4 ;  /* 0x000000101b047223 */ /* 0x040fe20000000004 */
[C---:B------:R-:W-:Y:S01]  /*8af0*/  FFMA R5, R27.reuse, R0, R5 ;  /* 0x000000001b057223 */ /* 0x040fe20000000005 */
[C---:B------:R-:W-:Y:S01]  /*8b00*/  FFMA R6, R27.reuse, R2, R6 ;  /* 0x000000021b067223 */ /* 0x040fe20000000006 */
[--C-:B------:R-:W-:Y:S02]  /*8b10*/  HADD2.F32 R0, -RZ, R36.reuse.H0_H0 ;  /* 0x20000024ff007230 */ /* 0x100fe40000004100 */
[C---:B------:R-:W-:Y:S01]  /*8b20*/  FFMA R11, R27.reuse, R3, R11 ;  /* 0x000000031b0b7223 */ /* 0x040fe2000000000b */
[----:B------:R-:W-:Y:S02]  /*8b30*/  HADD2.F32 R2, -RZ, R36.H1_H1 ;  /* 0x30000024ff027230 */ /* 0x000fe40000004100 */
[C---:B------:R-:W-:Y:S01]  /*8b40*/  FMUL R9, R24.reuse, R13 ;  /* 0x0000000d18097220 */ /* 0x040fe20000400000 */
[--C-:B------:R-:W-:Y:S02]  /*8b50*/  HADD2.F32 R3, -RZ, R37.reuse.H0_H0 ;  /* 0x20000025ff037230 */ /* 0x100fe40000004100 */
[C---:B------:R-:W-:Y:S01]  /*8b60*/  FMUL R10, R24.reuse, R14 ;  /* 0x0000000e180a7220 */ /* 0x040fe20000400000 */
[C---:B------:R-:W-:Y:S01]  /*8b70*/  FFMA R8, R27.reuse, R0, R8 ;  /* 0x000000001b087223 */ /* 0x040fe20000000008 */
[C---:B------:R-:W-:Y:S01]  /*8b80*/  FFMA R9, R27.reuse, R2, R9 ;  /* 0x000000021b097223 */ /* 0x040fe20000000009 */
[----:B------:R-:W-:Y:S02]  /*8b90*/  HADD2.F32 R0, -RZ, R37.H1_H1 ;  /* 0x30000025ff007230 */ /* 0x000fe40000004100 */
[----:B------:R-:W-:Y:S01]  /*8ba0*/  FFMA R10, R27, R3, R10 ;  /* 0x000000031b0a7223 */ /* 0x000fe2000000000a */
[C---:B------:R-:W-:Y:S01]  /*8bb0*/  FMUL R15, R24.reuse, R15 ;  /* 0x0000000f180f7220 */ /* 0x040fe20000400000 */
[--C-:B------:R-:W-:Y:S01]  /*8bc0*/  HADD2.F32 R2, -RZ, R38.reuse.H0_H0 ;  /* 0x20000026ff027230 */ /* 0x100fe20000004100 */
[----:B------:R-:W-:Y:S01]  /*8bd0*/  F2FP.F16.F32.PACK_AB R34, R5, R4 ;  /* 0x000000040522723e */ /* 0x000fe200000000ff */
[----:B------:R-:W-:Y:S02]  /*8be0*/  HADD2.F32 R3, -RZ, R38.H1_H1 ;  /* 0x30000026ff037230 */ /* 0x000fe40000004100 */
[C---:B------:R-:W-:Y:S01]  /*8bf0*/  FMUL R13, R24.reuse, R17 ;  /* 0x00000011180d7220 */ /* 0x040fe20000400000 */
[--C-:B------:R-:W-:Y:S02]  /*8c00*/  HADD2.F32 R4, -RZ, R39.reuse.H0_H0 ;  /* 0x20000027ff047230 */ /* 0x100fe40000004100 */
[C---:B------:R-:W-:Y:S01]  /*8c10*/  FMUL R14, R24.reuse, R18 ;  /* 0x00000012180e7220 */ /* 0x040fe20000400000 */
[----:B------:R-:W-:Y:S02]  /*8c20*/  HADD2.F32 R5, -RZ, R39.H1_H1 ;  /* 0x30000027ff057230 */ /* 0x000fe40000004100 */
[----:B------:R-:W-:Y:S01]  /*8c30*/  FFMA R15, R27, R0, R15 ;  /* 0x000000001b0f7223 */ /* 0x000fe2000000000f */
        /* <DEDUP_REMOVED lines=10> */
[----:B------:R-:W-:Y:S02]  /*8ce0*/  F2FP.F16.F32.PACK_AB R11, R19, R14 ;  /* 0x0000000e130b723e */ /* 0x000fe400000000ff */
[----:B------:R-:W-:Y:S02]  /*8cf0*/  MOV R0, UR47 ;  /* 0x0000002f00007c02 */ /* 0x000fe40008000f00 */
[----:B------:R-:W-:Y:S01]  /*8d00*/  LEA R2, R26, UR44, 0x3 ;  /* 0x0000002c1a027c11 */ /* 0x000fe2000f8e18ff */
[----:B------:R1:W-:Y:S01]  /*8d10*/  STS.128 [R68+0x1300], R8 ;  /* 0x0013000844007388 */ /* 0x0003e20000000c00 */
[----:B------:R-:W-:Y:S02]  /*8d20*/  @P6 LEA R0, R0, UR44, 0x3 ;  /* 0x0000002c00006c11 */ /* 0x000fe4000f8e18ff */
[----:B------:R-:W-:Y:S02]  /*8d30*/  @P6 SHF.L.U32 R3, R53, 0x1f, RZ ;  /* 0x0000001f35036819 */ /* 0x000fe400000006ff */
[----:B------:R-:W-:Y:S01]  /*8d40*/  @P6 IADD3 R0, PT, PT, R0, 0x1c0, RZ ;  /* 0x000001c000006810 */ /* 0x000fe20007ffe0ff */
[----:B------:R-:W-:Y:S01]  /*8d50*/  @!PT LDS RZ, [RZ] ;  /* 0x00000000fffff984 */ /* 0x000fe20000000800 */
[----:B------:R-:W-:Y:S01]  /*8d60*/  @!PT LDS RZ, [RZ] ;  /* 0x00000000fffff984 */ /* 0x000fe20000000800 */
[----:B------:R-:W-:Y:S01]  /*8d70*/  @!PT LDS RZ, [RZ] ;  /* 0x00000000fffff984 */ /* 0x000fe20000000800 */
[----:B------:R-:W-:Y:S01]  /*8d80*/  @!PT LDS RZ, [RZ] ;  /* 0x00000000fffff984 */ /* 0x000fe20000000800 */
[----:B------:R3:W-:Y:S06]  /*8d90*/  MEMBAR.ALL.CTA ;  /* 0x0000000000007992 */ /* 0x0007ec0000008000 */
[----:B---3--:R-:W3:Y:S01]  /*8da0*/  FENCE.VIEW.ASYNC.S ;  /* 0x00000000000073c6 */ /* 0x008ee20000000000 */
[----:B--2---:R-:W-:Y:S01]  /*8db0*/  @P6 PRMT R0, R71, 0x654, R0 ;  /* 0x0000065447006816 */ /* 0x004fe20000000000 */
[----:B---3--:R-:W-:Y:S06]  /*8dc0*/  BAR.SYNC.DEFER_BLOCKING 0x1, 0x80 ;  /* 0x0042000000007b1d */ /* 0x008fec0000010000 */
[----:B------:R-:W-:Y:S05]  /*8dd0*/  @P0 BRA `(.L_x_142) ;  /* 0x0000000000400947 */ /* 0x000fea0003800000 */
[----:B------:R-:W-:Y:S01]  /*8de0*/  R2UR UR10, R63 ;  /* 0x000000003f0a72ca */ /* 0x000fe200000e0000 */
[----:B------:R-:W-:Y:S01]  /*8df0*/  UIADD3 UR4, UP0, UPT, UR62, 0x780, URZ ;  /* 0x000007803e047890 */ /* 0x000fe2000ff1e0ff */
[----:B------:R-:W-:Y:S01]  /*8e00*/  R2UR UR11, R62 ;  /* 0x000000003e0b72ca */ /* 0x000fe200000e0000 */
[----:B------:R-:W-:Y:S01]  /*8e10*/  UIADD3 UR8, UPT, UPT, UR44, 0x1300, URZ ;  /* 0x000013002c087890 */ /* 0x000fe2000fffe0ff */
[----:B------:R-:W-:Y:S01]  /*8e20*/  R2UR UR12, R60 ;  /* 0x000000003c0c72ca */ /* 0x000fe200000e0000 */
[----:B------:R-:W-:Y:S01]  /*8e30*/  UIADD3 UR9, UPT, UPT, UR46, 0x10, URZ ;  /* 0x000000102e097890 */ /* 0x000fe2000fffe0ff */
[----:B------:R-:W-:Y:S01]  /*8e40*/  R2UR UR13, R61 ;  /* 0x000000003d0d72ca */ /* 0x000fe200000e0000 */
[----:B------:R-:W-:Y:S02]  /*8e50*/  UIADD3.X UR5, UPT, UPT, URZ, UR63, URZ, UP0, !UPT ;  /* 0x0000003fff057290 */ /* 0x000fe400087fe4ff */
[----:B------:R-:W-:Y:S02]  /*8e60*/  UIADD3 UR6, UPT, UPT, UR44, 0x1b00, URZ ;  /* 0x00001b002c067890 */ /* 0x000fe4000fffe0ff */
[----:B------:R-:W-:Y:S08]  /*8e70*/  UIADD3 UR7, UPT, UPT, UR46, 0x50, URZ ;  /* 0x000000502e077890 */ /* 0x000ff0000fffe0ff */
[----:B------:R2:W-:Y:S02]  /*8e80*/  UTMASTG.5D.IM2COL [UR8], [UR4] ;  /* 0x00000008040073b5 */ /* 0x0005e40008060000 */
[----:B--2---:R-:W-:Y:S01]  /*8e90*/  UMOV UR8, UR6 ;  /* 0x0000000600087c82 */ /* 0x004fe20008000000 */
[----:B------:R-:W-:Y:S02]  /*8ea0*/  UMOV UR9, UR7 ;  /* 0x0000000700097c82 */ /* 0x000fe40008000000 */
[----:B------:R2:W-:Y:S01]  /*8eb0*/  UTMASTG.5D.IM2COL [UR8], [UR4] ;  /* 0x00000008040073b5 */ /* 0x0005e20008060000 */
[----:B------:R0:W-:Y:S01]  /*8ec0*/  UTMACMDFLUSH ;  /* 0x00000000000079b7 */ /* 0x0001e20000000000 */
[----:B--2---:R-:W-:Y:S04]  /*8ed0*/  DEPBAR.LE SB0, 0x1 ;  /* 0x000080400000791a */ /* 0x004fe80000000000 */
.L_x_142:
[----:B------:R-:W-:Y:S05]  /*8ee0*/  BSYNC.RECONVERGENT B0 ;  /* 0x0000000000007941 */ /* 0x000fea0003800200 */
.L_x_141:
[----:B------:R-:W-:Y:S01]  /*8ef0*/  BAR.SYNC.DEFER_BLOCKING 0x1, 0x80 ;  /* 0x0042000000007b1d */ /* 0x000fe20000010000 */
[----:B------:R-:W-:Y:S04]  /*8f00*/  UIADD3 UR4, UPT, UPT, UR47, 0x1, URZ ;  /* 0x000000012f047890 */ /* 0x000fe8000fffe0ff */
[----:B------:R-:W-:Y:S04]  /*8f10*/  UISETP.NE.AND UP0, UPT, UR4, 0x4, UPT ;  /* 0x000000040400788c */ /* 0x000fe8000bf05270 */
[----:B------:R-:W-:Y:S01]  /*8f20*/  USEL UR45, UR4, URZ, UP0 ;  /* 0x000000ff042d7287 */ /* 0x000fe20008000000 */
[----:B------:R2:W-:Y:S01]  /*8f30*/  @P6 SYNCS.ARRIVE.TRANS64.RED.A1T0 RZ, [R0+URZ], RZ ;  /* 0x000000ff00ff69a7 */ /* 0x0005e200081004ff */
[----:B------:R-:W-:Y:S01]  /*8f40*/  BSSY B1, `(.L_x_143) ;  /* 0x0000013000017945 */ /* 0x000fe20003800000 */
[----:B------:R-:W3:Y:S02]  /*8f50*/  @P6 SYNCS.PHASECHK.TRANS64.TRYWAIT P0, [R2+URZ+0x1a0], R3 ;  /* 0x0001a003020065a7 */ /* 0x000ee400080011ff */
[----:B---3--:R-:W-:Y:S01]  /*8f60*/  @P6 SEL R69, RZ, 0x1, !P0 ;  /* 0x00000001ff456807 */ /* 0x008fe20004000000 */
[----:B--2---:R-:W-:Y:S06]  /*8f70*/  @!P6 BRA `(.L_x_144) ;  /* 0x00000000003ce947 */ /* 0x004fec0003800000 */
[----:B------:R-:W-:Y:S01]  /*8f80*/  ISETP.NE.AND P1, PT, R70, RZ, PT ;  /* 0x000000ff4600720c */ /* 0x000fe20003f25270 */
[----:B------:R-:W-:Y:S01]  /*8f90*/  BSSY B0, `(.L_x_145) ;  /* 0x0000009000007945 */ /* 0x000fe20003800000 */
[----:B------:R-:W-:Y:S11]  /*8fa0*/  ISETP.NE.AND P0, PT, R69, RZ, PT ;  /* 0x000000ff4500720c */ /* 0x000ff60003f05270 */
[----:B------:R-:W-:Y:S05]  /*8fb0*/  @P1 IMAD R3, R26, 0x1000, R67 ;  /* 0x000010001a031824 */ /* 0x000fea00078e0243 */
[----:B------:R-:W-:Y:S05]  /*8fc0*/  @P1 IADD3 R0, PT, PT, R3, UR44, RZ ;  /* 0x0000002c03001c10 */ /* 0x000fea000fffe0ff */
[----:B------:R-:W-:Y:S01]  /*8fd0*/  @P1 IMAD.IADD R0, R72, 0x1, R0 ;  /* 0x0000000148001824 */ /* 0x000fe200078e0200 */
[----:B------:R-:W-:Y:S06]  /*8fe0*/  @P0 BRA `(.L_x_146) ;  /* 0x00000000000c0947 */ /* 0x000fec0003800000 */
[----:B------:R-:W-:Y:S04]  /*8ff0*/  SHF.L.U32 R4, R53, 0x1f, RZ ;  /* 0x0000001f35047819 */ /* 0x000fe800000006ff */
[----:B------:R-:W2:Y:S02]  /*9000*/  SYNCS.PHASECHK.TRANS64.TRYWAIT P0, [R2+URZ+0x1a0], R4 ;  /* 0x0001a004020075a7 */ /* 0x000ea400080011ff */
[----:B--2---:R-:W-:Y:S05]  /*9010*/  @!P0 BRA `(.L_x_147) ;  /* 0x0000002400b08947 */ /* 0x004fea0003800000 */
.L_x_146:
[----:B------:R-:W-:Y:S05]  /*9020*/  BSYNC B0 ;  /* 0x0000000000007941 */ /* 0x000fea0003800000 */
.L_x_145:
[----:B------:R-:W-:Y:S02]  /*9030*/  ISETP.NE.AND P0, PT, R70, RZ, PT ;  /* 0x000000ff4600720c */ /* 0x000fe40003f05270 */
[----:B------:R-:W-:Y:S11]  /*9040*/  IADD3 R26, PT, PT, R26, 0x1, RZ ;  /* 0x000000011a1a7810 */ /* 0x000ff60007ffe0ff */
[----:B------:R3:W4:Y:S04]  /*9050*/  @P0 LDS.128 R28, [R3+UR44+0x300] ;  /* 0x0003002c031c0984 */ /* 0x0007280008000c00 */
[----:B------:R3:W1:Y:S02]  /*9060*/  @P0 LDS.128 R36, [R0+0x300] ;  /* 0x0003000000240984 */ /* 0x0006640000000c00 */
.L_x_144:
[----:B------:R-:W-:Y:S05]  /*9070*/  BSYNC B1 ;  /* 0x0000000000017941 */ /* 0x000fea0003800000 */
.L_x_143:
[----:B---3--:R-:W-:Y:S05]  /*9080*/  VIADD R0, R25, 0x20 ;  /* 0x0000002019007836 */ /* 0x008fea0000000000 */
[----:B------:R-:W-:Y:S04]  /*9090*/  SHF.R.U32.HI R0, RZ, 0x15, R0 ;  /* 0x00000015ff007819 */ /* 0x000fe80000011600 */
[----:B------:R-:W-:Y:S11]  /*90a0*/  LOP3.LUT P0, RZ, R0, 0x3, R46, 0x48, !PT ;  /* 0x0000000300ff7812 */ /* 0x000ff6000780482e */
[----:B------:R-:W-:Y:S02]  /*90b0*/  @!UPT UIADD3 URZ, UPT, UPT, URZ, URZ, URZ ;  /* 0x000000fffffff290 */ /* 0x000fe4000fffe0ff */
[----:B------:R-:W-:Y:S05]  /*90c0*/  @!P0 BRA `(.L_x_148) ;  /* 0x0000000000408947 */ /* 0x000fea0003800000 */
[----:B------:R-:W3:Y:S01]  /*90d0*/  LDCU.64 UR8, c[0x4][0x70] ;  /* 0x01000e00ff0877ac */ /* 0x000ee20008000a00 */
[----:B------:R-:W-:Y:S01]  /*90e0*/  MOV R3, 0x0 ;  /* 0x0000000000037802 */ /* 0x000fe20000000f00 */
[----:B------:R-:W-:Y:S02]  /*90f0*/  HFMA2 R12, -RZ, RZ, 0, 5.9604644775390625e-08 ;  /* 0x00000001ff0c7431 */ /* 0x000fe400000001ff */
[----:B-1----:R-:W-:Y:S02]  /*9100*/  IMAD.MOV.U32 R8, RZ, RZ, 0x192 ;  /* 0x00000192ff087424 */ /* 0x002fe400078e00ff */
[----:B------:R-:W-:Y:S01]  /*9110*/  IMAD.MOV.U32 R13, RZ, RZ, RZ ;  /* 0x000000ffff0d7224 */ /* 0x000fe200078e00ff */
[----:B------:R-:W1:Y:S01]  /*9120*/  LDCU.64 UR6, c[0x4][0x78] ;  /* 0x01000f00ff0677ac */ /* 0x000e620008000a00 */
[----:B--2---:R-:W2:Y:S01]  /*9130*/  LDC.64 R2, c[0x4][R3] ;  /* 0x0100000003027b82 */ /* 0x004ea20000000a00 */
[----:B------:R-:W5:Y:S01]  /*9140*/  LDCU.64 UR4, c[0x4][0x10] ;  /* 0x01000200ff0477ac */ /* 0x000f620008000a00 */
[----:B---3--:R-:W-:Y:S01]  /*9150*/  MOV R5, UR9 ;  /* 0x0000000900057c02 */ /* 0x008fe20008000f00 */
[----:B------:R-:W-:Y:S01]  /*9160*/  IMAD.U32 R4, RZ, RZ, UR8 ;  /* 0x00000008ff047e24 */ /* 0x000fe2000f8e00ff */
[----:B-1----:R-:W-:Y:S01]  /*9170*/  MOV R7, UR7 ;  /* 0x0000000700077c02 */ /* 0x002fe20008000f00 */
[----:B------:R-:W-:Y:S01]  /*9180*/  IMAD.U32 R6, RZ, RZ, UR6 ;  /* 0x00000006ff067e24 */ /* 0x000fe2000f8e00ff */
[----:B-----5:R-:W-:Y:S01]  /*9190*/  MOV R11, UR5 ;  /* 0x00000005000b7c02 */ /* 0x020fe20008000f00 */
[----:B------:R-:W-:Y:S02]  /*91a0*/  IMAD.U32 R10, RZ, RZ, UR4 ;  /* 0x00000004ff0a7e24 */ /* 0x000fe4000f8e00ff */
[----:B------:R-:W-:Y:S07]  /*91b0*/  LEPC R20, `(.L_x_148) ;  /* 0x000000001014794e */ /* 0x000fee0000000000 */
[----:B--2-4-:R-:W-:Y:S05]  /*91c0*/  CALL.ABS.NOINC R2 ;  /* 0x0000000002007343 */ /* 0x014fea0003c00000 */
.L_x_148:
[----:B------:R-:W-:Y:S01]  /*91d0*/  ISETP.NE.AND P6, PT, R66, RZ, PT ;  /* 0x000000ff4200720c */ /* 0x000fe20003fc5270 */
[----:B------:R-:W-:Y:S05]  /*91e0*/  WARPSYNC.ALL ;  /* 0x0000000000007948 */ /* 0x000fea0003800000 */
[----:B------:R-:W-:Y:S01]  /*91f0*/  R2UR UR4, R25 ;  /* 0x00000000190472ca */ /* 0x000fe200000e0000 */
[--C-:B----4-:R-:W-:Y:S01]  /*9200*/  HADD2.F32 R3, -RZ, R28.reuse.H0_H0 ;  /* 0x2000001cff037230 */ /* 0x110fe20000004100 */
[----:B------:R-:W-:Y:S01]  /*9210*/  ISETP.NE.AND P0, PT, R55, RZ, PT ;  /* 0x000000ff3700720c */ /* 0x000fe20003f05270 */
[--C-:B------:R-:W-:Y:S01]  /*9220*/  HADD2.F32 R20, -RZ, R29.reuse.H0_H0 ;  /* 0x2000001dff147230 */ /* 0x100fe20000004100 */
[----:B------:R-:W-:Y:S01]  /*9230*/  BSSY.RECONVERGENT B0, `(.L_x_149) ;  /* 0x0000058000007945 */ /* 0x000fe20003800200 */
[----:B------:R-:W-:Y:S08]  /*9240*/  HADD2.F32 R21, -RZ, R29.H1_H1 ;  /* 0x3000001dff157230 */ /* 0x000ff00000004100 */
[----:B-12---:R-:W1:Y:S02]  /*9250*/  LDTM.x16 R4, tmem[UR4+0x20] ;  /* 0x00002004000479ee */ /* 0x006e640008240000 */
        /* <DEDUP_REMOVED lines=9> */
[----:B------:R-:W-:Y:S01]  /*92f0*/  FMUL R12, R24, R16 ;  /* 0x00000010180c7220 */ /* 0x000fe20000400000 */
[--C-:B------:R-:W-:Y:S01]  /*9300*/  HADD2.F32 R16, -RZ, R30.reuse.H0_H0 ;  /* 0x2000001eff107230 */ /* 0x100fe20000004100 */
[----:B------:R-:W-:Y:S01]  /*9310*/  F2FP.F16.F32.PACK_AB R32, R2, R0 ;  /* 0x000000000220723e */ /* 0x000fe200000000ff */
[----:B------:R-:W-:Y:S02]  /*9320*/  HADD2.F32 R0, -RZ, R30.H1_H1 ;  /* 0x3000001eff007230 */ /* 0x000fe40000004100 */
[C---:B------:R-:W-:Y:S01]  /*9330*/  FFMA R3, R27.reuse, R20, R3 ;  /* 0x000000141b037223 */ /* 0x040fe20000000003 */
[C---:B------:R-:W-:Y:S01]  /*9340*/  FMUL R5, R24.reuse, R9 ;  /* 0x0000000918057220 */ /* 0x040fe20000400000 */
[--C-:B------:R-:W-:Y:S02]  /*9350*/  HADD2.F32 R2, -RZ, R31.reuse.H0_H0 ;  /* 0x2000001fff027230 */ /* 0x100fe40000004100 */
[C---:B------:R-:W-:Y:S01]  /*9360*/  FFMA R7, R27.reuse, R21, R7 ;  /* 0x000000151b077223 */ /* 0x040fe20000000007 */
        /* <DEDUP_REMOVED lines=12> */
[C---:B------:R-:W-:Y:S01]  /*9430*/  FFMA R11, R27.reuse, R16, R11 ;  /* 0x000000101b0b7223 */ /* 0x040fe2000000000b */
        /* <DEDUP_REMOVED lines=35> */
[----:B--2---:R-:W2:Y:S01]  /*9670*/  FENCE.VIEW.ASYNC.S ;  /* 0x00000000000073c6 */ /* 0x004ea20000000000 */
[----:B------:R-:W-:Y:S01]  /*9680*/  @P6 PRMT R0, R71, 0x654, R0 ;  /* 0x0000065447006816 */ /* 0x000fe20000000000 */
[----:B--2---:R-:W-:Y:S06]  /*9690*/  BAR.SYNC.DEFER_BLOCKING 0x1, 0x80 ;  /* 0x0042000000007b1d */ /* 0x004fec0000010000 */
        /* <DEDUP_REMOVED lines=17> */
.L_x_150:
[----:B------:R-:W-:Y:S05]  /*97b0*/  BSYNC.RECONVERGENT B0 ;  /* 0x0000000000007941 */ /* 0x000fea0003800200 */
.L_x_149:
        /* <DEDUP_REMOVED lines=19> */
.L_x_154:
[----:B------:R-:W-:Y:S05]  /*98f0*/  BSYNC B0 ;  /* 0x0000000000007941 */ /* 0x000fea0003800000 */
.L_x_153:
[----:B------:R-:W-:Y:S11]  /*9900*/  ISETP.NE.AND P0, PT, R70, RZ, PT ;  /* 0x000000ff4600720c */ /* 0x000ff60003f05270 */
[----:B------:R-:W-:Y:S02]  /*9910*/  @!UPT UIADD3 URZ, UPT, UPT, URZ, URZ, URZ ;  /* 0x000000fffffff290 */ /* 0x000fe4000fffe0ff */
[----:B------:R3:W4:Y:S04]  /*9920*/  @P0 LDS.128 R28, [R26+UR44+0x300] ;  /* 0x0003002c1a1c0984 */ /* 0x0007280008000c00 */
[----:B------:R3:W1:Y:S02]  /*9930*/  @P0 LDS.128 R36, [R72+0x300] ;  /* 0x0003000048240984 */ /* 0x0006640000000c00 */
.L_x_152:
[----:B------:R-:W-:Y:S05]  /*9940*/  BSYNC B1 ;  /* 0x0000000000017941 */ /* 0x000fea0003800000 */
.L_x_151:
[----:B--2---:R-:W-:Y:S05]  /*9950*/  VIADD R0, R25, 0x30 ;  /* 0x0000003019007836 */ /* 0x004fea0000000000 */
[----:B------:R-:W-:Y:S04]  /*9960*/  SHF.R.U32.HI R0, RZ, 0x15, R0 ;  /* 0x00000015ff007819 */ /* 0x000fe80000011600 */
[----:B------:R-:W-:Y:S11]  /*9970*/  LOP3.LUT P0, RZ, R0, 0x3, R46, 0x48, !PT ;  /* 0x0000000300ff7812 */ /* 0x000ff6000780482e */
[----:B------:R-:W-:Y:S02]  /*9980*/  @!UPT UIADD3 URZ, UPT, UPT, URZ, URZ, URZ ;  /* 0x000000fffffff290 */ /* 0x000fe4000fffe0ff */
[----:B------:R-:W-:Y:S05]  /*9990*/  @!P0 BRA `(.L_x_156) ;  /* 0x0000000000408947 */ /* 0x000fea0003800000 */
[----:B------:R-:W2:Y:S01]  /*99a0*/  LDCU.64 UR8, c[0x4][0x70] ;  /* 0x01000e00ff0877ac */ /* 0x000ea20008000a00 */
[----:B------:R-:W-:Y:S01]  /*99b0*/  MOV R3, 0x0 ;  /* 0x0000000000037802 */ /* 0x000fe20000000f00 */
        /* <DEDUP_REMOVED lines=14> */
.L_x_156:
[----:B------:R-:W-:Y:S01]  /*9aa0*/  ISETP.NE.AND P0, PT, R55, RZ, PT ;  /* 0x000000ff3700720c */ /* 0x000fe20003f05270 */
[----:B------:R-:W-:Y:S05]  /*9ab0*/  WARPSYNC.ALL ;  /* 0x0000000000007948 */ /* 0x000fea0003800000 */
[----:B------:R-:W-:Y:S01]  /*9ac0*/  R2UR UR4, R25 ;  /* 0x00000000190472ca */ /* 0x000fe200000e0000 */
[--C-:B----4-:R-:W-:Y:S01]  /*9ad0*/  HADD2.F32 R20, -RZ, R28.reuse.H0_H0 ;  /* 0x2000001cff147230 */ /* 0x110fe20000004100 */
[----:B------:R-:W-:Y:S01]  /*9ae0*/  IADD3 R64, PT, PT, R64, 0x210, RZ ;  /* 0x0000021040407810 */ /* 0x000fe20007ffe0ff */
[----:B------:R-:W-:Y:S01]  /*9af0*/  HADD2.F32 R21, -RZ, R28.H1_H1 ;  /* 0x3000001cff157230 */ /* 0x000fe20000004100 */
[----:B------:R-:W-:Y:S01]  /*9b00*/  BSSY.RECONVERGENT B0, `(.L_x_157) ;  /* 0x0000055000007945 */ /* 0x000fe20003800200 */
[--C-:B------:R-:W-:Y:S01]  /*9b10*/  HADD2.F32 R25, -RZ, R29.reuse.H0_H0 ;  /* 0x2000001dff197230 */ /* 0x100fe20000004100 */
[----:B------:R-:W-:Y:S01]  /*9b20*/  LOP3.LUT R64, R64, 0xfefffff8, RZ, 0xc0, !PT ;  /* 0xfefffff840407812 */ /* 0x000fe200078ec0ff */
[----:B---3--:R-:W-:Y:S02]  /*9b30*/  HADD2.F32 R26, -RZ, R29.H1_H1 ;  /* 0x3000001dff1a7230 */ /* 0x008fe40000004100 */
[--C-:B------:R-:W-:Y:S02]  /*9b40*/  HADD2.F32 R28, -RZ, R30.reuse.H0_H0 ;  /* 0x2000001eff1c7230 */ /* 0x100fe40000004100 */
[----:B------:R-:W-:Y:S02]  /*9b50*/  HADD2.F32 R29, -RZ, R30.H1_H1 ;  /* 0x3000001eff1d7230 */ /* 0x000fe40000004100 */
[----:B-1----:R-:W1:Y:S01]  /*9b60*/  LDTM.x16 R4, tmem[UR4+0x30] ;  /* 0x00003004000479ee */ /* 0x002e620008240000 */
[----:B------:R-:W-:Y:S01]  /*9b70*/  NOP ;  /* 0x0000000000007918 */ /* 0x000fe20000000000 */
[----:B-1----:R1:W-:Y:S01]  /*9b80*/  SYNCS.ARRIVE.TRANS64.RED.A1T0 RZ, [R64+URZ], RZ ;  /* 0x000000ff40ff79a7 */ /* 0x0023e200081004ff */
[--C-:B------:R-:W-:Y:S02]  /*9b90*/  HADD2.F32 R30, -RZ, R31.reuse.H0_H0 ;  /* 0x2000001fff1e7230 */ /* 0x100fe40000004100 */
[----:B------:R-:W-:Y:S02]  /*9ba0*/  HADD2.F32 R31, -RZ, R31.H1_H1 ;  /* 0x3000001fff1f7230 */ /* 0x000fe40000004100 */
        /* <DEDUP_REMOVED lines=8> */
[C---:B------:R-:W-:Y:S01]  /*9c30*/  FMUL R4, R24.reuse, R4 ;  /* 0x0000000418047220 */ /* 0x040fe20000400000 */
[C---:B------:R-:W-:Y:S01]  /*9c40*/  FMUL R5, R24.reuse, R5 ;  /* 0x0000000518057220 */ /* 0x040fe20000400000 */
[C---:B------:R-:W-:Y:S01]  /*9c50*/  FMUL R6, R24.reuse, R6 ;  /* 0x0000000618067220 */ /* 0x040fe20000400000 */
[C---:B------:R-:W-:Y:S01]  /*9c60*/  FMUL R7, R24.reuse, R7 ;  /* 0x0000000718077220 */ /* 0x040fe20000400000 */
[C---:B------:R-:W-:Y:S01]  /*9c70*/  FFMA R4, R27.reuse, R20, R4 ;  /* 0x000000141b047223 */ /* 0x040fe20000000004 */
        /* <DEDUP_REMOVED lines=15> */
[C---:B------:R-:W-:Y:S01]  /*9d70*/  FMUL R12, R24.reuse, R16 ;  /* 0x00000010180c7220 */ /* 0x040fe20000400000 */
[C---:B------:R-:W-:Y:S01]  /*9d80*/  FFMA R0, R27.reuse, R32, R0 ;  /* 0x000000201b007223 */ /* 0x040fe20000000000 */
[C---:B------:R-:W-:Y:S01]  /*9d90*/  FMUL R13, R24.reuse, R17 ;  /* 0x00000011180d7220 */ /* 0x040fe20000400000 */
[----:B------:R-:W-:Y:S01]  /*9da0*/  FFMA R2, R27, R33, R2 ;  /* 0x000000211b027223 */ /* 0x000fe20000000002 */
[----:B------:R-:W-:Y:S01]  /*9db0*/  F2FP.F16.F32.PACK_AB R4, R5, R4 ;  /* 0x000000040504723e */ /* 0x000fe200000000ff */
[C---:B------:R-:W-:Y:S01]  /*9dc0*/  FMUL R14, R24.reuse, R18 ;  /* 0x00000012180e7220 */ /* 0x040fe20000400000 */
[----:B------:R-:W-:Y:S01]  /*9dd0*/  FFMA R3, R27, R34, R3 ;  /* 0x000000221b037223 */ /* 0x000fe20000000003 */
[----:B------:R-:W-:Y:S01]  /*9de0*/  F2FP.F16.F32.PACK_AB R5, R7, R6 ;  /* 0x000000060705723e */ /* 0x000fe200000000ff */
[----:B------:R-:W-:Y:S01]  /*9df0*/  FFMA R15, R27, R35, R15 ;  /* 0x000000231b0f7223 */ /* 0x000fe2000000000f */
[----:B------:R-:W-:Y:S01]  /*9e00*/  FMUL R19, R24, R19 ;  /* 0x0000001318137220 */ /* 0x000fe20000400000 */
[----:B------:R-:W-:Y:S01]  /*9e10*/  F2FP.F16.F32.PACK_AB R6, R9, R8 ;  /* 0x000000080906723e */ /* 0x000fe200000000ff */
[----:B------:R-:W-:Y:S01]  /*9e20*/  FFMA R12, R27, R36, R12 ;  /* 0x000000241b0c7223 */ /* 0x000fe2000000000c */
[----:B------:R-:W-:Y:S01]  /*9e30*/  F2FP.F16.F32.PACK_AB R7, R11, R10 ;  /* 0x0000000a0b07723e */ /* 0x000fe200000000ff */
[C---:B------:R-:W-:Y:S01]  /*9e40*/  FFMA R13, R27.reuse, R37, R13 ;  /* 0x000000251b0d7223 */ /* 0x040fe2000000000d */
[C---:B------:R-:W-:Y:S01]  /*9e50*/  FFMA R14, R27.reuse, R38, R14 ;  /* 0x000000261b0e7223 */ /* 0x040fe2000000000e */
[----:B------:R-:W-:Y:S01]  /*9e60*/  FFMA R19, R27, R39, R19 ;  /* 0x000000271b137223 */ /* 0x000fe20000000013 */
[----:B------:R-:W-:Y:S01]  /*9e70*/  F2FP.F16.F32.PACK_AB R16, R2, R0 ;  /* 0x000000000210723e */ /* 0x000fe200000000ff */
[----:B------:R1:W-:Y:S01]  /*9e80*/  STS.128 [R67+UR44+0x3300], R4 ;  /* 0x0033000443007988 */ /* 0x0003e20008000c2c */
        /* <DEDUP_REMOVED lines=28> */
.L_x_158:
[----:B------:R-:W-:Y:S05]  /*a050*/  BSYNC.RECONVERGENT B0 ;  /* 0x0000000000007941 */ /* 0x000fea0003800200 */
.L_x_157:
[----:B------:R-:W-:Y:S01]  /*a060*/  BAR.SYNC.DEFER_BLOCKING 0x1, 0x80 ;  /* 0x0042000000007b1d */ /* 0x000fe20000010000 */
[----:B------:R-:W-:Y:S01]  /*a070*/  UISETP.NE.AND UP0, UPT, UR49, -0x4, UPT ;  /* 0xfffffffc3100788c */ /* 0x000fe2000bf05270 */
[----:B------:R-:W-:Y:S08]  /*a080*/  IADD3 R22, PT, PT, R22, 0x1, RZ ;  /* 0x0000000116167810 */ /* 0x000ff00007ffe0ff */
[----:B------:R-:W-:Y:S05]  /*a090*/  BRA.U !UP0, `(.L_x_159) ;  /* 0x0000000108247547 */ /* 0x000fea000b800000 */
[----:B------:R-:W-:Y:S01]  /*a0a0*/  ISETP.NE.AND P0, PT, R66, RZ, PT ;  /* 0x000000ff4200720c */ /* 0x000fe20003f05270 */
[----:B------:R-:W-:Y:S01]  /*a0b0*/  IMAD.U32 R0, RZ, RZ, UR47 ;  /* 0x0000002fff007e24 */ /* 0x000fe2000f8e00ff */
[----:B------:R-:W-:Y:S04]  /*a0c0*/  UIADD3 UR4, UPT, UPT, UR47, 0x1, URZ ;  /* 0x000000012f047890 */ /* 0x000fe8000fffe0ff */
[----:B------:R-:W-:Y:S04]  /*a0d0*/  UISETP.NE.AND UP0, UPT, UR4, 0x4, UPT ;  /* 0x000000040400788c */ /* 0x000fe8000bf05270 */
[----:B------:R-:W-:Y:S03]  /*a0e0*/  USEL UR47, UR4, URZ, UP0 ;  /* 0x000000ff042f7287 */ /* 0x000fe60008000000 */
[----:B------:R-:W-:Y:S05]  /*a0f0*/  @P0 LEA R0, R0, UR44, 0x3 ;  /* 0x0000002c00000c11 */ /* 0x000fea000f8e18ff */
[----:B------:R-:W-:Y:S05]  /*a100*/  @P0 VIADD R0, R0, 0x1c0 ;  /* 0x000001c000000836 */ /* 0x000fea0000000000 */
[----:B------:R-:W-:Y:S04]  /*a110*/  @P0 PRMT R0, R71, 0x654, R0 ;  /* 0x0000065447000816 */ /* 0x000fe80000000000 */
[----:B------:R2:W-:Y:S03]  /*a120*/  @P0 SYNCS.ARRIVE.TRANS64.RED.A1T0 RZ, [R0+URZ], RZ ;  /* 0x000000ff00ff09a7 */ /* 0x0005e600081004ff */
.L_x_159:
[----:B------:R-:W-:Y:S01]  /*a130*/  R2UR UR5, R47 ;  /* 0x000000002f0572ca */ /* 0x000fe200000e0000 */
[----:B------:R-:W-:Y:S01]  /*a140*/  UISETP.NE.AND UP0, UPT, UR58, URZ, UPT ;  /* 0x000000ff3a00728c */ /* 0x000fe2000bf05270 */
[----:B------:R-:W-:Y:S01]  /*a150*/  R2UR UR4, R48 ;  /* 0x00000000300472ca */ /* 0x000fe200000e0000 */
[----:B------:R-:W-:Y:S01]  /*a160*/  UIADD3 UR49, UPT, UPT, UR49, 0x4, URZ ;  /* 0x0000000431317890 */ /* 0x000fe2000fffe0ff */
[C---:B------:R-:W-:Y:S01]  /*a170*/  ISETP.NE.AND P0, PT, R22.reuse, 0x2, PT ;  /* 0x000000021600780c */ /* 0x040fe20003f05270 */
[----:B------:R-:W-:Y:S01]  /*a180*/  UMOV UR48, UR59 ;  /* 0x0000003b00307c82 */ /* 0x000fe20008000000 */
[----:B------:R-:W-:Y:S02]  /*a190*/  LOP3.LUT R51, R51, 0x1, RZ, 0x3c, !PT ;  /* 0x0000000133337812 */ /* 0x000fe400078e3cff */
[----:B--2---:R-:W-:Y:S02]  /*a1a0*/  SEL R0, RZ, 0x1, P0 ;  /* 0x00000001ff007807 */ /* 0x004fe40000000000 */
[----:B------:R-:W-:Y:S02]  /*a1b0*/  SEL R22, R22, RZ, P0 ;  /* 0x000000ff16167207 */ /* 0x000fe40000000000 */
[----:B------:R-:W-:Y:S01]  /*a1c0*/  LOP3.LUT R52, R52, R0, RZ, 0x3c, !PT ;  /* 0x0000000034347212 */ /* 0x000fe200078e3cff */
[----:B------:R-:W-:Y:S02]  /*a1d0*/  UIADD3 UR19, UPT, UPT, UR36, UR5, URZ ;  /* 0x0000000524137290 */ /* 0x000fe4000fffe0ff */
[----:B------:R-:W-:Y:S01]  /*a1e0*/  UIADD3 UR45, UPT, UPT, UR37, UR4, URZ ;  /* 0x00000004252d7290 */ /* 0x000fe2000fffe0ff */
[----:B------:R-:W-:Y:S11]  /*a1f0*/  BRA.U UP0, `(.L_x_160) ;  /* 0xffffffc900e87547 */ /* 0x000ff6000b83ffff */
[----:B------:R-:W-:-:S13]  /*a200*/  R2UR UR4, R49 ;  /* 0x00000000310472ca */ /* 0x000fda00000e0000 */
[----:B------:R-:W-:-:S09]  /*a210*/  UISETP.NE.AND UP0, UPT, UR4, URZ, UPT ;  /* 0x000000ff0400728c */ /* 0x000fd2000bf05270 */
[----:B------:R-:W-:Y:S05]  /*a220*/  BRA.U !UP0, `(.L_x_161) ;  /* 0x0000000108487547 */ /* 0x000fea000b800000 */
[----:B------:R-:W2:Y:S02]  /*a230*/  LDCU.64 UR4, c[0x0][0x990] ;  /* 0x00013200ff0477ac */ /* 0x000ea40008000a00 */
[----:B--2---:R-:W-:-:S04]  /*a240*/  UISETP.NE.U32.AND UP0, UPT, UR4, URZ, UPT ;  /* 0x000000ff0400728c */ /* 0x004fc8000bf05070 */
[----:B------:R-:W-:-:S09]  /*a250*/  UISETP.NE.AND.EX UP0, UPT, UR5, URZ, UPT, UP0 ;  /* 0x000000ff0500728c */ /* 0x000fd2000bf05300 */
[----:B------:R-:W-:Y:S05]  /*a260*/  BRA.U UP0, `(.L_x_162) ;  /* 0x00000001000c7547 */ /* 0x000fea000b800000 */
[----:B------:R-:W-:-:S13]  /*a270*/  FSETP.NEU.AND P0, PT, R27, RZ, PT ;  /* 0x000000ff1b00720b */ /* 0x000fda0003f0d000 */
[----:B------:R-:W-:Y:S05]  /*a280*/  @!P0 EXIT ;  /* 0x000000000000894d */ /* 0x000fea0003800000 */
[----:B------:R-:W-:Y:S05]  /*a290*/  BRA `(.L_x_161) ;  /* 0x00000000002c7947 */ /* 0x000fea0003800000 */
.L_x_162:
[----:B------:R-:W-:Y:S01]  /*a2a0*/  ISETP.NE.AND P0, PT, R65, RZ, PT ;  /* 0x000000ff4100720c */ /* 0x000fe20003f05270 */
[----:B------:R-:W-:-:S12]  /*a2b0*/  BSSY.RECONVERGENT B0, `(.L_x_161) ;  /* 0x0000009000007945 */ /* 0x000fd80003800200 */
[----:B------:R-:W-:Y:S05]  /*a2c0*/  @P0 BRA `(.L_x_163) ;  /* 0x0000000000140947 */ /* 0x000fea0003800000 */
[----:B------:R-:W2:Y:S02]  /*a2d0*/  LDCU.64 UR4, c[0x0][0x988] ;  /* 0x00013100ff0477ac */ /* 0x000ea40008000a00 */
[----:B--2---:R-:W-:-:S04]  /*a2e0*/  ISETP.NE.U32.AND P0, PT, RZ, UR4, PT ;  /* 0x00000004ff007c0c */ /* 0x004fc8000bf05070 */
[----:B------:R-:W-:-:S13]  /*a2f0*/  ISETP.NE.AND.EX P0, PT, RZ, UR5, PT, P0 ;  /* 0x00000005ff007c0c */ /* 0x000fda000bf05300 */
[----:B------:R-:W-:Y:S05]  /*a300*/  @!P0 EXIT ;  /* 0x000000000000894d */ /* 0x000fea0003800000 */
[----:B------:R-:W-:Y:S05]  /*a310*/  BRA `(.L_x_164) ;  /* 0x0000000000087947 */ /* 0x000fea0003800000 */
.L_x_163:
[----:B------:R-:W-:-:S13]  /*a320*/  FSETP.NEU.AND P0, PT, R27, RZ, PT ;  /* 0x000000ff1b00720b */ /* 0x000fda0003f0d000 */
[----:B------:R-:W-:Y:S05]  /*a330*/  @!P0 EXIT ;  /* 0x000000000000894d */ /* 0x000fea0003800000 */
.L_x_164:
[----:B------:R-:W-:Y:S05]  /*a340*/  BSYNC.RECONVERGENT B0 ;  /* 0x0000000000007941 */ /* 0x000fea0003800200 */
.L_x_161:
[----:B------:R-:W2:Y:S01]  /*a350*/  S2UR UR5, SR_CgaCtaId ;  /* 0x00000000000579c3 */ /* 0x000ea20000008800 */
[----:B------:R-:W-:Y:S01]  /*a360*/  ULEA UR4, UR47, UR44, 0x3 ;  /* 0x0000002c2f047291 */ /* 0x000fe2000f8e18ff */
[----:B------:R-:W-:-:S04]  /*a370*/  DEPBAR.LE SB0, 0x0 ;  /* 0x000080000000791a */ /* 0x000fc80000000000 */
[----:B------:R-:W-:-:S04]  /*a380*/  UIADD3 UR4, UPT, UPT, UR4, 0x1c0, URZ ;  /* 0x000001c004047890 */ /* 0x000fc8000fffe0ff */
[----:B--2---:R-:W-:-:S09]  /*a390*/  UPRMT UR4, UR5, 0x654, UR4 ;  /* 0x0000065405047896 */ /* 0x004fd20008000004 */
[----:B------:R-:W-:Y:S01]  /*a3a0*/  SYNCS.ARRIVE.TRANS64.RED.A1T0 RZ, [UR4], RZ ;  /* 0x000000ffffff79a7 */ /* 0x000fe20008100404 */
[----:B------:R-:W-:Y:S05]  /*a3b0*/  EXIT ;  /* 0x000000000000794d */ /* 0x000fea0003800000 */
.L_x_25:
[----:B------:R-:W-:Y:S07]  /*a3c0*/  MOV R0, UR9 ;  /* 0x0000000900007c02 */ /* 0x000fee0008000f00 */
.L_x_165:
[----:B--2---:R2:W3:Y:S02]  /*a3d0*/  SYNCS.PHASECHK.TRANS64.TRYWAIT P0, [R0+URZ+0xd0], R4 ;  /* 0x0000d004000075a7 */ /* 0x0044e400080011ff */
[----:B---3--:R-:W-:Y:S05]  /*a3e0*/  @!P0 NANOSLEEP.SYNCS 0x989680 ;  /* 0x009896800000895d */ /* 0x008fea0003900000 */
[----:B------:R-:W3:Y:S02]  /*a3f0*/  @!P0 SYNCS.PHASECHK.TRANS64 P0, [R0+URZ+0xd0], R4 ;  /* 0x0000d004000085a7 */ /* 0x000ee400080010ff */
[----:B---3--:R-:W-:Y:S05]  /*a400*/  @!P0 BRA `(.L_x_165) ;  /* 0xfffffffc00f08947 */ /* 0x008fea000383ffff */
[----:B------:R-:W-:Y:S05]  /*a410*/  BRA `(.L_x_24) ;  /* 0xffffff7800a87947 */ /* 0x000fea000383ffff */
.L_x_32:
[----:B------:R-:W-:Y:S07]  /*a420*/  MOV R0, UR9 ;  /* 0x0000000900007c02 */ /* 0x000fee0008000f00 */
.L_x_166:
[----:B-1----:R1:W2:Y:S02]  /*a430*/  SYNCS.PHASECHK.TRANS64.TRYWAIT P0, [R0+URZ+0xd0], R4 ;  /* 0x0000d004000075a7 */ /* 0x0022a400080011ff */
[----:B--2---:R-:W-:Y:S05]  /*a440*/  @!P0 NANOSLEEP.SYNCS 0x989680 ;  /* 0x009896800000895d */ /* 0x004fea0003900000 */
[----:B------:R-:W2:Y:S02]  /*a450*/  @!P0 SYNCS.PHASECHK.TRANS64 P0, [R0+URZ+0xd0], R4 ;  /* 0x0000d004000085a7 */ /* 0x000ea400080010ff */
[----:B--2---:R-:W-:Y:S05]  /*a460*/  @!P0 BRA `(.L_x_166) ;  /* 0xfffffffc00f08947 */ /* 0x004fea000383ffff */
[----:B------:R-:W-:Y:S05]  /*a470*/  BRA `(.L_x_31) ;  /* 0xffffff8000487947 */ /* 0x000fea000383ffff */
.L_x_37:
[----:B-1----:R-:W-:-:S07]  /*a480*/  MOV R0, UR36 ;  /* 0x0000002400007c02 */ /* 0x002fce0008000f00 */
.L_x_167:
[----:B-1----:R1:W2:Y:S02]  /*a490*/  SYNCS.PHASECHK.TRANS64.TRYWAIT P0, [R0+URZ+0x1f0], R3 ;  /* 0x0001f003000075a7 */ /* 0x0022a400080011ff */
[----:B--2---:R-:W-:Y:S05]  /*a4a0*/  @!P0 NANOSLEEP.SYNCS 0x989680 ;  /* 0x009896800000895d */ /* 0x004fea0003900000 */
[----:B------:R-:W2:Y:S02]  /*a4b0*/  @!P0 SYNCS.PHASECHK.TRANS64 P0, [R0+URZ+0x1f0], R3 ;  /* 0x0001f003000085a7 */ /* 0x000ea400080010ff */
[----:B--2---:R-:W-:Y:S05]  /*a4c0*/  @!P0 BRA `(.L_x_167) ;  /* 0xfffffffc00f08947 */ /* 0x004fea000383ffff */
[----:B------:R-:W-:Y:S05]  /*a4d0*/  BRA `(.L_x_168) ;  /* 0xffffff8400287947 */ /* 0x000fea000383ffff */
.L_x_41:
[----:B------:R-:W-:-:S07]  /*a4e0*/  MOV R0, UR4 ;  /* 0x0000000400007c02 */ /* 0x000fce0008000f00 */
.L_x_169:
[----:B-1----:R1:W2:Y:S02]  /*a4f0*/  SYNCS.PHASECHK.TRANS64.TRYWAIT P0, [R0+URZ], R2 ;  /* 0x00000002000075a7 */ /* 0x0022a400080011ff */
[----:B--2---:R-:W-:Y:S05]  /*a500*/  @!P0 NANOSLEEP.SYNCS 0x989680 ;  /* 0x009896800000895d */ /* 0x004fea0003900000 */
[----:B------:R-:W2:Y:S02]  /*a510*/  @!P0 SYNCS.PHASECHK.TRANS64 P0, [R0+URZ], R2 ;  /* 0x00000002000085a7 */ /* 0x000ea400080010ff */
[----:B--2---:R-:W-:Y:S05]  /*a520*/  @!P0 BRA `(.L_x_169) ;  /* 0xfffffffc00f08947 */ /* 0x004fea000383ffff */
[----:B------:R-:W-:Y:S05]  /*a530*/  BRA `(.L_x_170) ;  /* 0xffffff8800c07947 */ /* 0x000fea000383ffff */
.L_x_42:
[----:B------:R-:W-:-:S07]  /*a540*/  MOV R0, UR5 ;  /* 0x0000000500007c02 */ /* 0x000fce0008000f00 */
.L_x_171:
[----:B-1----:R1:W2:Y:S02]  /*a550*/  SYNCS.PHASECHK.TRANS64.TRYWAIT P0, [R0+URZ], R2 ;  /* 0x00000002000075a7 */ /* 0x0022a400080011ff */
[----:B--2---:R-:W-:Y:S05]  /*a560*/  @!P0 NANOSLEEP.SYNCS 0x989680 ;  /* 0x009896800000895d */ /* 0x004fea0003900000 */
[----:B------:R-:W2:Y:S02]  /*a570*/  @!P0 SYNCS.PHASECHK.TRANS64 P0, [R0+URZ], R2 ;  /* 0x00000002000085a7 */ /* 0x000ea400080010ff */
[----:B--2---:R-:W-:Y:S05]  /*a580*/  @!P0 BRA `(.L_x_171) ;  /* 0xfffffffc00f08947 */ /* 0x004fea000383ffff */
[----:B------:R-:W-:Y:S05]  /*a590*/  BRA `(.L_x_172) ;  /* 0xffffff8800d07947 */ /* 0x000fea000383ffff */
.L_x_43:
[----:B------:R-:W-:-:S07]  /*a5a0*/  MOV R0, UR5 ;  /* 0x0000000500007c02 */ /* 0x000fce0008000f00 */
.L_x_173:
[----:B-1----:R1:W2:Y:S02]  /*a5b0*/  SYNCS.PHASECHK.TRANS64.TRYWAIT P0, [R0+URZ], R2 ;  /* 0x00000002000075a7 */ /* 0x0022a400080011ff */
[----:B--2---:R-:W-:Y:S05]  /*a5c0*/  @!P0 NANOSLEEP.SYNCS 0x989680 ;  /* 0x009896800000895d */ /* 0x004fea0003900000 */
[----:B------:R-:W2:Y:S02]  /*a5d0*/  @!P0 SYNCS.PHASECHK.TRANS64 P0, [R0+URZ], R2 ;  /* 0x00000002000085a7 */ /* 0x000ea400080010ff */
[----:B--2---:R-:W-:Y:S05]  /*a5e0*/  @!P0 BRA `(.L_x_173) ;  /* 0xfffffffc00f08947 */ /* 0x004fea000383ffff */
[----:B------:R-:W-:Y:S05]  /*a5f0*/  BRA `(.L_x_174) ;  /* 0xffffff8800e07947 */ /* 0x000fea000383ffff */
.L_x_44:
[----:B------:R-:W-:-:S07]  /*a600*/  MOV R0, UR5 ;  /* 0x0000000500007c02 */ /* 0x000fce0008000f00 */
.L_x_175:
[----:B-1----:R1:W2:Y:S02]  /*a610*/  SYNCS.PHASECHK.TRANS64.TRYWAIT P0, [R0+URZ], R2 ;  /* 0x00000002000075a7 */ /* 0x0022a400080011ff */
[----:B--2---:R-:W-:Y:S05]  /*a620*/  @!P0 NANOSLEEP.SYNCS 0x989680 ;  /* 0x009896800000895d */ /* 0x004fea0003900000 */
[----:B------:R-:W2:Y:S02]  /*a630*/  @!P0 SYNCS.PHASECHK.TRANS64 P0, [R0+URZ], R2 ;  /* 0x00000002000085a7 */ /* 0x000ea400080010ff */
[----:B--2---:R-:W-:Y:S05]  /*a640*/  @!P0 BRA `(.L_x_175) ;  /* 0xfffffffc00f08947 */ /* 0x004fea000383ffff */
[----:B------:R-:W-:Y:S05]  /*a650*/  BRA `(.L_x_176) ;  /* 0xffffff8800f07947 */ /* 0x000fea000383ffff */
.L_x_45:
[----:B------:R-:W-:-:S07]  /*a660*/  MOV R0, UR5 ;  /* 0x0000000500007c02 */ /* 0x000fce0008000f00 */
.L_x_177:
[----:B-1----:R1:W2:Y:S02]  /*a670*/  SYNCS.PHASECHK.TRANS64.TRYWAIT P0, [R0+URZ], R2 ;  /* 0x00000002000075a7 */ /* 0x0022a400080011ff */
[----:B--2---:R-:W-:Y:S05]  /*a680*/  @!P0 NANOSLEEP.SYNCS 0x989680 ;  /* 0x009896800000895d */ /* 0x004fea0003900000 */
[----:B------:R-:W2:Y:S02]  /*a690*/  @!P0 SYNCS.PHASECHK.TRANS64 P0, [R0+URZ], R2 ;  /* 0x00000002000085a7 */ /* 0x000ea400080010ff */
[----:B--2---:R-:W-:Y:S05]  /*a6a0*/  @!P0 BRA `(.L_x_177) ;  /* 0xfffffffc00f08947 */ /* 0x004fea000383ffff */
[----:B------:R-:W-:Y:S05]  /*a6b0*/  BRA `(.L_x_178) ;  /* 0xffffff8c00007947 */ /* 0x000fea000383ffff */
.L_x_46:
[----:B------:R-:W-:-:S07]  /*a6c0*/  MOV R0, UR5 ;  /* 0x0000000500007c02 */ /* 0x000fce0008000f00 */
.L_x_179:
[----:B-1----:R1:W2:Y:S02]  /*a6d0*/  SYNCS.PHASECHK.TRANS64.TRYWAIT P0, [R0+URZ], R2 ;  /* 0x00000002000075a7 */ /* 0x0022a400080011ff */
[----:B--2---:R-:W-:Y:S05]  /*a6e0*/  @!P0 NANOSLEEP.SYNCS 0x989680 ;  /* 0x009896800000895d */ /* 0x004fea0003900000 */
[----:B------:R-:W2:Y:S02]  /*a6f0*/  @!P0 SYNCS.PHASECHK.TRANS64 P0, [R0+URZ], R2 ;  /* 0x00000002000085a7 */ /* 0x000ea400080010ff */
[----:B--2---:R-:W-:Y:S05]  /*a700*/  @!P0 BRA `(.L_x_179) ;  /* 0xfffffffc00f08947 */ /* 0x004fea000383ffff */
[----:B------:R-:W-:Y:S05]  /*a710*/  BRA `(.L_x_180) ;  /* 0xffffff8c00107947 */ /* 0x000fea000383ffff */
.L_x_47:
[----:B------:R-:W-:-:S07]  /*a720*/  MOV R0, UR5 ;  /* 0x0000000500007c02 */ /* 0x000fce0008000f00 */
.L_x_181:
[----:B-1----:R1:W2:Y:S02]  /*a730*/  SYNCS.PHASECHK.TRANS64.TRYWAIT P0, [R0+URZ], R2 ;  /* 0x00000002000075a7 */ /* 0x0022a400080011ff */
[----:B--2---:R-:W-:Y:S05]  /*a740*/  @!P0 NANOSLEEP.SYNCS 0x989680 ;  /* 0x009896800000895d */ /* 0x004fea0003900000 */
[----:B------:R-:W2:Y:S02]  /*a750*/  @!P0 SYNCS.PHASECHK.TRANS64 P0, [R0+URZ], R2 ;  /* 0x00000002000085a7 */ /* 0x000ea400080010ff */
[----:B--2---:R-:W-:Y:S05]  /*a760*/  @!P0 BRA `(.L_x_181) ;  /* 0xfffffffc00f08947 */ /* 0x004fea000383ffff */
[----:B------:R-:W-:Y:S05]  /*a770*/  BRA `(.L_x_182) ;  /* 0xffffff8c00207947 */ /* 0x000fea000383ffff */
.L_x_48:
[----:B------:R-:W-:-:S07]  /*a780*/  MOV R0, UR5 ;  /* 0x0000000500007c02 */ /* 0x000fce0008000f00 */
.L_x_183:
[----:B-1----:R1:W2:Y:S02]  /*a790*/  SYNCS.PHASECHK.TRANS64.TRYWAIT P0, [R0+URZ], R2 ;  /* 0x00000002000075a7 */ /* 0x0022a400080011ff */
[----:B--2---:R-:W-:Y:S05]  /*a7a0*/  @!P0 NANOSLEEP.SYNCS 0x989680 ;  /* 0x009896800000895d */ /* 0x004fea0003900000 */
[----:B------:R-:W2:Y:S02]  /*a7b0*/  @!P0 SYNCS.PHASECHK.TRANS64 P0, [R0+URZ], R2 ;  /* 0x00000002000085a7 */ /* 0x000ea400080010ff */
[----:B--2---:R-:W-:Y:S05]  /*a7c0*/  @!P0 BRA `(.L_x_183) ;  /* 0xfffffffc00f08947 */ /* 0x004fea000383ffff */
[----:B------:R-:W-:Y:S05]  /*a7d0*/  BRA `(.L_x_184) ;  /* 0xffffff8c00307947 */ /* 0x000fea000383ffff */
.L_x_49:
[----:B------:R-:W-:-:S07]  /*a7e0*/  MOV R0, UR5 ;  /* 0x0000000500007c02 */ /* 0x000fce0008000f00 */
.L_x_185:
[----:B-1----:R1:W2:Y:S02]  /*a7f0*/  SYNCS.PHASECHK.TRANS64.TRYWAIT P0, [R0+URZ], R2 ;  /* 0x00000002000075a7 */ /* 0x0022a400080011ff */
[----:B--2---:R-:W-:Y:S05]  /*a800*/  @!P0 NANOSLEEP.SYNCS 0x989680 ;  /* 0x009896800000895d */ /* 0x004fea0003900000 */
[----:B------:R-:W2:Y:S02]  /*a810*/  @!P0 SYNCS.PHASECHK.TRANS64 P0, [R0+URZ], R2 ;  /* 0x00000002000085a7 */ /* 0x000ea400080010ff */
[----:B--2---:R-:W-:Y:S05]  /*a820*/  @!P0 BRA `(.L_x_185) ;  /* 0xfffffffc00f08947 */ /* 0x004fea000383ffff */
[----:B------:R-:W-:Y:S05]  /*a830*/  BRA `(.L_x_186) ;  /* 0xffffff8c00407947 */ /* 0x000fea000383ffff */
.L_x_50:
[----:B------:R-:W-:-:S07]  /*a840*/  MOV R0, UR5 ;  /* 0x0000000500007c02 */ /* 0x000fce0008000f00 */
.L_x_187:
[----:B-1----:R1:W2:Y:S02]  /*a850*/  SYNCS.PHASECHK.TRANS64.TRYWAIT P0, [R0+URZ], R2 ;  /* 0x00000002000075a7 */ /* 0x0022a400080011ff */
[----:B--2---:R-:W-:Y:S05]  /*a860*/  @!P0 NANOSLEEP.SYNCS 0x989680 ;  /* 0x009896800000895d */ /* 0x004fea0003900000 */
[----:B------:R-:W2:Y:S02]  /*a870*/  @!P0 SYNCS.PHASECHK.TRANS64 P0, [R0+URZ], R2 ;  /* 0x00000002000085a7 */ /* 0x000ea400080010ff */
[----:B--2---:R-:W-:Y:S05]  /*a880*/  @!P0 BRA `(.L_x_187) ;  /* 0xfffffffc00f08947 */ /* 0x004fea000383ffff */
[----:B------:R-:W-:Y:S05]  /*a890*/  BRA `(.L_x_188) ;  /* 0xffffff8c00507947 */ /* 0x000fea000383ffff */
.L_x_51:
[----:B------:R-:W-:-:S07]  /*a8a0*/  MOV R0, UR5 ;  /* 0x0000000500007c02 */ /* 0x000fce0008000f00 */
.L_x_189:
[----:B-1----:R1:W2:Y:S02]  /*a8b0*/  SYNCS.PHASECHK.TRANS64.TRYWAIT P0, [R0+URZ], R2 ;  /* 0x00000002000075a7 */ /* 0x0022a400080011ff */
[----:B--2---:R-:W-:Y:S05]  /*a8c0*/  @!P0 NANOSLEEP.SYNCS 0x989680 ;  /* 0x009896800000895d */ /* 0x004fea0003900000 */
[----:B------:R-:W2:Y:S02]  /*a8d0*/  @!P0 SYNCS.PHASECHK.TRANS64 P0, [R0+URZ], R2 ;  /* 0x00000002000085a7 */ /* 0x000ea400080010ff */
[----:B--2---:R-:W-:Y:S05]  /*a8e0*/  @!P0 BRA `(.L_x_189) ;  /* 0xfffffffc00f08947 */ /* 0x004fea000383ffff */
[----:B------:R-:W-:Y:S05]  /*a8f0*/  BRA `(.L_x_190) ;  /* 0xffffff8c00607947 */ /* 0x000fea000383ffff */
.L_x_52:
[----:B------:R-:W-:-:S07]  /*a900*/  MOV R0, UR5 ;  /* 0x0000000500007c02 */ /* 0x000fce0008000f00 */
.L_x_191:
[----:B-1----:R1:W2:Y:S02]  /*a910*/  SYNCS.PHASECHK.TRANS64.TRYWAIT P0, [R0+URZ], R2 ;  /* 0x00000002000075a7 */ /* 0x0022a400080011ff */
[----:B--2---:R-:W-:Y:S05]  /*a920*/  @!P0 NANOSLEEP.SYNCS 0x989680 ;  /* 0x009896800000895d */ /* 0x004fea0003900000 */
[----:B------:R-:W2:Y:S02]  /*a930*/  @!P0 SYNCS.PHASECHK.TRANS64 P0, [R0+URZ], R2 ;  /* 0x00000002000085a7 */ /* 0x000ea400080010ff */
[----:B--2---:R-:W-:Y:S05]  /*a940*/  @!P0 BRA `(.L_x_191) ;  /* 0xfffffffc00f08947 */ /* 0x004fea000383ffff */
[----:B------:R-:W-:Y:S05]  /*a950*/  BRA `(.L_x_192) ;  /* 0xffffff8c00707947 */ /* 0x000fea000383ffff */
.L_x_53:
[----:B------:R-:W-:-:S07]  /*a960*/  MOV R0, UR5 ;  /* 0x0000000500007c02 */ /* 0x000fce0008000f00 */
.L_x_193:
[----:B-1----:R1:W2:Y:S02]  /*a970*/  SYNCS.PHASECHK.TRANS64.TRYWAIT P0, [R0+URZ], R2 ;  /* 0x00000002000075a7 */ /* 0x0022a400080011ff */
[----:B--2---:R-:W-:Y:S05]  /*a980*/  @!P0 NANOSLEEP.SYNCS 0x989680 ;  /* 0x009896800000895d */ /* 0x004fea0003900000 */
[----:B------:R-:W2:Y:S02]  /*a990*/  @!P0 SYNCS.PHASECHK.TRANS64 P0, [R0+URZ], R2 ;  /* 0x00000002000085a7 */ /* 0x000ea400080010ff */
[----:B--2---:R-:W-:Y:S05]  /*a9a0*/  @!P0 BRA `(.L_x_193) ;  /* 0xfffffffc00f08947 */ /* 0x004fea000383ffff */
[----:B------:R-:W-:Y:S05]  /*a9b0*/  BRA `(.L_x_194) ;  /* 0xffffff8c00807947 */ /* 0x000fea000383ffff */
.L_x_54:
[----:B------:R-:W-:-:S07]  /*a9c0*/  MOV R0, UR5 ;  /* 0x0000000500007c02 */ /* 0x000fce0008000f00 */
.L_x_195:
[----:B-1----:R1:W2:Y:S02]  /*a9d0*/  SYNCS.PHASECHK.TRANS64.TRYWAIT P0, [R0+URZ], R2 ;  /* 0x00000002000075a7 */ /* 0x0022a400080011ff */
[----:B--2---:R-:W-:Y:S05]  /*a9e0*/  @!P0 NANOSLEEP.SYNCS 0x989680 ;  /* 0x009896800000895d */ /* 0x004fea0003900000 */
[----:B------:R-:W2:Y:S02]  /*a9f0*/  @!P0 SYNCS.PHASECHK.TRANS64 P0, [R0+URZ], R2 ;  /* 0x00000002000085a7 */ /* 0x000ea400080010ff */
[----:B--2---:R-:W-:Y:S05]  /*aa00*/  @!P0 BRA `(.L_x_195) ;  /* 0xfffffffc00f08947 */ /* 0x004fea000383ffff */
[----:B------:R-:W-:Y:S05]  /*aa10*/  BRA `(.L_x_196) ;  /* 0xffffff8c00907947 */ /* 0x000fea000383ffff */
.L_x_55:
[----:B------:R-:W-:-:S07]  /*aa20*/  MOV R0, UR5 ;  /* 0x0000000500007c02 */ /* 0x000fce0008000f00 */
.L_x_197:
[----:B-1----:R1:W2:Y:S02]  /*aa30*/  SYNCS.PHASECHK.TRANS64.TRYWAIT P0, [R0+URZ], R2 ;  /* 0x00000002000075a7 */ /* 0x0022a400080011ff */
[----:B--2---:R-:W-:Y:S05]  /*aa40*/  @!P0 NANOSLEEP.SYNCS 0x989680 ;  /* 0x009896800000895d */ /* 0x004fea0003900000 */
[----:B------:R-:W2:Y:S02]  /*aa50*/  @!P0 SYNCS.PHASECHK.TRANS64 P0, [R0+URZ], R2 ;  /* 0x00000002000085a7 */ /* 0x000ea400080010ff */
[----:B--2---:R-:W-:Y:S05]  /*aa60*/  @!P0 BRA `(.L_x_197) ;  /* 0xfffffffc00f08947 */ /* 0x004fea000383ffff */
[----:B------:R-:W-:Y:S05]  /*aa70*/  BRA `(.L_x_198) ;  /* 0xffffff8c00a07947 */ /* 0x000fea000383ffff */
.L_x_56:
[----:B------:R-:W-:-:S07]  /*aa80*/  MOV R0, UR5 ;  /* 0x0000000500007c02 */ /* 0x000fce0008000f00 */
.L_x_199:
[----:B-1----:R1:W2:Y:S02]  /*aa90*/  SYNCS.PHASECHK.TRANS64.TRYWAIT P0, [R0+URZ], R2 ;  /* 0x00000002000075a7 */ /* 0x0022a400080011ff */
[----:B--2---:R-:W-:Y:S05]  /*aaa0*/  @!P0 NANOSLEEP.SYNCS 0x989680 ;  /* 0x009896800000895d */ /* 0x004fea0003900000 */
[----:B------:R-:W2:Y:S02]  /*aab0*/  @!P0 SYNCS.PHASECHK.TRANS64 P0, [R0+URZ], R2 ;  /* 0x00000002000085a7 */ /* 0x000ea400080010ff */
[----:B--2---:R-:W-:Y:S05]  /*aac0*/  @!P0 BRA `(.L_x_199) ;  /* 0xfffffffc00f08947 */ /* 0x004fea000383ffff */
[----:B------:R-:W-:Y:S05]  /*aad0*/  BRA `(.L_x_200) ;  /* 0xffffff8c00b07947 */ /* 0x000fea000383ffff */
.L_x_57:
[----:B------:R-:W-:-:S07]  /*aae0*/  MOV R0, UR5 ;  /* 0x0000000500007c02 */ /* 0x000fce0008000f00 */
.L_x_201:
[----:B-1----:R1:W2:Y:S02]  /*aaf0*/  SYNCS.PHASECHK.TRANS64.TRYWAIT P0, [R0+URZ], R2 ;  /* 0x00000002000075a7 */ /* 0x0022a400080011ff */
[----:B--2---:R-:W-:Y:S05]  /*ab00*/  @!P0 NANOSLEEP.SYNCS 0x989680 ;  /* 0x009896800000895d */ /* 0x004fea0003900000 */
[----:B------:R-:W2:Y:S02]  /*ab10*/  @!P0 SYNCS.PHASECHK.TRANS64 P0, [R0+URZ], R2 ;  /* 0x00000002000085a7 */ /* 0x000ea400080010ff */
[----:B--2---:R-:W-:Y:S05]  /*ab20*/  @!P0 BRA `(.L_x_201) ;  /* 0xfffffffc00f08947 */ /* 0x004fea000383ffff */
[----:B------:R-:W-:Y:S05]  /*ab30*/  BRA `(.L_x_202) ;  /* 0xffffff8c00c07947 */ /* 0x000fea000383ffff */
.L_x_58:
[----:B------:R-:W-:-:S07]  /*ab40*/  MOV R0, UR5 ;  /* 0x0000000500007c02 */ /* 0x000fce0008000f00 */
.L_x_203:
[----:B-1----:R1:W2:Y:S02]  /*ab50*/  SYNCS.PHASECHK.TRANS64.TRYWAIT P0, [R0+URZ], R2 ;  /* 0x00000002000075a7 */ /* 0x0022a400080011ff */
[----:B--2---:R-:W-:Y:S05]  /*ab60*/  @!P0 NANOSLEEP.SYNCS 0x989680 ;  /* 0x009896800000895d */ /* 0x004fea0003900000 */
[----:B------:R-:W2:Y:S02]  /*ab70*/  @!P0 SYNCS.PHASECHK.TRANS64 P0, [R0+URZ], R2 ;  /* 0x00000002000085a7 */ /* 0x000ea400080010ff */
[----:B--2---:R-:W-:Y:S05]  /*ab80*/  @!P0 BRA `(.L_x_203) ;  /* 0xfffffffc00f08947 */ /* 0x004fea000383ffff */
[----:B------:R-:W-:Y:S05]  /*ab90*/  BRA `(.L_x_204) ;  /* 0xffffff8c00d07947 */ /* 0x000fea000383ffff */
.L_x_59:
[----:B------:R-:W-:-:S07]  /*aba0*/  MOV R0, UR5 ;  /* 0x0000000500007c02 */ /* 0x000fce0008000f00 */
.L_x_205:
[----:B-1----:R1:W2:Y:S02]  /*abb0*/  SYNCS.PHASECHK.TRANS64.TRYWAIT P0, [R0+URZ], R2 ;  /* 0x00000002000075a7 */ /* 0x0022a400080011ff */
[----:B--2---:R-:W-:Y:S05]  /*abc0*/  @!P0 NANOSLEEP.SYNCS 0x989680 ;  /* 0x009896800000895d */ /* 0x004fea0003900000 */
[----:B------:R-:W2:Y:S02]  /*abd0*/  @!P0 SYNCS.PHASECHK.TRANS64 P0, [R0+URZ], R2 ;  /* 0x00000002000085a7 */ /* 0x000ea400080010ff */
[----:B--2---:R-:W-:Y:S05]  /*abe0*/  @!P0 BRA `(.L_x_205) ;  /* 0xfffffffc00f08947 */ /* 0x004fea000383ffff */
[----:B------:R-:W-:Y:S05]  /*abf0*/  BRA `(.L_x_206) ;  /* 0xffffff8c00e07947 */ /* 0x000fea000383ffff */
.L_x_60:
[----:B------:R-:W-:-:S07]  /*ac00*/  MOV R0, UR5 ;  /* 0x0000000500007c02 */ /* 0x000fce0008000f00 */
.L_x_207:
[----:B-1----:R1:W2:Y:S02]  /*ac10*/  SYNCS.PHASECHK.TRANS64.TRYWAIT P0, [R0+URZ], R2 ;  /* 0x00000002000075a7 */ /* 0x0022a400080011ff */
[----:B--2---:R-:W-:Y:S05]  /*ac20*/  @!P0 NANOSLEEP.SYNCS 0x989680 ;  /* 0x009896800000895d */ /* 0x004fea0003900000 */
[----:B------:R-:W2:Y:S02]  /*ac30*/  @!P0 SYNCS.PHASECHK.TRANS64 P0, [R0+URZ], R2 ;  /* 0x00000002000085a7 */ /* 0x000ea400080010ff */
[----:B--2---:R-:W-:Y:S05]  /*ac40*/  @!P0 BRA `(.L_x_207) ;  /* 0xfffffffc00f08947 */ /* 0x004fea000383ffff */
[----:B------:R-:W-:Y:S05]  /*ac50*/  BRA `(.L_x_208) ;  /* 0xffffff8c00f07947 */ /* 0x000fea000383ffff */
.L_x_61:
[----:B------:R-:W-:-:S07]  /*ac60*/  MOV R0, UR5 ;  /* 0x0000000500007c02 */ /* 0x000fce0008000f00 */
.L_x_209:
[----:B-1----:R1:W2:Y:S02]  /*ac70*/  SYNCS.PHASECHK.TRANS64.TRYWAIT P0, [R0+URZ], R2 ;  /* 0x00000002000075a7 */ /* 0x0022a400080011ff */
[----:B--2---:R-:W-:Y:S05]  /*ac80*/  @!P0 NANOSLEEP.SYNCS 0x989680 ;  /* 0x009896800000895d */ /* 0x004fea0003900000 */
[----:B------:R-:W2:Y:S02]  /*ac90*/  @!P0 SYNCS.PHASECHK.TRANS64 P0, [R0+URZ], R2 ;  /* 0x00000002000085a7 */ /* 0x000ea400080010ff */
[----:B--2---:R-:W-:Y:S05]  /*aca0*/  @!P0 BRA `(.L_x_209) ;  /* 0xfffffffc00f08947 */ /* 0x004fea000383ffff */
[----:B------:R-:W-:Y:S05]  /*acb0*/  BRA `(.L_x_210) ;  /* 0xffffff9000007947 */ /* 0x000fea000383ffff */
.L_x_62:
[----:B------:R-:W-:-:S07]  /*acc0*/  MOV R0, UR5 ;  /* 0x0000000500007c02 */ /* 0x000fce0008000f00 */
.L_x_211:
[----:B-1----:R1:W2:Y:S02]  /*acd0*/  SYNCS.PHASECHK.TRANS64.TRYWAIT P0, [R0+URZ], R2 ;  /* 0x00000002000075a7 */ /* 0x0022a400080011ff */
[----:B--2---:R-:W-:Y:S05]  /*ace0*/  @!P0 NANOSLEEP.SYNCS 0x989680 ;  /* 0x009896800000895d */ /* 0x004fea0003900000 */
[----:B------:R-:W2:Y:S02]  /*acf0*/  @!P0 SYNCS.PHASECHK.TRANS64 P0, [R0+URZ], R2 ;  /* 0x00000002000085a7 */ /* 0x000ea400080010ff */
[----:B--2---:R-:W-:Y:S05]  /*ad00*/  @!P0 BRA `(.L_x_211) ;  /* 0xfffffffc00f08947 */ /* 0x004fea000383ffff */
[----:B------:R-:W-:Y:S05]  /*ad10*/  BRA `(.L_x_212) ;  /* 0xffffff9000107947 */ /* 0x000fea000383ffff */
.L_x_63:
[----:B------:R-:W-:-:S07]  /*ad20*/  MOV R0, UR5 ;  /* 0x0000000500007c02 */ /* 0x000fce0008000f00 */
.L_x_213:
[----:B-1----:R1:W2:Y:S02]  /*ad30*/  SYNCS.PHASECHK.TRANS64.TRYWAIT P0, [R0+URZ], R2 ;  /* 0x00000002000075a7 */ /* 0x0022a400080011ff */
[----:B--2---:R-:W-:Y:S05]  /*ad40*/  @!P0 NANOSLEEP.SYNCS 0x989680 ;  /* 0x009896800000895d */ /* 0x004fea0003900000 */
[----:B------:R-:W2:Y:S02]  /*ad50*/  @!P0 SYNCS.PHASECHK.TRANS64 P0, [R0+URZ], R2 ;  /* 0x00000002000085a7 */ /* 0x000ea400080010ff */
[----:B--2---:R-:W-:Y:S05]  /*ad60*/  @!P0 BRA `(.L_x_213) ;  /* 0xfffffffc00f08947 */ /* 0x004fea000383ffff */
[----:B------:R-:W-:Y:S05]  /*ad70*/  BRA `(.L_x_214) ;  /* 0xffffff9000207947 */ /* 0x000fea000383ffff */
.L_x_64:
[----:B------:R-:W-:-:S07]  /*ad80*/  MOV R0, UR5 ;  /* 0x0000000500007c02 */ /* 0x000fce0008000f00 */
.L_x_215:
[----:B-1----:R1:W2:Y:S02]  /*ad90*/  SYNCS.PHASECHK.TRANS64.TRYWAIT P0, [R0+URZ], R2 ;  /* 0x00000002000075a7 */ /* 0x0022a400080011ff */
[----:B--2---:R-:W-:Y:S05]  /*ada0*/  @!P0 NANOSLEEP.SYNCS 0x989680 ;  /* 0x009896800000895d */ /* 0x004fea0003900000 */
[----:B------:R-:W2:Y:S02]  /*adb0*/  @!P0 SYNCS.PHASECHK.TRANS64 P0, [R0+URZ], R2 ;  /* 0x00000002000085a7 */ /* 0x000ea400080010ff */
[----:B--2---:R-:W-:Y:S05]  /*adc0*/  @!P0 BRA `(.L_x_215) ;  /* 0xfffffffc00f08947 */ /* 0x004fea000383ffff */
[----:B------:R-:W-:Y:S05]  /*add0*/  BRA `(.L_x_216) ;  /* 0xffffff9000307947 */ /* 0x000fea000383ffff */
.L_x_65:
[----:B------:R-:W-:-:S07]  /*ade0*/  MOV R0, UR5 ;  /* 0x0000000500007c02 */ /* 0x000fce0008000f00 */
.L_x_217:
[----:B-1----:R1:W2:Y:S02]  /*adf0*/  SYNCS.PHASECHK.TRANS64.TRYWAIT P0, [R0+URZ], R2 ;  /* 0x00000002000075a7 */ /* 0x0022a400080011ff */
[----:B--2---:R-:W-:Y:S05]  /*ae00*/  @!P0 NANOSLEEP.SYNCS 0x989680 ;  /* 0x009896800000895d */ /* 0x004fea0003900000 */
[----:B------:R-:W2:Y:S02]  /*ae10*/  @!P0 SYNCS.PHASECHK.TRANS64 P0, [R0+URZ], R2 ;  /* 0x00000002000085a7 */ /* 0x000ea400080010ff */
[----:B--2---:R-:W-:Y:S05]  /*ae20*/  @!P0 BRA `(.L_x_217) ;  /* 0xfffffffc00f08947 */ /* 0x004fea000383ffff */
[----:B------:R-:W-:Y:S05]  /*ae30*/  BRA `(.L_x_218) ;  /* 0xffffff9000407947 */ /* 0x000fea000383ffff */
.L_x_68:
[----:B------:R-:W-:-:S07]  /*ae40*/  MOV R4, UR4 ;  /* 0x0000000400047c02 */ /* 0x000fce0008000f00 */
.L_x_219:
[----:B--2---:R2:W3:Y:S02]  /*ae50*/  SYNCS.PHASECHK.TRANS64.TRYWAIT P1, [R4+URZ+0x1f8], R6 ;  /* 0x0001f806040075a7 */ /* 0x0044e400080211ff */
[----:B---3--:R-:W-:Y:S05]  /*ae60*/  @!P1 NANOSLEEP.SYNCS 0x989680 ;  /* 0x009896800000995d */ /* 0x008fea0003900000 */
[----:B------:R-:W3:Y:S02]  /*ae70*/  @!P1 SYNCS.PHASECHK.TRANS64 P1, [R4+URZ+0x1f8], R6 ;  /* 0x0001f806040095a7 */ /* 0x000ee400080210ff */
[----:B---3--:R-:W-:Y:S05]  /*ae80*/  @!P1 BRA `(.L_x_219) ;  /* 0xfffffffc00f09947 */ /* 0x008fea000383ffff */
[----:B------:R-:W-:Y:S05]  /*ae90*/  BRA `(.L_x_220) ;  /* 0xffffff9000b07947 */ /* 0x000fea000383ffff */
.L_x_69:
[----:B--2---:R-:W-:-:S07]  /*aea0*/  MOV R4, UR4 ;  /* 0x0000000400047c02 */ /* 0x004fce0008000f00 */
.L_x_221:
[----:B--2---:R2:W3:Y:S02]  /*aeb0*/  SYNCS.PHASECHK.TRANS64.TRYWAIT P1, [R4+URZ+0x1f0], R5 ;  /* 0x0001f005040075a7 */ /* 0x0044e400080211ff */
[----:B---3--:R-:W-:Y:S05]  /*aec0*/  @!P1 NANOSLEEP.SYNCS 0x989680 ;  /* 0x009896800000995d */ /* 0x008fea0003900000 */
[----:B------:R-:W3:Y:S02]  /*aed0*/  @!P1 SYNCS.PHASECHK.TRANS64 P1, [R4+URZ+0x1f0], R5 ;  /* 0x0001f005040095a7 */ /* 0x000ee400080210ff */
[----:B---3--:R-:W-:Y:S05]  /*aee0*/  @!P1 BRA `(.L_x_221) ;  /* 0xfffffffc00f09947 */ /* 0x008fea000383ffff */
[----:B------:R-:W-:Y:S05]  /*aef0*/  BRA `(.L_x_222) ;  /* 0xffffff9000b87947 */ /* 0x000fea000383ffff */
.L_x_79:
[----:B--2---:R-:W-:-:S04]  /*af00*/  MOV R5, UR5 ;  /* 0x0000000500057c02 */ /* 0x004fc80008000f00 */
[----:B------:R2:W3:Y:S03]  /*af10*/  SYNCS.PHASECHK.TRANS64.TRYWAIT P0, [R5+URZ+0x8], R6 ;  /* 0x00000806050075a7 */ /* 0x0004e600080011ff */
[----:B---3--:R-:W-:Y:S05]  /*af20*/  @!P0 NANOSLEEP.SYNCS 0x989680 ;  /* 0x009896800000895d */ /* 0x008fea0003900000 */
[----:B------:R-:W3:Y:S02]  /*af30*/  @!P0 SYNCS.PHASECHK.TRANS64 P0, [R5+URZ+0x8], R6 ;  /* 0x00000806050085a7 */ /* 0x000ee400080010ff */
[----:B---3--:R-:W-:Y:S05]  /*af40*/  @!P0 BRA `(.L_x_79) ;  /* 0xfffffffc00ec8947 */ /* 0x008fea000383ffff */
[----:B------:R-:W-:Y:S05]  /*af50*/  BRA `(.L_x_78) ;  /* 0xffffff9400847947 */ /* 0x000fea000383ffff */
.L_x_81:
[----:B------:R-:W-:Y:S01]  /*af60*/  BSSY B0, `(.L_x_223) ;  /* 0x0000006000007945 */ /* 0x000fe20003800000 */
[----:B------:R-:W-:-:S07]  /*af70*/  MOV R15, 0xffffffff ;  /* 0xffffffff000f7802 */ /* 0x000fce0000000f00 */
[----:B-12--5:R-:W-:Y:S05]  /*af80*/  WARPSYNC.COLLECTIVE R15, `(.L_x_224) ;  /* 0x000000000f0c7348 */ /* 0x026fea0003c00000 */
[----:B------:R-:W-:Y:S02]  /*af90*/  ELECT P6, UR79, PT ;  /* 0x00000000004f782f */ /* 0x000fe400038c0000 */
[----:B------:R-:W-:Y:S01]  /*afa0*/  MOV R14, UR79 ;  /* 0x0000004f000e7c02 */ /* 0x000fe20008000f00 */
[----:B-12--5:R-:W-:Y:S10]  /*afb0*/  ENDCOLLECTIVE ;  /* 0x000000000000791b */ /* 0x026ff40003800000 */
.L_x_224:
[----:B------:R-:W-:Y:S05]  /*afc0*/  BSYNC B0 ;  /* 0x0000000000007941 */ /* 0x000fea0003800000 */
.L_x_223:
[----:B------:R-:W-:Y:S05]  /*afd0*/  BRA `(.L_x_225) ;  /* 0xffffff9400b47947 */ /* 0x000fea000383ffff */
.L_x_83:
[----:B--2---:R-:W-:-:S04]  /*afe0*/  MOV R3, UR5 ;  /* 0x0000000500037c02 */ /* 0x004fc80008000f00 */
[----:B------:R2:W3:Y:S03]  /*aff0*/  SYNCS.PHASECHK.TRANS64.TRYWAIT P0, [R3+URZ+0x8], R4 ;  /* 0x00000804030075a7 */ /* 0x0004e600080011ff */
[----:B---3--:R-:W-:Y:S05]  /*b000*/  @!P0 NANOSLEEP.SYNCS 0x989680 ;  /* 0x009896800000895d */ /* 0x008fea0003900000 */
[----:B------:R-:W3:Y:S02]  /*b010*/  @!P0 SYNCS.PHASECHK.TRANS64 P0, [R3+URZ+0x8], R4 ;  /* 0x00000804030085a7 */ /* 0x000ee400080010ff */
[----:B---3--:R-:W-:Y:S05]  /*b020*/  @!P0 BRA `(.L_x_83) ;  /* 0xfffffffc00ec8947 */ /* 0x008fea000383ffff */
[----:B------:R-:W-:Y:S05]  /*b030*/  BRA `(.L_x_82) ;  /* 0xffffff9400b87947 */ /* 0x000fea000383ffff */
.L_x_84:
[----:B------:R-:W-:-:S07]  /*b040*/  MOV R4, UR17 ;  /* 0x0000001100047c02 */ /* 0x000fce0008000f00 */
.L_x_226:
[----:B-1----:R1:W2:Y:S02]  /*b050*/  SYNCS.PHASECHK.TRANS64.TRYWAIT P0, [R4+URZ+0x1f0], R5 ;  /* 0x0001f005040075a7 */ /* 0x0022a400080011ff */
[----:B--2---:R-:W-:Y:S05]  /*b060*/  @!P0 NANOSLEEP.SYNCS 0x989680 ;  /* 0x009896800000895d */ /* 0x004fea0003900000 */
[----:B------:R-:W2:Y:S02]  /*b070*/  @!P0 SYNCS.PHASECHK.TRANS64 P0, [R4+URZ+0x1f0], R5 ;  /* 0x0001f005040085a7 */ /* 0x000ea400080010ff */
[----:B--2---:R-:W-:Y:S05]  /*b080*/  @!P0 BRA `(.L_x_226) ;  /* 0xfffffffc00f08947 */ /* 0x004fea000383ffff */
[----:B------:R-:W-:Y:S05]  /*b090*/  BRA `(.L_x_227) ;  /* 0xffffff9800a47947 */ /* 0x000fea000383ffff */
.L_x_86:
[----:B------:R-:W-:-:S07]  /*b0a0*/  MOV R4, UR22 ;  /* 0x0000001600047c02 */ /* 0x000fce0008000f00 */
.L_x_228:
[----:B-1----:R1:W2:Y:S02]  /*b0b0*/  SYNCS.PHASECHK.TRANS64.TRYWAIT P0, [R4+URZ+0x210], R5 ;  /* 0x00021005040075a7 */ /* 0x0022a400080011ff */
[----:B--2---:R-:W-:Y:S05]  /*b0c0*/  @!P0 NANOSLEEP.SYNCS 0x989680 ;  /* 0x009896800000895d */ /* 0x004fea0003900000 */
[----:B------:R-:W2:Y:S02]  /*b0d0*/  @!P0 SYNCS.PHASECHK.TRANS64 P0, [R4+URZ+0x210], R5 ;  /* 0x00021005040085a7 */ /* 0x000ea400080010ff */
[----:B--2---:R-:W-:Y:S05]  /*b0e0*/  @!P0 BRA `(.L_x_228) ;  /* 0xfffffffc00f08947 */ /* 0x004fea000383ffff */
[----:B------:R-:W-:Y:S05]  /*b0f0*/  BRA `(.L_x_85) ;  /* 0xffffff9800c47947 */ /* 0x000fea000383ffff */
.L_x_90:
[----:B-1----:R-:W-:Y:S07]  /*b100*/  MOV R4, UR10 ;  /* 0x0000000a00047c02 */ /* 0x002fee0008000f00 */
.L_x_229:
[----:B-1----:R1:W2:Y:S02]  /*b110*/  SYNCS.PHASECHK.TRANS64.TRYWAIT P0, [R4+URZ], R6 ;  /* 0x00000006040075a7 */ /* 0x0022a400080011ff */
[----:B--2---:R-:W-:Y:S05]  /*b120*/  @!P0 NANOSLEEP.SYNCS 0x989680 ;  /* 0x009896800000895d */ /* 0x004fea0003900000 */
[----:B------:R-:W2:Y:S02]  /*b130*/  @!P0 SYNCS.PHASECHK.TRANS64 P0, [R4+URZ], R6 ;  /* 0x00000006040085a7 */ /* 0x000ea400080010ff */
[----:B--2---:R-:W-:Y:S05]  /*b140*/  @!P0 BRA `(.L_x_229) ;  /* 0xfffffffc00f08947 */ /* 0x004fea000383ffff */
[----:B------:R-:W-:Y:S05]  /*b150*/  BRA `(.L_x_89) ;  /* 0xffffff9800e87947 */ /* 0x000fea000383ffff */
.L_x_94:
[----:B--2---:R-:W-:-:S07]  /*b160*/  MOV R0, UR4 ;  /* 0x0000000400007c02 */ /* 0x004fce0008000f00 */
.L_x_230:
[----:B-1----:R1:W2:Y:S02]  /*b170*/  SYNCS.PHASECHK.TRANS64.TRYWAIT P0, [R0+URZ], R2 ;  /* 0x00000002000075a7 */ /* 0x0022a400080011ff */
[----:B--2---:R-:W-:Y:S05]  /*b180*/  @!P0 NANOSLEEP.SYNCS 0x989680 ;  /* 0x009896800000895d */ /* 0x004fea0003900000 */
[----:B------:R-:W2:Y:S02]  /*b190*/  @!P0 SYNCS.PHASECHK.TRANS64 P0, [R0+URZ], R2 ;  /* 0x00000002000085a7 */ /* 0x000ea400080010ff */
[----:B--2---:R-:W-:Y:S05]  /*b1a0*/  @!P0 BRA `(.L_x_230) ;  /* 0xfffffffc00f08947 */ /* 0x004fea000383ffff */
[----:B------:R-:W-:Y:S05]  /*b1b0*/  BRA `(.L_x_231) ;  /* 0xffffff9c00c07947 */ /* 0x000fea000383ffff */
.L_x_97:
[----:B------:R-:W-:-:S07]  /*b1c0*/  MOV R0, UR17 ;  /* 0x0000001100007c02 */ /* 0x000fce0008000f00 */
.L_x_232:
[----:B-1----:R1:W2:Y:S02]  /*b1d0*/  SYNCS.PHASECHK.TRANS64.TRYWAIT P1, [R0+URZ+0x220], R2 ;  /* 0x00022002000075a7 */ /* 0x0022a400080211ff */
[----:B--2---:R-:W-:Y:S05]  /*b1e0*/  @!P1 NANOSLEEP.SYNCS 0x989680 ;  /* 0x009896800000995d */ /* 0x004fea0003900000 */
[----:B------:R-:W2:Y:S02]  /*b1f0*/  @!P1 SYNCS.PHASECHK.TRANS64 P1, [R0+URZ+0x220], R2 ;  /* 0x00022002000095a7 */ /* 0x000ea400080210ff */
[----:B--2---:R-:W-:Y:S05]  /*b200*/  @!P1 BRA `(.L_x_232) ;  /* 0xfffffffc00f09947 */ /* 0x004fea000383ffff */
[----:B------:R-:W-:Y:S05]  /*b210*/  BRA `(.L_x_233) ;  /* 0xffffffa0000c7947 */ /* 0x000fea000383ffff */
.L_x_102:
[----:B------:R-:W-:Y:S07]  /*b220*/  MOV R0, UR42 ;  /* 0x0000002a00007c02 */ /* 0x000fee0008000f00 */
.L_x_234:
[----:B-1----:R1:W2:Y:S02]  /*b230*/  SYNCS.PHASECHK.TRANS64.TRYWAIT P0, [R0+URZ+0x1f0], R2 ;  /* 0x0001f002000075a7 */ /* 0x0022a400080011ff */
[----:B--2---:R-:W-:Y:S05]  /*b240*/  @!P0 NANOSLEEP.SYNCS 0x989680 ;  /* 0x009896800000895d */ /* 0x004fea0003900000 */
[----:B------:R-:W2:Y:S02]  /*b250*/  @!P0 SYNCS.PHASECHK.TRANS64 P0, [R0+URZ+0x1f0], R2 ;  /* 0x0001f002000085a7 */ /* 0x000ea400080010ff */
[----:B--2---:R-:W-:Y:S05]  /*b260*/  @!P0 BRA `(.L_x_234) ;  /* 0xfffffffc00f08947 */ /* 0x004fea000383ffff */
[----:B------:R-:W-:Y:S05]  /*b270*/  BRA `(.L_x_235) ;  /* 0xffffffa400687947 */ /* 0x000fea000383ffff */
.L_x_105:
[----:B------:R-:W-:Y:S07]  /*b280*/  MOV R0, UR42 ;  /* 0x0000002a00007c02 */ /* 0x000fee0008000f00 */
.L_x_236:
[----:B-1----:R1:W2:Y:S02]  /*b290*/  SYNCS.PHASECHK.TRANS64.TRYWAIT P2, [R0+URZ+0x1e8], R2 ;  /* 0x0001e802000075a7 */ /* 0x0022a400080411ff */
[----:B--2---:R-:W-:Y:S05]  /*b2a0*/  @!P2 NANOSLEEP.SYNCS 0x989680 ;  /* 0x009896800000a95d */ /* 0x004fea0003900000 */
[----:B------:R-:W2:Y:S02]  /*b2b0*/  @!P2 SYNCS.PHASECHK.TRANS64 P2, [R0+URZ+0x1e8], R2 ;  /* 0x0001e8020000a5a7 */ /* 0x000ea400080410ff */
[----:B--2---:R-:W-:Y:S05]  /*b2c0*/  @!P2 BRA `(.L_x_236) ;  /* 0xfffffffc00f0a947 */ /* 0x004fea000383ffff */
[----:B------:R-:W-:Y:S05]  /*b2d0*/  BRA `(.L_x_104) ;  /* 0xffffffa800cc7947 */ /* 0x000fea000383ffff */
.L_x_108:
[----:B------:R-:W-:Y:S07]  /*b2e0*/  MOV R2, UR42 ;  /* 0x0000002a00027c02 */ /* 0x000fee0008000f00 */
.L_x_237:
[----:B-1----:R1:W2:Y:S02]  /*b2f0*/  SYNCS.PHASECHK.TRANS64.TRYWAIT P1, [R2+URZ+0x1c0], R8 ;  /* 0x0001c008020075a7 */ /* 0x0022a400080211ff */
[----:B--2---:R-:W-:Y:S05]  /*b300*/  @!P1 NANOSLEEP.SYNCS 0x989680 ;  /* 0x009896800000995d */ /* 0x004fea0003900000 */
[----:B------:R-:W2:Y:S02]  /*b310*/  @!P1 SYNCS.PHASECHK.TRANS64 P1, [R2+URZ+0x1c0], R8 ;  /* 0x0001c008020095a7 */ /* 0x000ea400080210ff */
[----:B--2---:R-:W-:Y:S05]  /*b320*/  @!P1 BRA `(.L_x_237) ;  /* 0xfffffffc00f09947 */ /* 0x004fea000383ffff */
[----:B------:R-:W-:Y:S05]  /*b330*/  BRA `(.L_x_238) ;  /* 0xffffffac00807947 */ /* 0x000fea000383ffff */
.L_x_109:
[----:B------:R-:W-:Y:S07]  /*b340*/  MOV R2, UR42 ;  /* 0x0000002a00027c02 */ /* 0x000fee0008000f00 */
.L_x_239:
[----:B-1----:R1:W2:Y:S02]  /*b350*/  SYNCS.PHASECHK.TRANS64.TRYWAIT P1, [R2+URZ+0x1c8], R8 ;  /* 0x0001c808020075a7 */ /* 0x0022a400080211ff */
[----:B--2---:R-:W-:Y:S05]  /*b360*/  @!P1 NANOSLEEP.SYNCS 0x989680 ;  /* 0x009896800000995d */ /* 0x004fea0003900000 */
[----:B------:R-:W2:Y:S02]  /*b370*/  @!P1 SYNCS.PHASECHK.TRANS64 P1, [R2+URZ+0x1c8], R8 ;  /* 0x0001c808020095a7 */ /* 0x000ea400080210ff */
[----:B--2---:R-:W-:Y:S05]  /*b380*/  @!P1 BRA `(.L_x_239) ;  /* 0xfffffffc00f09947 */ /* 0x004fea000383ffff */
[----:B------:R-:W-:Y:S05]  /*b390*/  BRA `(.L_x_240) ;  /* 0xffffffac00e47947 */ /* 0x000fea000383ffff */
.L_x_110:
[----:B------:R-:W-:Y:S07]  /*b3a0*/  MOV R2, UR42 ;  /* 0x0000002a00027c02 */ /* 0x000fee0008000f00 */
.L_x_241:
[----:B-1----:R1:W2:Y:S02]  /*b3b0*/  SYNCS.PHASECHK.TRANS64.TRYWAIT P1, [R2+URZ+0x1d0], R8 ;  /* 0x0001d008020075a7 */ /* 0x0022a400080211ff */
[----:B--2---:R-:W-:Y:S05]  /*b3c0*/  @!P1 NANOSLEEP.SYNCS 0x989680 ;  /* 0x009896800000995d */ /* 0x004fea0003900000 */
[----:B------:R-:W2:Y:S02]  /*b3d0*/  @!P1 SYNCS.PHASECHK.TRANS64 P1, [R2+URZ+0x1d0], R8 ;  /* 0x0001d008020095a7 */ /* 0x000ea400080210ff */
[----:B--2---:R-:W-:Y:S05]  /*b3e0*/  @!P1 BRA `(.L_x_241) ;  /* 0xfffffffc00f09947 */ /* 0x004fea000383ffff */
[----:B------:R-:W-:Y:S05]  /*b3f0*/  BRA `(.L_x_242) ;  /* 0xffffffb0004c7947 */ /* 0x000fea000383ffff */
.L_x_111:
[----:B------:R-:W-:Y:S07]  /*b400*/  MOV R0, UR42 ;  /* 0x0000002a00007c02 */ /* 0x000fee0008000f00 */
.L_x_243:
[----:B-1----:R1:W2:Y:S02]  /*b410*/  SYNCS.PHASECHK.TRANS64.TRYWAIT P0, [R0+URZ+0x1d8], R8 ;  /* 0x0001d808000075a7 */ /* 0x0022a400080011ff */
[----:B--2---:R-:W-:Y:S05]  /*b420*/  @!P0 NANOSLEEP.SYNCS 0x989680 ;  /* 0x009896800000895d */ /* 0x004fea0003900000 */
[----:B------:R-:W2:Y:S02]  /*b430*/  @!P0 SYNCS.PHASECHK.TRANS64 P0, [R0+URZ+0x1d8], R8 ;  /* 0x0001d808000085a7 */ /* 0x000ea400080010ff */
[----:B--2---:R-:W-:Y:S05]  /*b440*/  @!P0 BRA `(.L_x_243) ;  /* 0xfffffffc00f08947 */ /* 0x004fea000383ffff */
[----:B------:R-:W-:Y:S05]  /*b450*/  BRA `(.L_x_244) ;  /* 0xffffffb000b47947 */ /* 0x000fea000383ffff */
.L_x_113:
[----:B------:R-:W-:-:S07]  /*b460*/  MOV R0, UR42 ;  /* 0x0000002a00007c02 */ /* 0x000fce0008000f00 */
.L_x_245:
[----:B-1----:R1:W3:Y:S02]  /*b470*/  SYNCS.PHASECHK.TRANS64.TRYWAIT P0, [R0+URZ+0x1c0], R2 ;  /* 0x0001c002000075a7 */ /* 0x0022e400080011ff */
[----:B---3--:R-:W-:Y:S05]  /*b480*/  @!P0 NANOSLEEP.SYNCS 0x989680 ;  /* 0x009896800000895d */ /* 0x008fea0003900000 */
[----:B------:R-:W3:Y:S02]  /*b490*/  @!P0 SYNCS.PHASECHK.TRANS64 P0, [R0+URZ+0x1c0], R2 ;  /* 0x0001c002000085a7 */ /* 0x000ee400080010ff */
[----:B---3--:R-:W-:Y:S05]  /*b4a0*/  @!P0 BRA `(.L_x_245) ;  /* 0xfffffffc00f08947 */ /* 0x008fea000383ffff */
[----:B------:R-:W-:Y:S05]  /*b4b0*/  BRA `(.L_x_246) ;  /* 0xffffffb400407947 */ /* 0x000fea000383ffff */
.L_x_114:
[----:B-1----:R-:W-:-:S07]  /*b4c0*/  MOV R0, UR42 ;  /* 0x0000002a00007c02 */ /* 0x002fce0008000f00 */
.L_x_247:
[----:B-1----:R1:W3:Y:S02]  /*b4d0*/  SYNCS.PHASECHK.TRANS64.TRYWAIT P0, [R0+URZ+0x1c8], R2 ;  /* 0x0001c802000075a7 */ /* 0x0022e400080011ff */
[----:B---3--:R-:W-:Y:S05]  /*b4e0*/  @!P0 NANOSLEEP.SYNCS 0x989680 ;  /* 0x009896800000895d */ /* 0x008fea0003900000 */
[----:B------:R-:W3:Y:S02]  /*b4f0*/  @!P0 SYNCS.PHASECHK.TRANS64 P0, [R0+URZ+0x1c8], R2 ;  /* 0x0001c802000085a7 */ /* 0x000ee400080010ff */
[----:B---3--:R-:W-:Y:S05]  /*b500*/  @!P0 BRA `(.L_x_247) ;  /* 0xfffffffc00f08947 */ /* 0x008fea000383ffff */
[----:B------:R-:W-:Y:S05]  /*b510*/  BRA `(.L_x_248) ;  /* 0xffffffb400307947 */ /* 0x000fea000383ffff */
.L_x_115:
[----:B-1----:R-:W-:-:S07]  /*b520*/  MOV R0, UR42 ;  /* 0x0000002a00007c02 */ /* 0x002fce0008000f00 */
.L_x_249:
[----:B-1----:R1:W3:Y:S02]  /*b530*/  SYNCS.PHASECHK.TRANS64.TRYWAIT P0, [R0+URZ+0x1d0], R2 ;  /* 0x0001d002000075a7 */ /* 0x0022e400080011ff */
[----:B---3--:R-:W-:Y:S05]  /*b540*/  @!P0 NANOSLEEP.SYNCS 0x989680 ;  /* 0x009896800000895d */ /* 0x008fea0003900000 */
[----:B------:R-:W3:Y:S02]  /*b550*/  @!P0 SYNCS.PHASECHK.TRANS64 P0, [R0+URZ+0x1d0], R2 ;  /* 0x0001d002000085a7 */ /* 0x000ee400080010ff */
[----:B---3--:R-:W-:Y:S05]  /*b560*/  @!P0 BRA `(.L_x_249) ;  /* 0xfffffffc00f08947 */ /* 0x008fea000383ffff */
[----:B------:R-:W-:Y:S05]  /*b570*/  BRA `(.L_x_250) ;  /* 0xffffffb400207947 */ /* 0x000fea000383ffff */
.L_x_117:
[----:B------:R-:W-:Y:S07]  /*b580*/  MOV R0, UR44 ;  /* 0x0000002c00007c02 */ /* 0x000fee0008000f00 */
.L_x_251:
[----:B-1----:R1:W2:Y:S02]  /*b590*/  SYNCS.PHASECHK.TRANS64.TRYWAIT P0, [R0+URZ+0x1f0], R2 ;  /* 0x0001f002000075a7 */ /* 0x0022a400080011ff */
[----:B--2---:R-:W-:Y:S05]  /*b5a0*/  @!P0 NANOSLEEP.SYNCS 0x989680 ;  /* 0x009896800000895d */ /* 0x004fea0003900000 */
[----:B------:R-:W2:Y:S02]  /*b5b0*/  @!P0 SYNCS.PHASECHK.TRANS64 P0, [R0+URZ+0x1f0], R2 ;  /* 0x0001f002000085a7 */ /* 0x000ea400080010ff */
[----:B--2---:R-:W-:Y:S05]  /*b5c0*/  @!P0 BRA `(.L_x_251) ;  /* 0xfffffffc00f08947 */ /* 0x004fea000383ffff */
[----:B------:R-:W-:Y:S05]  /*b5d0*/  BRA `(.L_x_252) ;  /* 0xffffffb400fc7947 */ /* 0x000fea000383ffff */
.L_x_128:
[----:B-1----:R-:W-:Y:S04]  /*b5e0*/  MOV R2, UR44 ;  /* 0x0000002c00027c02 */ /* 0x002fe80008000f00 */
[----:B------:R1:W2:Y:S03]  /*b5f0*/  SYNCS.PHASECHK.TRANS64.TRYWAIT P1, [R2+URZ+0x1a0], R3 ;  /* 0x0001a003020075a7 */ /* 0x0002a600080211ff */
[----:B--2---:R-:W-:Y:S05]  /*b600*/  @!P1 NANOSLEEP.SYNCS 0x989680 ;  /* 0x009896800000995d */ /* 0x004fea0003900000 */
[----:B------:R-:W2:Y:S02]  /*b610*/  @!P1 SYNCS.PHASECHK.TRANS64 P1, [R2+URZ+0x1a0], R3 ;  /* 0x0001a003020095a7 */ /* 0x000ea400080210ff */
[----:B--2---:R-:W-:Y:S05]  /*b620*/  @!P1 BRA `(.L_x_128) ;  /* 0xfffffffc00ec9947 */ /* 0x004fea000383ffff */
[----:B------:R-:W-:Y:S05]  /*b630*/  BRA `(.L_x_127) ;  /* 0xffffffc400d87947 */ /* 0x000fea000383ffff */
.L_x_130:
[----:B-1----:R1:W4:Y:S02]  /*b640*/  SYNCS.PHASECHK.TRANS64.TRYWAIT P0, [R64+URZ+0x200], R0 ;  /* 0x00020000400075a7 */ /* 0x00232400080011ff */
[----:B----4-:R-:W-:Y:S05]  /*b650*/  @!P0 NANOSLEEP.SYNCS 0x989680 ;  /* 0x009896800000895d */ /* 0x010fea0003900000 */
[----:B------:R-:W4:Y:S02]  /*b660*/  @!P0 SYNCS.PHASECHK.TRANS64 P0, [R64+URZ+0x200], R0 ;  /* 0x00020000400085a7 */ /* 0x000f2400080010ff */
[----:B----4-:R-:W-:Y:S05]  /*b670*/  @!P0 BRA `(.L_x_130) ;  /* 0xfffffffc00f08947 */ /* 0x010fea000383ffff */
[----:B------:R-:W-:Y:S05]  /*b680*/  BRA `(.L_x_129) ;  /* 0xffffffc400f87947 */ /* 0x000fea000383ffff */
.L_x_139:
[----:B--2---:R2:W3:Y:S02]  /*b690*/  SYNCS.PHASECHK.TRANS64.TRYWAIT P0, [R4+URZ+0x1a0], R0 ;  /* 0x0001a000040075a7 */ /* 0x0044e400080011ff */
[----:B---3--:R-:W-:Y:S05]  /*b6a0*/  @!P0 NANOSLEEP.SYNCS 0x989680 ;  /* 0x009896800000895d */ /* 0x008fea0003900000 */
[----:B------:R-:W3:Y:S02]  /*b6b0*/  @!P0 SYNCS.PHASECHK.TRANS64 P0, [R4+URZ+0x1a0], R0 ;  /* 0x0001a000040085a7 */ /* 0x000ee400080010ff */
[----:B---3--:R-:W-:Y:S05]  /*b6c0*/  @!P0 BRA `(.L_x_139) ;  /* 0xfffffffc00f08947 */ /* 0x008fea000383ffff */
[----:B------:R-:W-:Y:S05]  /*b6d0*/  BRA `(.L_x_138) ;  /* 0xffffffd000187947 */ /* 0x000fea000383ffff */
.L_x_147:
[----:B--2---:R2:W3:Y:S02]  /*b6e0*/  SYNCS.PHASECHK.TRANS64.TRYWAIT P0, [R2+URZ+0x1a0], R4 ;  /* 0x0001a004020075a7 */ /* 0x0044e400080011ff */
[----:B---3--:R-:W-:Y:S05]  /*b6f0*/  @!P0 NANOSLEEP.SYNCS 0x989680 ;  /* 0x009896800000895d */ /* 0x008fea0003900000 */
[----:B------:R-:W3:Y:S02]  /*b700*/  @!P0 SYNCS.PHASECHK.TRANS64 P0, [R2+URZ+0x1a0], R4 ;  /* 0x0001a004020085a7 */ /* 0x000ee400080010ff */
[----:B---3--:R-:W-:Y:S05]  /*b710*/  @!P0 BRA `(.L_x_147) ;  /* 0xfffffffc00f08947 */ /* 0x008fea000383ffff */
[----:B------:R-:W-:Y:S05]  /*b720*/  BRA `(.L_x_146) ;  /* 0xffffffd8003c7947 */ /* 0x000fea000383ffff */
.L_x_155:
[----:B--2---:R2:W3:Y:S02]  /*b730*/  SYNCS.PHASECHK.TRANS64.TRYWAIT P0, [R3+URZ+0x1a0], R0 ;  /* 0x0001a000030075a7 */ /* 0x0044e400080011ff */
[----:B---3--:R-:W-:Y:S05]  /*b740*/  @!P0 NANOSLEEP.SYNCS 0x989680 ;  /* 0x009896800000895d */ /* 0x008fea0003900000 */
[----:B------:R-:W3:Y:S02]  /*b750*/  @!P0 SYNCS.PHASECHK.TRANS64 P0, [R3+URZ+0x1a0], R0 ;  /* 0x0001a000030085a7 */ /* 0x000ee400080010ff */
[----:B---3--:R-:W-:Y:S05]  /*b760*/  @!P0 BRA `(.L_x_155) ;  /* 0xfffffffc00f08947 */ /* 0x008fea000383ffff */
[----:B------:R-:W-:Y:S05]  /*b770*/  BRA `(.L_x_154) ;  /* 0xffffffe0005c7947 */ /* 0x000fea000383ffff */
        .weak           $__internal_0_$__cuda_sm10x_tcgen05_guardrail_trap_col_being_dealloced_not_returned_by_alloc
        .type           $__internal_0_$__cuda_sm10x_tcgen05_guardrail_trap_col_being_dealloced_not_returned_by_alloc,@function
        .size           $__internal_0_$__cuda_sm10x_tcgen05_guardrail_trap_col_being_dealloced_not_returned_by_alloc,($__internal_1_$__cuda_sm10x_tcgen05_guardrail_trap_phase_invalid_during_alloc - $__internal_0_$__cuda_sm10x_tcgen05_guardrail_trap_col_being_dealloced_not_returned_by_alloc)
$__internal_0_$__cuda_sm10x_tcgen05_guardrail_trap_col_being_dealloced_not_returned_by_alloc:
[----:B------:R-:W-:Y:S05]  /*b780*/  BPT.TRAP 0x1 ;  /* 0x000000040000795c */ /* 0x000fea0000300000 */
[----:B------:R-:W-:-:S04]  /*b790*/  HFMA2 R3, -RZ, RZ, 0, 0 ;  /* 0x00000000ff037431 */ /* 0x000fc800000001ff */
[----:B------:R-:W-:Y:S05]  /*b7a0*/  RET.REL.NODEC R2 `(_ZN7cutlass13device_kernelINS_4conv6kernel13ConvUniversalINS1_16ConvProblemShapeILNS1_8OperatorE1ELi3EEENS1_10collective14CollectiveConvINS1_47MainloopSm100TmaUmmaWarpSpecializedImplicitGemmILS5_1ELi26ELi3ELi1ELi2EN4cute5tupleIJNSA_1CILi2EEENSC_ILi1EEESE_EEEEENSB_IJNSC_ILi128EEESH_NSB_IJNSC_ILi32EEEEEEEEENS_6half_tESL_NSA_8TiledMMAINSA_8MMA_AtomIJNSA_26SM100_MMA_F16BF16_2x1SM_SSISL_SL_fLi128ELi128ELNSA_4UMMA5MajorE0ELSQ_1ELNSP_7ScaleInE0ELSR_0EEEEEENSA_6LayoutINSB_IJSE_SE_SE_EEENSB_IJNSC_ILi0EEESW_SW_EEEEENSB_IJNSA_10UnderscoreESZ_SZ_EEEEENS7_6detail27Sm100ImplicitGemmTileTraitsINSA_25SM100_TMA_2SM_LOAD_IM2COLENSA_14ComposedLayoutINSA_7SwizzleILi2ELi4ELi3EEENSA_18smem_ptr_flag_bitsILi16EEENSU_INSB_IJNSC_ILi8EEESI_EEENSB_IJSI_SE_EEEEEEEvEENS13_INSA_18SM100_TMA_2SM_LOADENS15_INS16_ILi3ELi4ELi3EEES19_NSU_INSB_IJNSC_ILi64EEES1A_EEENSB_IJSE_S1I_EEEEEEEvEEEENS_8epilogue10collective18CollectiveEpilogueINS1P_23Sm100TmaWarpSpecializedILi4ELi2ELi16ELb1ELb0EEEJNSB_IJS1I_SH_SJ_EEENSB_IJNSU_IS1I_SE_EENSU_INSB_IJNSC_ILi16EEESD_EEES1K_EEEEESL_NSB_IJNSB_IJllllEEESE_SW_EEESL_S21_NS1P_6fusion15FusionCallbacksIS1T_NS22_17LinearCombinationISL_fSL_fLNS_15FloatRoundStyleE2EEES1U_S1Z_JEEENSA_5SM1004TMEM4LOAD26SM100_TMEM_LOAD_32dp32b16xENSA_20SM90_TMA_LOAD_IM2COLENS15_INS16_ILi1ELi4ELi3EEES19_NSU_INSB_IJS1A_S1W_EEENSB_IJS1W_SE_EEEEEEENSA_39AutoVectorizingCopyWithAssumedAlignmentILi128EEENSA_21SM90_TMA_STORE_IM2COLES2H_S2J_S2J_EEEvvEEEEvNT_6ParamsE) ;  /* 0xffffff4802147950 */ /* 0x000fea0003c3ffff */
        .weak           $__internal_1_$__cuda_sm10x_tcgen05_guardrail_trap_phase_invalid_during_alloc
        .type           $__internal_1_$__cuda_sm10x_tcgen05_guardrail_trap_phase_invalid_during_alloc,@function
        .size           $__internal_1_$__cuda_sm10x_tcgen05_guardrail_trap_phase_invalid_during_alloc,($__internal_2_$__cuda_sm10x_tcgen05_guardrail_trap_unallocated_columns_being_dealloced - $__internal_1_$__cuda_sm10x_tcgen05_guardrail_trap_phase_invalid_during_alloc)
$__internal_1_$__cuda_sm10x_tcgen05_guardrail_trap_phase_invalid_during_alloc:
[----:B------:R-:W-:Y:S05]  /*b7b0*/  BPT.TRAP 0x1 ;  /* 0x000000040000795c */ /* 0x000fea0000300000 */
[----:B------:R-:W-:-:S04]  /*b7c0*/  MOV R5, 0x0 ;  /* 0x0000000000057802 */ /* 0x000fc80000000f00 */
[----:B------:R-:W-:Y:S05]  /*b7d0*/  RET.REL.NODEC R4 `(_ZN7cutlass13device_kernelINS_4conv6kernel13ConvUniversalINS1_16ConvProblemShapeILNS1_8OperatorE1ELi3EEENS1_10collective14CollectiveConvINS1_47MainloopSm100TmaUmmaWarpSpecializedImplicitGemmILS5_1ELi26ELi3ELi1ELi2EN4cute5tupleIJNSA_1CILi2EEENSC_ILi1EEESE_EEEEENSB_IJNSC_ILi128EEESH_NSB_IJNSC_ILi32EEEEEEEEENS_6half_tESL_NSA_8TiledMMAINSA_8MMA_AtomIJNSA_26SM100_MMA_F16BF16_2x1SM_SSISL_SL_fLi128ELi128ELNSA_4UMMA5MajorE0ELSQ_1ELNSP_7ScaleInE0ELSR_0EEEEEENSA_6LayoutINSB_IJSE_SE_SE_EEENSB_IJNSC_ILi0EEESW_SW_EEEEENSB_IJNSA_10UnderscoreESZ_SZ_EEEEENS7_6detail27Sm100ImplicitGemmTileTraitsINSA_25SM100_TMA_2SM_LOAD_IM2COLENSA_14ComposedLayoutINSA_7SwizzleILi2ELi4ELi3EEENSA_18smem_ptr_flag_bitsILi16EEENSU_INSB_IJNSC_ILi8EEESI_EEENSB_IJSI_SE_EEEEEEEvEENS13_INSA_18SM100_TMA_2SM_LOADENS15_INS16_ILi3ELi4ELi3EEES19_NSU_INSB_IJNSC_ILi64EEES1A_EEENSB_IJSE_S1I_EEEEEEEvEEEENS_8epilogue10collective18CollectiveEpilogueINS1P_23Sm100TmaWarpSpecializedILi4ELi2ELi16ELb1ELb0EEEJNSB_IJS1I_SH_SJ_EEENSB_IJNSU_IS1I_SE_EENSU_INSB_IJNSC_ILi16EEESD_EEES1K_EEEEESL_NSB_IJNSB_IJllllEEESE_SW_EEESL_S21_NS1P_6fusion15FusionCallbacksIS1T_NS22_17LinearCombinationISL_fSL_fLNS_15FloatRoundStyleE2EEES1U_S1Z_JEEENSA_5SM1004TMEM4LOAD26SM100_TMEM_LOAD_32dp32b16xENSA_20SM90_TMA_LOAD_IM2COLENS15_INS16_ILi1ELi4ELi3EEES19_NSU_INSB_IJS1A_S1W_EEENSB_IJS1W_SE_EEEEEEENSA_39AutoVectorizingCopyWithAssumedAlignmentILi128EEENSA_21SM90_TMA_STORE_IM2COLES2H_S2J_S2J_EEEvvEEEEvNT_6ParamsE) ;  /* 0xffffff4804087950 */ /* 0x000fea0003c3ffff */
        .weak           $__internal_2_$__cuda_sm10x_tcgen05_guardrail_trap_unallocated_columns_being_dealloced
        .type           $__internal_2_$__cuda_sm10x_tcgen05_guardrail_trap_unallocated_columns_being_dealloced,@function
        .size           $__internal_2_$__cuda_sm10x_tcgen05_guardrail_trap_unallocated_columns_being_dealloced,(.L_x_254 - $__internal_2_$__cuda_sm10x_tcgen05_guardrail_trap_unallocated_columns_being_dealloced)
$__internal_2_$__cuda_sm10x_tcgen05_guardrail_trap_unallocated_columns_being_dealloced:
[----:B------:R-:W-:Y:S05]  /*b7e0*/  BPT.TRAP 0x1 ;  /* 0x000000040000795c */ /* 0x000fea0000300000 */
[----:B------:R-:W-:-:S04]  /*b7f0*/  HFMA2 R3, -RZ, RZ, 0, 0 ;  /* 0x00000000ff037431 */ /* 0x000fc800000001ff */
[----:B------:R-:W-:Y:S05]  /*b800*/  RET.REL.NODEC R2 `(_ZN7cutlass13device_kernelINS_4conv6kernel13ConvUniversalINS1_16ConvProblemShapeILNS1_8OperatorE1ELi3EEENS1_10collective14CollectiveConvINS1_47MainloopSm100TmaUmmaWarpSpecializedImplicitGemmILS5_1ELi26ELi3ELi1ELi2EN4cute5tupleIJNSA_1CILi2EEENSC_ILi1EEESE_EEEEENSB_IJNSC_ILi128EEESH_NSB_IJNSC_ILi32EEEEEEEEENS_6half_tESL_NSA_8TiledMMAINSA_8MMA_AtomIJNSA_26SM100_MMA_F16BF16_2x1SM_SSISL_SL_fLi128ELi128ELNSA_4UMMA5MajorE0ELSQ_1ELNSP_7ScaleInE0ELSR_0EEEEEENSA_6LayoutINSB_IJSE_SE_SE_EEENSB_IJNSC_ILi0EEESW_SW_EEEEENSB_IJNSA_10UnderscoreESZ_SZ_EEEEENS7_6detail27Sm100ImplicitGemmTileTraitsINSA_25SM100_TMA_2SM_LOAD_IM2COLENSA_14ComposedLayoutINSA_7SwizzleILi2ELi4ELi3EEENSA_18smem_ptr_flag_bitsILi16EEENSU_INSB_IJNSC_ILi8EEESI_EEENSB_IJSI_SE_EEEEEEEvEENS13_INSA_18SM100_TMA_2SM_LOADENS15_INS16_ILi3ELi4ELi3EEES19_NSU_INSB_IJNSC_ILi64EEES1A_EEENSB_IJSE_S1I_EEEEEEEvEEEENS_8epilogue10collective18CollectiveEpilogueINS1P_23Sm100TmaWarpSpecializedILi4ELi2ELi16ELb1ELb0EEEJNSB_IJS1I_SH_SJ_EEENSB_IJNSU_IS1I_SE_EENSU_INSB_IJNSC_ILi16EEESD_EEES1K_EEEEESL_NSB_IJNSB_IJllllEEESE_SW_EEESL_S21_NS1P_6fusion15FusionCallbacksIS1T_NS22_17LinearCombinationISL_fSL_fLNS_15FloatRoundStyleE2EEES1U_S1Z_JEEENSA_5SM1004TMEM4LOAD26SM100_TMEM_LOAD_32dp32b16xENSA_20SM90_TMA_LOAD_IM2COLENS15_INS16_ILi1ELi4ELi3EEES19_NSU_INSB_IJS1A_S1W_EEENSB_IJS1W_SE_EEEEEEENSA_39AutoVectorizingCopyWithAssumedAlignmentILi128EEENSA_21SM90_TMA_STORE_IM2COLES2H_S2J_S2J_EEEvvEEEEvNT_6ParamsE) ;  /* 0xffffff4402fc7950 */ /* 0x000fea0003c3ffff */
.L_x_253:
[----:B------:R-:W-:-:S00]  /*b810*/  BRA `(.L_x_253) ;  /* 0xfffffffc00fc7947 */ /* 0x000fc0000383ffff */
[----:B------:R-:W-:-:S00]  /*b820*/  NOP ;  /* 0x0000000000007918 */ /* 0x000fc00000000000 */
        /* <DEDUP_REMOVED lines=13> */
.L_x_254:


//--------------------- .nv.global.init           --------------------------
	.section	.nv.global.init,"aw",@progbits
.nv.global.init:
	.type		$str$29,@object
	.size		$str$29,($str$30 - $str$29)
$str$29:
        /*0000*/ 	.byte	0x28, 0x61, 0x64, 0x64, 0x72, 0x65, 0x73, 0x73, 0x20, 0x26, 0x20, 0x6d, 0x61, 0x73, 0x6b, 0x29
        /*0010*/ 	.byte	0x20, 0x3d, 0x3d, 0x20, 0x30, 0x00
	.type		$str$30,@object
	.size		$str$30,($str$28 - $str$30)
$str$30:
        /*0016*/ 	.byte	0x2f, 0x74, 0x6d, 0x70, 0x2f, 0x63, 0x75, 0x74, 0x6c, 0x61, 0x73, 0x73, 0x5f, 0x73, 0x77, 0x65
        /*0026*/ 	.byte	0x65, 0x70, 0x5f, 0x73, 0x72, 0x63, 0x2f, 0x69, 0x6e, 0x63, 0x6c, 0x75, 0x64, 0x65, 0x2f, 0x63
        /*0036*/ 	.byte	0x75, 0x74, 0x65, 0x2f, 0x70, 0x6f, 0x69, 0x6e, 0x74, 0x65, 0x72, 0x5f, 0x66, 0x6c, 0x61, 0x67
        /*0046*/ 	.byte	0x67, 0x65, 0x64, 0x2e, 0x68, 0x70, 0x70, 0x00
	.type		$str$28,@object
	.size		$str$28,($str$27 - $str$28)
$str$28:
        /*004e*/ 	.byte	0x2f, 0x74, 0x6d, 0x70, 0x2f, 0x63, 0x75, 0x74, 0x6c, 0x61, 0x73, 0x73, 0x5f, 0x73, 0x77, 0x65
        /*005e*/ 	.byte	0x65, 0x70, 0x5f, 0x73, 0x72, 0x63, 0x2f, 0x69, 0x6e, 0x63, 0x6c, 0x75, 0x64, 0x65, 0x2f, 0x63
        /*006e*/ 	.byte	0x75, 0x74, 0x65, 0x2f, 0x61, 0x74, 0x6f, 0x6d, 0x2f, 0x63, 0x6f, 0x70, 0x79, 0x5f, 0x74, 0x72
        /*007e*/ 	.byte	0x61, 0x69, 0x74, 0x73, 0x5f, 0x73, 0x6d, 0x31, 0x30, 0x30, 0x2e, 0x68, 0x70, 0x70, 0x00
	.type		$str$27,@object
	.size		$str$27,(__unnamed_1 - $str$27)
$str$27:
        /*008d*/ 	.byte	0x28, 0x28, 0x75, 0x69, 0x6e, 0x74, 0x33, 0x32, 0x5f, 0x74, 0x28, 0x74, 0x68, 0x72, 0x65, 0x61
        /*009d*/ 	.byte	0x64, 0x49, 0x64, 0x78, 0x2e, 0x78, 0x29, 0x20, 0x2f, 0x20, 0x33, 0x32, 0x29, 0x20, 0x25, 0x20
        /*00ad*/ 	.byte	0x34, 0x29, 0x20, 0x3d, 0x3d, 0x20, 0x28, 0x28, 0x28, 0x74, 0x6d, 0x65, 0x6d, 0x5f, 0x61, 0x64
        /*00bd*/ 	.byte	0x64, 0x72, 0x20, 0x3e, 0x3e, 0x20, 0x31, 0x36, 0x29, 0x20, 0x2f, 0x20, 0x33, 0x32, 0x29, 0x20
        /*00cd*/ 	.byte	0x25, 0x20, 0x34, 0x29, 0x00
	.type		__unnamed_1,@object
	.size		__unnamed_1,(__unnamed_2 - __unnamed_1)
__unnamed_1:
        /*00d2*/ 	.byte	0x61, 0x75, 0x74, 0x6f, 0x20, 0x63, 0x75, 0x74, 0x65, 0x3a, 0x3a, 0x61, 0x73, 0x5f, 0x70, 0x6f
        /* <DEDUP_REMOVED lines=24> */
        /*0262*/ 	.byte	0x34, 0x38, 0x3e, 0x3e, 0x3e, 0x3e, 0x5d, 0x00
	.type		__unnamed_2,@object
	.size		__unnamed_2,(.L_2 - __unnamed_2)
__unnamed_2:
        /* <DEDUP_REMOVED lines=40> */
        /*04ea*/ 	.byte	0x3a, 0x3a, 0x43, 0x3c, 0x30, 0x3e, 0x3e, 0x3e, 0x3e, 0x5d, 0x00
.L_2:


//--------------------- .nv.shared._ZN7cutlass13device_kernelINS_4conv6kernel13ConvUniversalINS1_16ConvProblemShapeILNS1_8OperatorE1ELi3EEENS1_10collective14CollectiveConvINS1_47MainloopSm100TmaUmmaWarpSpecializedImplicitGemmILS5_1ELi26ELi3ELi1ELi2EN4cute5tupleIJNSA_1CILi2EEENSC_ILi1EEESE_EEEEENSB_IJNSC_ILi128EEESH_NSB_IJNSC_ILi32EEEEEEEEENS_6half_tESL_NSA_8TiledMMAINSA_8MMA_AtomIJNSA_26SM100_MMA_F16BF16_2x1SM_SSISL_SL_fLi128ELi128ELNSA_4UMMA5MajorE0ELSQ_1ELNSP_7ScaleInE0ELSR_0EEEEEENSA_6LayoutINSB_IJSE_SE_SE_EEENSB_IJNSC_ILi0EEESW_SW_EEEEENSB_IJNSA_10UnderscoreESZ_SZ_EEEEENS7_6detail27Sm100ImplicitGemmTileTraitsINSA_25SM100_TMA_2SM_LOAD_IM2COLENSA_14ComposedLayoutINSA_7SwizzleILi2ELi4ELi3EEENSA_18smem_ptr_flag_bitsILi16EEENSU_INSB_IJNSC_ILi8EEESI_EEENSB_IJSI_SE_EEEEEEEvEENS13_INSA_18SM100_TMA_2SM_LOADENS15_INS16_ILi3ELi4ELi3EEES19_NSU_INSB_IJNSC_ILi64EEES1A_EEENSB_IJSE_S1I_EEEEEEEvEEEENS_8epilogue10collective18CollectiveEpilogueINS1P_23Sm100TmaWarpSpecializedILi4ELi2ELi16ELb1ELb0EEEJNSB_IJS1I_SH_SJ_EEENSB_IJNSU_IS1I_SE_EENSU_INSB_IJNSC_ILi16EEESD_EEES1K_EEEEESL_NSB_IJNSB_IJllllEEESE_SW_EEESL_S21_NS1P_6fusion15FusionCallbacksIS1T_NS22_17LinearCombinationISL_fSL_fLNS_15FloatRoundStyleE2EEES1U_S1Z_JEEENSA_5SM1004TMEM4LOAD26SM100_TMEM_LOAD_32dp32b16xENSA_20SM90_TMA_LOAD_IM2COLENS15_INS16_ILi1ELi4ELi3EEES19_NSU_INSB_IJS1A_S1W_EEENSB_IJS1W_SE_EEEEEEENSA_39AutoVectorizingCopyWithAssumedAlignmentILi128EEENSA_21SM90_TMA_STORE_IM2COLES2H_S2J_S2J_EEEvvEEEEvNT_6ParamsE --------------------------
	.section	.nv.shared._ZN7cutlass13device_kernelINS_4conv6kernel13ConvUniversalINS1_16ConvProblemShapeILNS1_8OperatorE1ELi3EEENS1_10collective14CollectiveConvINS1_47MainloopSm100TmaUmmaWarpSpecializedImplicitGemmILS5_1ELi26ELi3ELi1ELi2EN4cute5tupleIJNSA_1CILi2EEENSC_ILi1EEESE_EEEEENSB_IJNSC_ILi128EEESH_NSB_IJNSC_ILi32EEEEEEEEENS_6half_tESL_NSA_8TiledMMAINSA_8MMA_AtomIJNSA_26SM100_MMA_F16BF16_2x1SM_SSISL_SL_fLi128ELi128ELNSA_4UMMA5MajorE0ELSQ_1ELNSP_7ScaleInE0ELSR_0EEEEEENSA_6LayoutINSB_IJSE_SE_SE_EEENSB_IJNSC_ILi0EEESW_SW_EEEEENSB_IJNSA_10UnderscoreESZ_SZ_EEEEENS7_6detail27Sm100ImplicitGemmTileTraitsINSA_25SM100_TMA_2SM_LOAD_IM2COLENSA_14ComposedLayoutINSA_7SwizzleILi2ELi4ELi3EEENSA_18smem_ptr_flag_bitsILi16EEENSU_INSB_IJNSC_ILi8EEESI_EEENSB_IJSI_SE_EEEEEEEvEENS13_INSA_18SM100_TMA_2SM_LOADENS15_INS16_ILi3ELi4ELi3EEES19_NSU_INSB_IJNSC_ILi64EEES1A_EEENSB_IJSE_S1I_EEEEEEEvEEEENS_8epilogue10collective18CollectiveEpilogueINS1P_23Sm100TmaWarpSpecializedILi4ELi2ELi16ELb1ELb0EEEJNSB_IJS1I_SH_SJ_EEENSB_IJNSU_IS1I_SE_EENSU_INSB_IJNSC_ILi16EEESD_EEES1K_EEEEESL_NSB_IJNSB_IJllllEEESE_SW_EEESL_S21_NS1P_6fusion15FusionCallbacksIS1T_NS22_17LinearCombinationISL_fSL_fLNS_15FloatRoundStyleE2EEES1U_S1Z_JEEENSA_5SM1004TMEM4LOAD26SM100_TMEM_LOAD_32dp32b16xENSA_20SM90_TMA_LOAD_IM2COLENS15_INS16_ILi1ELi4ELi3EEES19_NSU_INSB_IJS1A_S1W_EEENSB_IJS1W_SE_EEEEEEENSA_39AutoVectorizingCopyWithAssumedAlignmentILi128EEENSA_21SM90_TMA_STORE_IM2COLES2H_S2J_S2J_EEEvvEEEEvNT_6ParamsE,"aw",@nobits
	.sectionflags	@""
	.align	16
	.zero		1024


//--------------------- .nv.shared.reserved.0     --------------------------
	.section	.nv.shared.reserved.0,"aw",@nobits
	.weak		__nv_reservedSMEM_offset_0_alias
	.size		__nv_reservedSMEM_offset_0_alias, 0, 64
	.other		__nv_reservedSMEM_offset_0_alias,@"STO_CUDA_RESERVED_SHARED STV_DEFAULT"
__nv_reservedSMEM_offset_0_alias:
	.zero		0
.nv.shared.reserved.0:
	.zero		64
	.weak		__nv_reservedSMEM_tcgen05_partition
	.type		__nv_reservedSMEM_tcgen05_partition,@object
	.size		__nv_reservedSMEM_tcgen05_partition,(.L_0 - __nv_reservedSMEM_tcgen05_partition)
__nv_reservedSMEM_tcgen05_partition:
	.zero		32
.L_0:


//--------------------- .nv.global                --------------------------
	.section	.nv.global,"aw",@nobits
.nv.global:
	.type		_ZN39_INTERNAL_766ac465_4_k_cu_52bbff1b_39264cute1_E,@object
	.size		_ZN39_INTERNAL_766ac465_4_k_cu_52bbff1b_39264cute1_E,(_ZN39_INTERNAL_766ac465_4_k_cu_52bbff1b_39264cuda3std3__45__cpo6cbeginE - _ZN39_INTERNAL_766ac465_4_k_cu_52bbff1b_39264cute1_E)
_ZN39_INTERNAL_766ac465_4_k_cu_52bbff1b_39264cute1_E:
	.zero		1
	.type		_ZN39_INTERNAL_766ac465_4_k_cu_52bbff1b_39264cuda3std3__45__cpo6cbeginE,@object
	.size		_ZN39_INTERNAL_766ac465_4_k_cu_52bbff1b_39264cuda3std3__45__cpo6cbeginE,(_ZN39_INTERNAL_766ac465_4_k_cu_52bbff1b_39264cuda3std3__48in_placeE - _ZN39_INTERNAL_766ac465_4_k_cu_52bbff1b_39264cuda3std3__45__cpo6cbeginE)
_ZN39_INTERNAL_766ac465_4_k_cu_52bbff1b_39264cuda3std3__45__cpo6cbeginE:
	.zero		1
	.type		_ZN39_INTERNAL_766ac465_4_k_cu_52bbff1b_39264cuda3std3__48in_placeE,@object
	.size		_ZN39_INTERNAL_766ac465_4_k_cu_52bbff1b_39264cuda3std3__48in_placeE,(_ZN39_INTERNAL_766ac465_4_k_cu_52bbff1b_39264cuda3std6ranges3__45__cpo9iter_moveE - _ZN39_INTERNAL_766ac465_4_k_cu_52bbff1b_39264cuda3std3__48in_placeE)
_ZN39_INTERNAL_766ac465_4_k_cu_52bbff1b_39264cuda3std3__48in_placeE:
	.zero		1
	.type		_ZN39_INTERNAL_766ac465_4_k_cu_52bbff1b_39264cuda3std6ranges3__45__cpo9iter_moveE,@object
	.size		_ZN39_INTERNAL_766ac465_4_k_cu_52bbff1b_39264cuda3std6ranges3__45__cpo9iter_moveE,(_ZN39_INTERNAL_766ac465_4_k_cu_52bbff1b_39264cuda3std3__45__cpo5beginE - _ZN39_INTERNAL_766ac465_4_k_cu_52bbff1b_39264cuda3std6ranges3__45__cpo9iter_moveE)
_ZN39_INTERNAL_766ac465_4_k_cu_52bbff1b_39264cuda3std6ranges3__45__cpo9iter_moveE:
	.zero		1
	.type		_ZN39_INTERNAL_766ac465_4_k_cu_52bbff1b_39264cuda3std3__45__cpo5beginE,@object
	.size		_ZN39_INTERNAL_766ac465_4_k_cu_52bbff1b_39264cuda3std3__45__cpo5beginE,(_ZN39_INTERNAL_766ac465_4_k_cu_52bbff1b_39264cuda3std3__441_GLOBAL__N__766ac465_4_k_cu_52bbff1b_39266ignoreE - _ZN39_INTERNAL_766ac465_4_k_cu_52bbff1b_39264cuda3std3__45__cpo5beginE)
_ZN39_INTERNAL_766ac465_4_k_cu_52bbff1b_39264cuda3std3__45__cpo5beginE:
	.zero		1
	.type		_ZN39_INTERNAL_766ac465_4_k_cu_52bbff1b_39264cuda3std3__441_GLOBAL__N__766ac465_4_k_cu_52bbff1b_39266ignoreE,@object
	.size		_ZN39_INTERNAL_766ac465_4_k_cu_52bbff1b_39264cuda3std3__441_GLOBAL__N__766ac465_4_k_cu_52bbff1b_39266ignoreE,(_ZN39_INTERNAL_766ac465_4_k_cu_52bbff1b_39264cute7productE - _ZN39_INTERNAL_766ac465_4_k_cu_52bbff1b_39264cuda3std3__441_GLOBAL__N__766ac465_4_k_cu_52bbff1b_39266ignoreE)
_ZN39_INTERNAL_766ac465_4_k_cu_52bbff1b_39264cuda3std3__441_GLOBAL__N__766ac465_4_k_cu_52bbff1b_39266ignoreE:
	.zero		1
	.type		_ZN39_INTERNAL_766ac465_4_k_cu_52bbff1b_39264cute7productE,@object
	.size		_ZN39_INTERNAL_766ac465_4_k_cu_52bbff1b_39264cute7productE,(_ZN39_INTERNAL_766ac465_4_k_cu_52bbff1b_39264cuda3std3__45__cpo3endE - _ZN39_INTERNAL_766ac465_4_k_cu_52bbff1b_39264cute7productE)
_ZN39_INTERNAL_766ac465_4_k_cu_52bbff1b_39264cute7productE:
	.zero		1
	.type		_ZN39_INTERNAL_766ac465_4_k_cu_52bbff1b_39264cuda3std3__45__cpo3endE,@object
	.size		_ZN39_INTERNAL_766ac465_4_k_cu_52bbff1b_39264cuda3std3__45__cpo3endE,(_ZN39_INTERNAL_766ac465_4_k_cu_52bbff1b_39264cuda3std3__419piecewise_constructE - _ZN39_INTERNAL_766ac465_4_k_cu_52bbff1b_39264cuda3std3__45__cpo3endE)
_ZN39_INTERNAL_766ac465_4_k_cu_52bbff1b_39264cuda3std3__45__cpo3endE:
	.zero		1
	.type		_ZN39_INTERNAL_766ac465_4_k_cu_52bbff1b_39264cuda3std3__419piecewise_constructE,@object
	.size		_ZN39_INTERNAL_766ac465_4_k_cu_52bbff1b_39264cuda3std3__419piecewise_constructE,(_ZN39_INTERNAL_766ac465_4_k_cu_52bbff1b_39264cuda3std3__45__cpo4cendE - _ZN39_INTERNAL_766ac465_4_k_cu_52bbff1b_39264cuda3std3__419piecewise_constructE)
_ZN39_INTERNAL_766ac465_4_k_cu_52bbff1b_39264cuda3std3__419piecewise_constructE:
	.zero		1
	.type		_ZN39_INTERNAL_766ac465_4_k_cu_52bbff1b_39264cuda3std3__45__cpo4cendE,@object
	.size		_ZN39_INTERNAL_766ac465_4_k_cu_52bbff1b_39264cuda3std3__45__cpo4cendE,(_ZN39_INTERNAL_766ac465_4_k_cu_52bbff1b_39264cuda3std6ranges3__45__cpo4swapE - _ZN39_INTERNAL_766ac465_4_k_cu_52bbff1b_39264cuda3std3__45__cpo4cendE)
_ZN39_INTERNAL_766ac465_4_k_cu_52bbff1b_39264cuda3std3__45__cpo4cendE:
	.zero		1
	.type		_ZN39_INTERNAL_766ac465_4_k_cu_52bbff1b_39264cuda3std6ranges3__45__cpo4swapE,@object
	.size		_ZN39_INTERNAL_766ac465_4_k_cu_52bbff1b_39264cuda3std6ranges3__45__cpo4swapE,(.L_10 - _ZN39_INTERNAL_766ac465_4_k_cu_52bbff1b_39264cuda3std6ranges3__45__cpo4swapE)
_ZN39_INTERNAL_766ac465_4_k_cu_52bbff1b_39264cuda3std6ranges3__45__cpo4swapE:
	.zero		1
.L_10:


//--------------------- .nv.constant0._ZN7cutlass13device_kernelINS_4conv6kernel13ConvUniversalINS1_16ConvProblemShapeILNS1_8OperatorE1ELi3EEENS1_10collective14CollectiveConvINS1_47MainloopSm100TmaUmmaWarpSpecializedImplicitGemmILS5_1ELi26ELi3ELi1ELi2EN4cute5tupleIJNSA_1CILi2EEENSC_ILi1EEESE_EEEEENSB_IJNSC_ILi128EEESH_NSB_IJNSC_ILi32EEEEEEEEENS_6half_tESL_NSA_8TiledMMAINSA_8MMA_AtomIJNSA_26SM100_MMA_F16BF16_2x1SM_SSISL_SL_fLi128ELi128ELNSA_4UMMA5MajorE0ELSQ_1ELNSP_7ScaleInE0ELSR_0EEEEEENSA_6LayoutINSB_IJSE_SE_SE_EEENSB_IJNSC_ILi0EEESW_SW_EEEEENSB_IJNSA_10UnderscoreESZ_SZ_EEEEENS7_6detail27Sm100ImplicitGemmTileTraitsINSA_25SM100_TMA_2SM_LOAD_IM2COLENSA_14ComposedLayoutINSA_7SwizzleILi2ELi4ELi3EEENSA_18smem_ptr_flag_bitsILi16EEENSU_INSB_IJNSC_ILi8EEESI_EEENSB_IJSI_SE_EEEEEEEvEENS13_INSA_18SM100_TMA_2SM_LOADENS15_INS16_ILi3ELi4ELi3EEES19_NSU_INSB_IJNSC_ILi64EEES1A_EEENSB_IJSE_S1I_EEEEEEEvEEEENS_8epilogue10collective18CollectiveEpilogueINS1P_23Sm100TmaWarpSpecializedILi4ELi2ELi16ELb1ELb0EEEJNSB_IJS1I_SH_SJ_EEENSB_IJNSU_IS1I_SE_EENSU_INSB_IJNSC_ILi16EEESD_EEES1K_EEEEESL_NSB_IJNSB_IJllllEEESE_SW_EEESL_S21_NS1P_6fusion15FusionCallbacksIS1T_NS22_17LinearCombinationISL_fSL_fLNS_15FloatRoundStyleE2EEES1U_S1Z_JEEENSA_5SM1004TMEM4LOAD26SM100_TMEM_LOAD_32dp32b16xENSA_20SM90_TMA_LOAD_IM2COLENS15_INS16_ILi1ELi4ELi3EEES19_NSU_INSB_IJS1A_S1W_EEENSB_IJS1W_SE_EEEEEEENSA_39AutoVectorizingCopyWithAssumedAlignmentILi128EEENSA_21SM90_TMA_STORE_IM2COLES2H_S2J_S2J_EEEvvEEEEvNT_6ParamsE --------------------------
	.section	.nv.constant0._ZN7cutlass13device_kernelINS_4conv6kernel13ConvUniversalINS1_16ConvProblemShapeILNS1_8OperatorE1ELi3EEENS1_10collective14CollectiveConvINS1_47MainloopSm100TmaUmmaWarpSpecializedImplicitGemmILS5_1ELi26ELi3ELi1ELi2EN4cute5tupleIJNSA_1CILi2EEENSC_ILi1EEESE_EEEEENSB_IJNSC_ILi128EEESH_NSB_IJNSC_ILi32EEEEEEEEENS_6half_tESL_NSA_8TiledMMAINSA_8MMA_AtomIJNSA_26SM100_MMA_F16BF16_2x1SM_SSISL_SL_fLi128ELi128ELNSA_4UMMA5MajorE0ELSQ_1ELNSP_7ScaleInE0ELSR_0EEEEEENSA_6LayoutINSB_IJSE_SE_SE_EEENSB_IJNSC_ILi0EEESW_SW_EEEEENSB_IJNSA_10UnderscoreESZ_SZ_EEEEENS7_6detail27Sm100ImplicitGemmTileTraitsINSA_25SM100_TMA_2SM_LOAD_IM2COLENSA_14ComposedLayoutINSA_7SwizzleILi2ELi4ELi3EEENSA_18smem_ptr_flag_bitsILi16EEENSU_INSB_IJNSC_ILi8EEESI_EEENSB_IJSI_SE_EEEEEEEvEENS13_INSA_18SM100_TMA_2SM_LOADENS15_INS16_ILi3ELi4ELi3EEES19_NSU_INSB_IJNSC_ILi64EEES1A_EEENSB_IJSE_S1I_EEEEEEEvEEEENS_8epilogue10collective18CollectiveEpilogueINS1P_23Sm100TmaWarpSpecializedILi4ELi2ELi16ELb1ELb0EEEJNSB_IJS1I_SH_SJ_EEENSB_IJNSU_IS1I_SE_EENSU_INSB_IJNSC_ILi16EEESD_EEES1K_EEEEESL_NSB_IJNSB_IJllllEEESE_SW_EEESL_S21_NS1P_6fusion15FusionCallbacksIS1T_NS22_17LinearCombinationISL_fSL_fLNS_15FloatRoundStyleE2EEES1U_S1Z_JEEENSA_5SM1004TMEM4LOAD26SM100_TMEM_LOAD_32dp32b16xENSA_20SM90_TMA_LOAD_IM2COLENS15_INS16_ILi1ELi4ELi3EEES19_NSU_INSB_IJS1A_S1W_EEENSB_IJS1W_SE_EEEEEEENSA_39AutoVectorizingCopyWithAssumedAlignmentILi128EEENSA_21SM90_TMA_STORE_IM2COLES2H_S2J_S2J_EEEvvEEEEvNT_6ParamsE,"a",@progbits
	.sectionflags	@""
	.align	4
.nv.constant0._ZN7cutlass13device_kernelINS_4conv6kernel13ConvUniversalINS1_16ConvProblemShapeILNS1_8OperatorE1ELi3EEENS1_10collective14CollectiveConvINS1_47MainloopSm100TmaUmmaWarpSpecializedImplicitGemmILS5_1ELi26ELi3ELi1ELi2EN4cute5tupleIJNSA_1CILi2EEENSC_ILi1EEESE_EEEEENSB_IJNSC_ILi128EEESH_NSB_IJNSC_ILi32EEEEEEEEENS_6half_tESL_NSA_8TiledMMAINSA_8MMA_AtomIJNSA_26SM100_MMA_F16BF16_2x1SM_SSISL_SL_fLi128ELi128ELNSA_4UMMA5MajorE0ELSQ_1ELNSP_7ScaleInE0ELSR_0EEEEEENSA_6LayoutINSB_IJSE_SE_SE_EEENSB_IJNSC_ILi0EEESW_SW_EEEEENSB_IJNSA_10UnderscoreESZ_SZ_EEEEENS7_6detail27Sm100ImplicitGemmTileTraitsINSA_25SM100_TMA_2SM_LOAD_IM2COLENSA_14ComposedLayoutINSA_7SwizzleILi2ELi4ELi3EEENSA_18smem_ptr_flag_bitsILi16EEENSU_INSB_IJNSC_ILi8EEESI_EEENSB_IJSI_SE_EEEEEEEvEENS13_INSA_18SM100_TMA_2SM_LOADENS15_INS16_ILi3ELi4ELi3EEES19_NSU_INSB_IJNSC_ILi64EEES1A_EEENSB_IJSE_S1I_EEEEEEEvEEEENS_8epilogue10collective18CollectiveEpilogueINS1P_23Sm100TmaWarpSpecializedILi4ELi2ELi16ELb1ELb0EEEJNSB_IJS1I_SH_SJ_EEENSB_IJNSU_IS1I_SE_EENSU_INSB_IJNSC_ILi16EEESD_EEES1K_EEEEESL_NSB_IJNSB_IJllllEEESE_SW_EEESL_S21_NS1P_6fusion15FusionCallbacksIS1T_NS22_17LinearCombinationISL_fSL_fLNS_15FloatRoundStyleE2EEES1U_S1Z_JEEENSA_5SM1004TMEM4LOAD26SM100_TMEM_LOAD_32dp32b16xENSA_20SM90_TMA_LOAD_IM2COLENS15_INS16_ILi1ELi4ELi3EEES19_NSU_INSB_IJS1A_S1W_EEENSB_IJS1W_SE_EEEEEEENSA_39AutoVectorizingCopyWithAssumedAlignmentILi128EEENSA_21SM90_TMA_STORE_IM2COLES2H_S2J_S2J_EEEvvEEEEvNT_6ParamsE:
	.zero		3200


//--------------------- SYMBOLS --------------------------

	.type		.nv.reservedSmem.offset0,@object
	.size		.nv.reservedSmem.offset0,0x4
	.type		.nv.reservedSmem.cap,@object
	.size		.nv.reservedSmem.cap,0x4
	.type		__assertfail,@function
